	.headerflags	@"EF_CUDA_TEXMODE_UNIFIED EF_CUDA_64BIT_ADDRESS EF_CUDA_SM86 EF_CUDA_VIRTUAL_SM(EF_CUDA_SM86)"
	.elftype	@"ET_REL"


//--------------------- .nv.info                  --------------------------
	.section	.nv.info,"",@"SHT_CUDA_INFO"
	.align	4


	//----- nvinfo : EIATTR_REGCOUNT
	.align		4
        /*0000*/ 	.byte	0x04, 0x2f
        /*0002*/ 	.short	(.L_72 - .L_71)
	.align		4
.L_71:
        /*0004*/ 	.word	index@(nvkernel__Z4bltsiiiiiiid_F1L163_2)
        /*0008*/ 	.word	0x00000024


	//----- nvinfo : EIATTR_MAX_STACK_SIZE
	.align		4
.L_72:
        /*000c*/ 	.byte	0x04, 0x23
        /*000e*/ 	.short	(.L_74 - .L_73)
	.align		4
.L_73:
        /*0010*/ 	.word	index@(nvkernel__Z4bltsiiiiiiid_F1L163_2)
        /*0014*/ 	.word	0x00000000


	//----- nvinfo : EIATTR_FRAME_SIZE
	.align		4
.L_74:
        /*0018*/ 	.byte	0x04, 0x11
        /*001a*/ 	.short	(.L_76 - .L_75)
	.align		4
.L_75:
        /*001c*/ 	.word	index@(nvkernel__Z4bltsiiiiiiid_F1L163_2)
        /*0020*/ 	.word	0x00000000


	//----- nvinfo : EIATTR_REGCOUNT
	.align		4
.L_76:
        /*0024*/ 	.byte	0x04, 0x2f
        /*0026*/ 	.short	(.L_78 - .L_77)
	.align		4
.L_77:
        /*0028*/ 	.word	index@(nvkernel__Z4bltsiiiiiiid_F1L179_4)
        /*002c*/ 	.word	0x00000068


	//----- nvinfo : EIATTR_MAX_STACK_SIZE
	.align		4
.L_78:
        /*0030*/ 	.byte	0x04, 0x23
        /*0032*/ 	.short	(.L_80 - .L_79)
	.align		4
.L_79:
        /*0034*/ 	.word	index@(nvkernel__Z4bltsiiiiiiid_F1L179_4)
        /*0038*/ 	.word	0x00000000


	//----- nvinfo : EIATTR_FRAME_SIZE
	.align		4
.L_80:
        /*003c*/ 	.byte	0x04, 0x11
        /*003e*/ 	.short	(.L_82 - .L_81)
	.align		4
.L_81:
        /*0040*/ 	.word	index@(nvkernel__Z4bltsiiiiiiid_F1L179_4)
        /*0044*/ 	.word	0x00000000


	//----- nvinfo : EIATTR_REGCOUNT
	.align		4
.L_82:
        /*0048*/ 	.byte	0x04, 0x2f
        /*004a*/ 	.short	(.L_84 - .L_83)
	.align		4
.L_83:
        /*004c*/ 	.word	index@(nvkernel__Z4butsiiiiiiid_F1L307_6)
        /*0050*/ 	.word	0x00000024


	//----- nvinfo : EIATTR_MAX_STACK_SIZE
	.align		4
.L_84:
        /*0054*/ 	.byte	0x04, 0x23
        /*0056*/ 	.short	(.L_86 - .L_85)
	.align		4
.L_85:
        /*0058*/ 	.word	index@(nvkernel__Z4butsiiiiiiid_F1L307_6)
        /*005c*/ 	.word	0x00000000


	//----- nvinfo : EIATTR_FRAME_SIZE
	.align		4
.L_86:
        /*0060*/ 	.byte	0x04, 0x11
        /*0062*/ 	.short	(.L_88 - .L_87)
	.align		4
.L_87:
        /*0064*/ 	.word	index@(nvkernel__Z4butsiiiiiiid_F1L307_6)
        /*0068*/ 	.word	0x00000000


	//----- nvinfo : EIATTR_REGCOUNT
	.align		4
.L_88:
        /*006c*/ 	.byte	0x04, 0x2f
        /*006e*/ 	.short	(.L_90 - .L_89)
	.align		4
.L_89:
        /*0070*/ 	.word	index@(nvkernel__Z4butsiiiiiiid_F1L323_8)
        /*0074*/ 	.word	0x00000068


	//----- nvinfo : EIATTR_MAX_STACK_SIZE
	.align		4
.L_90:
        /*0078*/ 	.byte	0x04, 0x23
        /*007a*/ 	.short	(.L_92 - .L_91)
	.align		4
.L_91:
        /*007c*/ 	.word	index@(nvkernel__Z4butsiiiiiiid_F1L323_8)
        /*0080*/ 	.word	0x00000000


	//----- nvinfo : EIATTR_FRAME_SIZE
	.align		4
.L_92:
        /*0084*/ 	.byte	0x04, 0x11
        /*0086*/ 	.short	(.L_94 - .L_93)
	.align		4
.L_93:
        /*0088*/ 	.word	index@(nvkernel__Z4butsiiiiiiid_F1L323_8)
        /*008c*/ 	.word	0x00000000


	//----- nvinfo : EIATTR_REGCOUNT
	.align		4
.L_94:
        /*0090*/ 	.byte	0x04, 0x2f
        /*0092*/ 	.short	(.L_96 - .L_95)
	.align		4
.L_95:
        /*0094*/ 	.word	index@(__cuda_sm20_div_rn_f64_full)
        /*0098*/ 	.word	0x00000020


	//----- nvinfo : EIATTR_MAX_STACK_SIZE
	.align		4
.L_96:
        /*009c*/ 	.byte	0x04, 0x23
        /*009e*/ 	.short	(.L_98 - .L_97)
	.align		4
.L_97:
        /*00a0*/ 	.word	index@(__cuda_sm20_div_rn_f64_full)
        /*00a4*/ 	.word	0x00000000


	//----- nvinfo : EIATTR_FRAME_SIZE
	.align		4
.L_98:
        /*00a8*/ 	.byte	0x04, 0x11
        /*00aa*/ 	.short	(.L_100 - .L_99)
	.align		4
.L_99:
        /*00ac*/ 	.word	index@(__cuda_sm20_div_rn_f64_full)
        /*00b0*/ 	.word	0x00000000


	//----- nvinfo : EIATTR_REGCOUNT
	.align		4
.L_100:
        /*00b4*/ 	.byte	0x04, 0x2f
        /*00b6*/ 	.short	(.L_102 - .L_101)
	.align		4
.L_101:
        /*00b8*/ 	.word	index@(nvkernel__Z5jacldi_F1L922_10)
        /*00bc*/ 	.word	0x000000c8


	//----- nvinfo : EIATTR_MAX_STACK_SIZE
	.align		4
.L_102:
        /*00c0*/ 	.byte	0x04, 0x23
        /*00c2*/ 	.short	(.L_104 - .L_103)
	.align		4
.L_103:
        /*00c4*/ 	.word	index@(nvkernel__Z5jacldi_F1L922_10)
        /*00c8*/ 	.word	0x00000000


	//----- nvinfo : EIATTR_FRAME_SIZE
	.align		4
.L_104:
        /*00cc*/ 	.byte	0x04, 0x11
        /*00ce*/ 	.short	(.L_106 - .L_105)
	.align		4
.L_105:
        /*00d0*/ 	.word	index@(nvkernel__Z5jacldi_F1L922_10)
        /*00d4*/ 	.word	0x00000000


	//----- nvinfo : EIATTR_REGCOUNT
	.align		4
.L_106:
        /*00d8*/ 	.byte	0x04, 0x2f
        /*00da*/ 	.short	(.L_108 - .L_107)
	.align		4
.L_107:
        /*00dc*/ 	.word	index@(nvkernel__Z4jacui_F1L1214_12)
        /*00e0*/ 	.word	0x000000d0


	//----- nvinfo : EIATTR_MAX_STACK_SIZE
	.align		4
.L_108:
        /*00e4*/ 	.byte	0x04, 0x23
        /*00e6*/ 	.short	(.L_110 - .L_109)
	.align		4
.L_109:
        /*00e8*/ 	.word	index@(nvkernel__Z4jacui_F1L1214_12)
        /*00ec*/ 	.word	0x00000000


	//----- nvinfo : EIATTR_FRAME_SIZE
	.align		4
.L_110:
        /*00f0*/ 	.byte	0x04, 0x11
        /*00f2*/ 	.short	(.L_112 - .L_111)
	.align		4
.L_111:
        /*00f4*/ 	.word	index@(nvkernel__Z4jacui_F1L1214_12)
        /*00f8*/ 	.word	0x00000000


	//----- nvinfo : EIATTR_REGCOUNT
	.align		4
.L_112:
        /*00fc*/ 	.byte	0x04, 0x2f
        /*00fe*/ 	.short	(.L_114 - .L_113)
	.align		4
.L_113:
        /*0100*/ 	.word	index@(nvkernel__Z6l2normiiiiiiiiii_F1L1529_14)
        /*0104*/ 	.word	0x0000002e


	//----- nvinfo : EIATTR_MAX_STACK_SIZE
	.align		4
.L_114:
        /*0108*/ 	.byte	0x04, 0x23
        /*010a*/ 	.short	(.L_116 - .L_115)
	.align		4
.L_115:
        /*010c*/ 	.word	index@(nvkernel__Z6l2normiiiiiiiiii_F1L1529_14)
        /*0110*/ 	.word	0x00000000


	//----- nvinfo : EIATTR_FRAME_SIZE
	.align		4
.L_116:
        /*0114*/ 	.byte	0x04, 0x11
        /*0116*/ 	.short	(.L_118 - .L_117)
	.align		4
.L_117:
        /*0118*/ 	.word	index@(nvkernel__Z6l2normiiiiiiiiii_F1L1529_14)
        /*011c*/ 	.word	0x00000000


	//----- nvinfo : EIATTR_REGCOUNT
	.align		4
.L_118:
        /*0120*/ 	.byte	0x04, 0x2f
        /*0122*/ 	.short	(.L_120 - .L_119)
	.align		4
.L_119:
        /*0124*/ 	.word	index@(__cuda_sm70_shflsync_down)
        /*0128*/ 	.word	0x00000018


	//----- nvinfo : EIATTR_MAX_STACK_SIZE
	.align		4
.L_120:
        /*012c*/ 	.byte	0x04, 0x23
        /*012e*/ 	.short	(.L_122 - .L_121)
	.align		4
.L_121:
        /*0130*/ 	.word	index@(__cuda_sm70_shflsync_down)
        /*0134*/ 	.word	0x00000000


	//----- nvinfo : EIATTR_FRAME_SIZE
	.align		4
.L_122:
        /*0138*/ 	.byte	0x04, 0x11
        /*013a*/ 	.short	(.L_124 - .L_123)
	.align		4
.L_123:
        /*013c*/ 	.word	index@(__cuda_sm70_shflsync_down)
        /*0140*/ 	.word	0x00000000


	//----- nvinfo : EIATTR_REGCOUNT
	.align		4
.L_124:
        /*0144*/ 	.byte	0x04, 0x2f
        /*0146*/ 	.short	(.L_126 - .L_125)
	.align		4
.L_125:
        /*0148*/ 	.word	index@(nvkernel__Z3rhsv_F1L1574_16)
        /*014c*/ 	.word	0x00000028


	//----- nvinfo : EIATTR_MAX_STACK_SIZE
	.align		4
.L_126:
        /*0150*/ 	.byte	0x04, 0x23
        /*0152*/ 	.short	(.L_128 - .L_127)
	.align		4
.L_127:
        /*0154*/ 	.word	index@(nvkernel__Z3rhsv_F1L1574_16)
        /*0158*/ 	.word	0x00000000


	//----- nvinfo : EIATTR_FRAME_SIZE
	.align		4
.L_128:
        /*015c*/ 	.byte	0x04, 0x11
        /*015e*/ 	.short	(.L_130 - .L_129)
	.align		4
.L_129:
        /*0160*/ 	.word	index@(nvkernel__Z3rhsv_F1L1574_16)
        /*0164*/ 	.word	0x00000000


	//----- nvinfo : EIATTR_REGCOUNT
	.align		4
.L_130:
        /*0168*/ 	.byte	0x04, 0x2f
        /*016a*/ 	.short	(.L_132 - .L_131)
	.align		4
.L_131:
        /*016c*/ 	.word	index@(__cuda_sm20_dblrcp_rn_slowpath_v3)
        /*0170*/ 	.word	0x00000018


	//----- nvinfo : EIATTR_MAX_STACK_SIZE
	.align		4
.L_132:
        /*0174*/ 	.byte	0x04, 0x23
        /*0176*/ 	.short	(.L_134 - .L_133)
	.align		4
.L_133:
        /*0178*/ 	.word	index@(__cuda_sm20_dblrcp_rn_slowpath_v3)
        /*017c*/ 	.word	0x00000000


	//----- nvinfo : EIATTR_FRAME_SIZE
	.align		4
.L_134:
        /*0180*/ 	.byte	0x04, 0x11
        /*0182*/ 	.short	(.L_136 - .L_135)
	.align		4
.L_135:
        /*0184*/ 	.word	index@(__cuda_sm20_dblrcp_rn_slowpath_v3)
        /*0188*/ 	.word	0x00000000


	//----- nvinfo : EIATTR_REGCOUNT
	.align		4
.L_136:
        /*018c*/ 	.byte	0x04, 0x2f
        /*018e*/ 	.short	(.L_138 - .L_137)
	.align		4
.L_137:
        /*0190*/ 	.word	index@(nvkernel__Z3rhsv_F1L1597_18)
        /*0194*/ 	.word	0x00000028


	//----- nvinfo : EIATTR_MAX_STACK_SIZE
	.align		4
.L_138:
        /*0198*/ 	.byte	0x04, 0x23
        /*019a*/ 	.short	(.L_140 - .L_139)
	.align		4
.L_139:
        /*019c*/ 	.word	index@(nvkernel__Z3rhsv_F1L1597_18)
        /*01a0*/ 	.word	0x00000000


	//----- nvinfo : EIATTR_FRAME_SIZE
	.align		4
.L_140:
        /*01a4*/ 	.byte	0x04, 0x11
        /*01a6*/ 	.short	(.L_142 - .L_141)
	.align		4
.L_141:
        /*01a8*/ 	.word	index@(nvkernel__Z3rhsv_F1L1597_18)
        /*01ac*/ 	.word	0x00000000


	//----- nvinfo : EIATTR_REGCOUNT
	.align		4
.L_142:
        /*01b0*/ 	.byte	0x04, 0x2f
        /*01b2*/ 	.short	(.L_144 - .L_143)
	.align		4
.L_143:
        /*01b4*/ 	.word	index@(nvkernel__Z3rhsv_F1L1614_20)
        /*01b8*/ 	.word	0x00000028


	//----- nvinfo : EIATTR_MAX_STACK_SIZE
	.align		4
.L_144:
        /*01bc*/ 	.byte	0x04, 0x23
        /*01be*/ 	.short	(.L_146 - .L_145)
	.align		4
.L_145:
        /*01c0*/ 	.word	index@(nvkernel__Z3rhsv_F1L1614_20)
        /*01c4*/ 	.word	0x00000000


	//----- nvinfo : EIATTR_FRAME_SIZE
	.align		4
.L_146:
        /*01c8*/ 	.byte	0x04, 0x11
        /*01ca*/ 	.short	(.L_148 - .L_147)
	.align		4
.L_147:
        /*01cc*/ 	.word	index@(nvkernel__Z3rhsv_F1L1614_20)
        /*01d0*/ 	.word	0x00000000


	//----- nvinfo : EIATTR_REGCOUNT
	.align		4
.L_148:
        /*01d4*/ 	.byte	0x04, 0x2f
        /*01d6*/ 	.short	(.L_150 - .L_149)
	.align		4
.L_149:
        /*01d8*/ 	.word	index@(nvkernel__Z3rhsv_F1L1626_22)
        /*01dc*/ 	.word	0x00000034


	//----- nvinfo : EIATTR_MAX_STACK_SIZE
	.align		4
.L_150:
        /*01e0*/ 	.byte	0x04, 0x23
        /*01e2*/ 	.short	(.L_152 - .L_151)
	.align		4
.L_151:
        /*01e4*/ 	.word	index@(nvkernel__Z3rhsv_F1L1626_22)
        /*01e8*/ 	.word	0x00000000


	//----- nvinfo : EIATTR_FRAME_SIZE
	.align		4
.L_152:
        /*01ec*/ 	.byte	0x04, 0x11
        /*01ee*/ 	.short	(.L_154 - .L_153)
	.align		4
.L_153:
        /*01f0*/ 	.word	index@(nvkernel__Z3rhsv_F1L1626_22)
        /*01f4*/ 	.word	0x00000000


	//----- nvinfo : EIATTR_REGCOUNT
	.align		4
.L_154:
        /*01f8*/ 	.byte	0x04, 0x2f
        /*01fa*/ 	.short	(.L_156 - .L_155)
	.align		4
.L_155:
        /*01fc*/ 	.word	index@(nvkernel__Z3rhsv_F1L1657_24)
        /*0200*/ 	.word	0x00000038


	//----- nvinfo : EIATTR_MAX_STACK_SIZE
	.align		4
.L_156:
        /*0204*/ 	.byte	0x04, 0x23
        /*0206*/ 	.short	(.L_158 - .L_157)
	.align		4
.L_157:
        /*0208*/ 	.word	index@(nvkernel__Z3rhsv_F1L1657_24)
        /*020c*/ 	.word	0x00000000


	//----- nvinfo : EIATTR_FRAME_SIZE
	.align		4
.L_158:
        /*0210*/ 	.byte	0x04, 0x11
        /*0212*/ 	.short	(.L_160 - .L_159)
	.align		4
.L_159:
        /*0214*/ 	.word	index@(nvkernel__Z3rhsv_F1L1657_24)
        /*0218*/ 	.word	0x00000000


	//----- nvinfo : EIATTR_REGCOUNT
	.align		4
.L_160:
        /*021c*/ 	.byte	0x04, 0x2f
        /*021e*/ 	.short	(.L_162 - .L_161)
	.align		4
.L_161:
        /*0220*/ 	.word	index@(nvkernel__Z3rhsv_F1L1693_26)
        /*0224*/ 	.word	0x00000027


	//----- nvinfo : EIATTR_MAX_STACK_SIZE
	.align		4
.L_162:
        /*0228*/ 	.byte	0x04, 0x23
        /*022a*/ 	.short	(.L_164 - .L_163)
	.align		4
.L_163:
        /*022c*/ 	.word	index@(nvkernel__Z3rhsv_F1L1693_26)
        /*0230*/ 	.word	0x00000000


	//----- nvinfo : EIATTR_FRAME_SIZE
	.align		4
.L_164:
        /*0234*/ 	.byte	0x04, 0x11
        /*0236*/ 	.short	(.L_166 - .L_165)
	.align		4
.L_165:
        /*0238*/ 	.word	index@(nvkernel__Z3rhsv_F1L1693_26)
        /*023c*/ 	.word	0x00000000


	//----- nvinfo : EIATTR_REGCOUNT
	.align		4
.L_166:
        /*0240*/ 	.byte	0x04, 0x2f
        /*0242*/ 	.short	(.L_168 - .L_167)
	.align		4
.L_167:
        /*0244*/ 	.word	index@(nvkernel__Z3rhsv_F1L1710_28)
        /*0248*/ 	.word	0x0000002a


	//----- nvinfo : EIATTR_MAX_STACK_SIZE
	.align		4
.L_168:
        /*024c*/ 	.byte	0x04, 0x23
        /*024e*/ 	.short	(.L_170 - .L_169)
	.align		4
.L_169:
        /*0250*/ 	.word	index@(nvkernel__Z3rhsv_F1L1710_28)
        /*0254*/ 	.word	0x00000000


	//----- nvinfo : EIATTR_FRAME_SIZE
	.align		4
.L_170:
        /*0258*/ 	.byte	0x04, 0x11
        /*025a*/ 	.short	(.L_172 - .L_171)
	.align		4
.L_171:
        /*025c*/ 	.word	index@(nvkernel__Z3rhsv_F1L1710_28)
        /*0260*/ 	.word	0x00000000


	//----- nvinfo : EIATTR_REGCOUNT
	.align		4
.L_172:
        /*0264*/ 	.byte	0x04, 0x2f
        /*0266*/ 	.short	(.L_174 - .L_173)
	.align		4
.L_173:
        /*0268*/ 	.word	index@(nvkernel__Z3rhsv_F1L1726_30)
        /*026c*/ 	.word	0x00000027


	//----- nvinfo : EIATTR_MAX_STACK_SIZE
	.align		4
.L_174:
        /*0270*/ 	.byte	0x04, 0x23
        /*0272*/ 	.short	(.L_176 - .L_175)
	.align		4
.L_175:
        /*0274*/ 	.word	index@(nvkernel__Z3rhsv_F1L1726_30)
        /*0278*/ 	.word	0x00000000


	//----- nvinfo : EIATTR_FRAME_SIZE
	.align		4
.L_176:
        /*027c*/ 	.byte	0x04, 0x11
        /*027e*/ 	.short	(.L_178 - .L_177)
	.align		4
.L_177:
        /*0280*/ 	.word	index@(nvkernel__Z3rhsv_F1L1726_30)
        /*0284*/ 	.word	0x00000000


	//----- nvinfo : EIATTR_REGCOUNT
	.align		4
.L_178:
        /*0288*/ 	.byte	0x04, 0x2f
        /*028a*/ 	.short	(.L_180 - .L_179)
	.align		4
.L_179:
        /*028c*/ 	.word	index@(nvkernel__Z3rhsv_F1L1751_32)
        /*0290*/ 	.word	0x00000028


	//----- nvinfo : EIATTR_MAX_STACK_SIZE
	.align		4
.L_180:
        /*0294*/ 	.byte	0x04, 0x23
        /*0296*/ 	.short	(.L_182 - .L_181)
	.align		4
.L_181:
        /*0298*/ 	.word	index@(nvkernel__Z3rhsv_F1L1751_32)
        /*029c*/ 	.word	0x00000000


	//----- nvinfo : EIATTR_FRAME_SIZE
	.align		4
.L_182:
        /*02a0*/ 	.byte	0x04, 0x11
        /*02a2*/ 	.short	(.L_184 - .L_183)
	.align		4
.L_183:
        /*02a4*/ 	.word	index@(nvkernel__Z3rhsv_F1L1751_32)
        /*02a8*/ 	.word	0x00000000


	//----- nvinfo : EIATTR_REGCOUNT
	.align		4
.L_184:
        /*02ac*/ 	.byte	0x04, 0x2f
        /*02ae*/ 	.short	(.L_186 - .L_185)
	.align		4
.L_185:
        /*02b0*/ 	.word	index@(nvkernel__Z3rhsv_F1L1768_34)
        /*02b4*/ 	.word	0x00000028


	//----- nvinfo : EIATTR_MAX_STACK_SIZE
	.align		4
.L_186:
        /*02b8*/ 	.byte	0x04, 0x23
        /*02ba*/ 	.short	(.L_188 - .L_187)
	.align		4
.L_187:
        /*02bc*/ 	.word	index@(nvkernel__Z3rhsv_F1L1768_34)
        /*02c0*/ 	.word	0x00000000


	//----- nvinfo : EIATTR_FRAME_SIZE
	.align		4
.L_188:
        /*02c4*/ 	.byte	0x04, 0x11
        /*02c6*/ 	.short	(.L_190 - .L_189)
	.align		4
.L_189:
        /*02c8*/ 	.word	index@(nvkernel__Z3rhsv_F1L1768_34)
        /*02cc*/ 	.word	0x00000000


	//----- nvinfo : EIATTR_REGCOUNT
	.align		4
.L_190:
        /*02d0*/ 	.byte	0x04, 0x2f
        /*02d2*/ 	.short	(.L_192 - .L_191)
	.align		4
.L_191:
        /*02d4*/ 	.word	index@(nvkernel__Z3rhsv_F1L1780_36)
        /*02d8*/ 	.word	0x00000036


	//----- nvinfo : EIATTR_MAX_STACK_SIZE
	.align		4
.L_192:
        /*02dc*/ 	.byte	0x04, 0x23
        /*02de*/ 	.short	(.L_194 - .L_193)
	.align		4
.L_193:
        /*02e0*/ 	.word	index@(nvkernel__Z3rhsv_F1L1780_36)
        /*02e4*/ 	.word	0x00000000


	//----- nvinfo : EIATTR_FRAME_SIZE
	.align		4
.L_194:
        /*02e8*/ 	.byte	0x04, 0x11
        /*02ea*/ 	.short	(.L_196 - .L_195)
	.align		4
.L_195:
        /*02ec*/ 	.word	index@(nvkernel__Z3rhsv_F1L1780_36)
        /*02f0*/ 	.word	0x00000000


	//----- nvinfo : EIATTR_REGCOUNT
	.align		4
.L_196:
        /*02f4*/ 	.byte	0x04, 0x2f
        /*02f6*/ 	.short	(.L_198 - .L_197)
	.align		4
.L_197:
        /*02f8*/ 	.word	index@(nvkernel__Z3rhsv_F1L1810_38)
        /*02fc*/ 	.word	0x00000038


	//----- nvinfo : EIATTR_MAX_STACK_SIZE
	.align		4
.L_198:
        /*0300*/ 	.byte	0x04, 0x23
        /*0302*/ 	.short	(.L_200 - .L_199)
	.align		4
.L_199:
        /*0304*/ 	.word	index@(nvkernel__Z3rhsv_F1L1810_38)
        /*0308*/ 	.word	0x00000000


	//----- nvinfo : EIATTR_FRAME_SIZE
	.align		4
.L_200:
        /*030c*/ 	.byte	0x04, 0x11
        /*030e*/ 	.short	(.L_202 - .L_201)
	.align		4
.L_201:
        /*0310*/ 	.word	index@(nvkernel__Z3rhsv_F1L1810_38)
        /*0314*/ 	.word	0x00000000


	//----- nvinfo : EIATTR_REGCOUNT
	.align		4
.L_202:
        /*0318*/ 	.byte	0x04, 0x2f
        /*031a*/ 	.short	(.L_204 - .L_203)
	.align		4
.L_203:
        /*031c*/ 	.word	index@(nvkernel__Z3rhsv_F1L1850_40)
        /*0320*/ 	.word	0x00000027


	//----- nvinfo : EIATTR_MAX_STACK_SIZE
	.align		4
.L_204:
        /*0324*/ 	.byte	0x04, 0x23
        /*0326*/ 	.short	(.L_206 - .L_205)
	.align		4
.L_205:
        /*0328*/ 	.word	index@(nvkernel__Z3rhsv_F1L1850_40)
        /*032c*/ 	.word	0x00000000


	//----- nvinfo : EIATTR_FRAME_SIZE
	.align		4
.L_206:
        /*0330*/ 	.byte	0x04, 0x11
        /*0332*/ 	.short	(.L_208 - .L_207)
	.align		4
.L_207:
        /*0334*/ 	.word	index@(nvkernel__Z3rhsv_F1L1850_40)
        /*0338*/ 	.word	0x00000000


	//----- nvinfo : EIATTR_REGCOUNT
	.align		4
.L_208:
        /*033c*/ 	.byte	0x04, 0x2f
        /*033e*/ 	.short	(.L_210 - .L_209)
	.align		4
.L_209:
        /*0340*/ 	.word	index@(nvkernel__Z3rhsv_F1L1873_42)
        /*0344*/ 	.word	0x0000002a


	//----- nvinfo : EIATTR_MAX_STACK_SIZE
	.align		4
.L_210:
        /*0348*/ 	.byte	0x04, 0x23
        /*034a*/ 	.short	(.L_212 - .L_211)
	.align		4
.L_211:
        /*034c*/ 	.word	index@(nvkernel__Z3rhsv_F1L1873_42)
        /*0350*/ 	.word	0x00000000


	//----- nvinfo : EIATTR_FRAME_SIZE
	.align		4
.L_212:
        /*0354*/ 	.byte	0x04, 0x11
        /*0356*/ 	.short	(.L_214 - .L_213)
	.align		4
.L_213:
        /*0358*/ 	.word	index@(nvkernel__Z3rhsv_F1L1873_42)
        /*035c*/ 	.word	0x00000000


	//----- nvinfo : EIATTR_REGCOUNT
	.align		4
.L_214:
        /*0360*/ 	.byte	0x04, 0x2f
        /*0362*/ 	.short	(.L_216 - .L_215)
	.align		4
.L_215:
        /*0364*/ 	.word	index@(nvkernel__Z3rhsv_F1L1889_44)
        /*0368*/ 	.word	0x0000002a


	//----- nvinfo : EIATTR_MAX_STACK_SIZE
	.align		4
.L_216:
        /*036c*/ 	.byte	0x04, 0x23
        /*036e*/ 	.short	(.L_218 - .L_217)
	.align		4
.L_217:
        /*0370*/ 	.word	index@(nvkernel__Z3rhsv_F1L1889_44)
        /*0374*/ 	.word	0x00000000


	//----- nvinfo : EIATTR_FRAME_SIZE
	.align		4
.L_218:
        /*0378*/ 	.byte	0x04, 0x11
        /*037a*/ 	.short	(.L_220 - .L_219)
	.align		4
.L_219:
        /*037c*/ 	.word	index@(nvkernel__Z3rhsv_F1L1889_44)
        /*0380*/ 	.word	0x00000000


	//----- nvinfo : EIATTR_REGCOUNT
	.align		4
.L_220:
        /*0384*/ 	.byte	0x04, 0x2f
        /*0386*/ 	.short	(.L_222 - .L_221)
	.align		4
.L_221:
        /*0388*/ 	.word	index@(nvkernel__Z3rhsv_F1L1910_46)
        /*038c*/ 	.word	0x0000002a


	//----- nvinfo : EIATTR_MAX_STACK_SIZE
	.align		4
.L_222:
        /*0390*/ 	.byte	0x04, 0x23
        /*0392*/ 	.short	(.L_224 - .L_223)
	.align		4
.L_223:
        /*0394*/ 	.word	index@(nvkernel__Z3rhsv_F1L1910_46)
        /*0398*/ 	.word	0x00000000


	//----- nvinfo : EIATTR_FRAME_SIZE
	.align		4
.L_224:
        /*039c*/ 	.byte	0x04, 0x11
        /*039e*/ 	.short	(.L_226 - .L_225)
	.align		4
.L_225:
        /*03a0*/ 	.word	index@(nvkernel__Z3rhsv_F1L1910_46)
        /*03a4*/ 	.word	0x00000000


	//----- nvinfo : EIATTR_REGCOUNT
	.align		4
.L_226:
        /*03a8*/ 	.byte	0x04, 0x2f
        /*03aa*/ 	.short	(.L_228 - .L_227)
	.align		4
.L_227:
        /*03ac*/ 	.word	index@(nvkernel__Z3rhsv_F1L1923_48)
        /*03b0*/ 	.word	0x00000028


	//----- nvinfo : EIATTR_MAX_STACK_SIZE
	.align		4
.L_228:
        /*03b4*/ 	.byte	0x04, 0x23
        /*03b6*/ 	.short	(.L_230 - .L_229)
	.align		4
.L_229:
        /*03b8*/ 	.word	index@(nvkernel__Z3rhsv_F1L1923_48)
        /*03bc*/ 	.word	0x00000000


	//----- nvinfo : EIATTR_FRAME_SIZE
	.align		4
.L_230:
        /*03c0*/ 	.byte	0x04, 0x11
        /*03c2*/ 	.short	(.L_232 - .L_231)
	.align		4
.L_231:
        /*03c4*/ 	.word	index@(nvkernel__Z3rhsv_F1L1923_48)
        /*03c8*/ 	.word	0x00000000


	//----- nvinfo : EIATTR_REGCOUNT
	.align		4
.L_232:
        /*03cc*/ 	.byte	0x04, 0x2f
        /*03ce*/ 	.short	(.L_234 - .L_233)
	.align		4
.L_233:
        /*03d0*/ 	.word	index@(nvkernel__Z3rhsv_F1L1940_50)
        /*03d4*/ 	.word	0x00000028


	//----- nvinfo : EIATTR_MAX_STACK_SIZE
	.align		4
.L_234:
        /*03d8*/ 	.byte	0x04, 0x23
        /*03da*/ 	.short	(.L_236 - .L_235)
	.align		4
.L_235:
        /*03dc*/ 	.word	index@(nvkernel__Z3rhsv_F1L1940_50)
        /*03e0*/ 	.word	0x00000000


	//----- nvinfo : EIATTR_FRAME_SIZE
	.align		4
.L_236:
        /*03e4*/ 	.byte	0x04, 0x11
        /*03e6*/ 	.short	(.L_238 - .L_237)
	.align		4
.L_237:
        /*03e8*/ 	.word	index@(nvkernel__Z3rhsv_F1L1940_50)
        /*03ec*/ 	.word	0x00000000


	//----- nvinfo : EIATTR_REGCOUNT
	.align		4
.L_238:
        /*03f0*/ 	.byte	0x04, 0x2f
        /*03f2*/ 	.short	(.L_240 - .L_239)
	.align		4
.L_239:
        /*03f4*/ 	.word	index@(nvkernel__Z3rhsv_F1L1952_52)
        /*03f8*/ 	.word	0x00000032


	//----- nvinfo : EIATTR_MAX_STACK_SIZE
	.align		4
.L_240:
        /*03fc*/ 	.byte	0x04, 0x23
        /*03fe*/ 	.short	(.L_242 - .L_241)
	.align		4
.L_241:
        /*0400*/ 	.word	index@(nvkernel__Z3rhsv_F1L1952_52)
        /*0404*/ 	.word	0x00000000


	//----- nvinfo : EIATTR_FRAME_SIZE
	.align		4
.L_242:
        /*0408*/ 	.byte	0x04, 0x11
        /*040a*/ 	.short	(.L_244 - .L_243)
	.align		4
.L_243:
        /*040c*/ 	.word	index@(nvkernel__Z3rhsv_F1L1952_52)
        /*0410*/ 	.word	0x00000000


	//----- nvinfo : EIATTR_REGCOUNT
	.align		4
.L_244:
        /*0414*/ 	.byte	0x04, 0x2f
        /*0416*/ 	.short	(.L_246 - .L_245)
	.align		4
.L_245:
        /*0418*/ 	.word	index@(nvkernel__Z3rhsv_F1L1983_54)
        /*041c*/ 	.word	0x00000038


	//----- nvinfo : EIATTR_MAX_STACK_SIZE
	.align		4
.L_246:
        /*0420*/ 	.byte	0x04, 0x23
        /*0422*/ 	.short	(.L_248 - .L_247)
	.align		4
.L_247:
        /*0424*/ 	.word	index@(nvkernel__Z3rhsv_F1L1983_54)
        /*0428*/ 	.word	0x00000000


	//----- nvinfo : EIATTR_FRAME_SIZE
	.align		4
.L_248:
        /*042c*/ 	.byte	0x04, 0x11
        /*042e*/ 	.short	(.L_250 - .L_249)
	.align		4
.L_249:
        /*0430*/ 	.word	index@(nvkernel__Z3rhsv_F1L1983_54)
        /*0434*/ 	.word	0x00000000


	//----- nvinfo : EIATTR_REGCOUNT
	.align		4
.L_250:
        /*0438*/ 	.byte	0x04, 0x2f
        /*043a*/ 	.short	(.L_252 - .L_251)
	.align		4
.L_251:
        /*043c*/ 	.word	index@(nvkernel__Z3rhsv_F1L2015_56)
        /*0440*/ 	.word	0x00000027


	//----- nvinfo : EIATTR_MAX_STACK_SIZE
	.align		4
.L_252:
        /*0444*/ 	.byte	0x04, 0x23
        /*0446*/ 	.short	(.L_254 - .L_253)
	.align		4
.L_253:
        /*0448*/ 	.word	index@(nvkernel__Z3rhsv_F1L2015_56)
        /*044c*/ 	.word	0x00000000


	//----- nvinfo : EIATTR_FRAME_SIZE
	.align		4
.L_254:
        /*0450*/ 	.byte	0x04, 0x11
        /*0452*/ 	.short	(.L_256 - .L_255)
	.align		4
.L_255:
        /*0454*/ 	.word	index@(nvkernel__Z3rhsv_F1L2015_56)
        /*0458*/ 	.word	0x00000000


	//----- nvinfo : EIATTR_REGCOUNT
	.align		4
.L_256:
        /*045c*/ 	.byte	0x04, 0x2f
        /*045e*/ 	.short	(.L_258 - .L_257)
	.align		4
.L_257:
        /*0460*/ 	.word	index@(nvkernel__Z3rhsv_F1L2032_58)
        /*0464*/ 	.word	0x0000002a


	//----- nvinfo : EIATTR_MAX_STACK_SIZE
	.align		4
.L_258:
        /*0468*/ 	.byte	0x04, 0x23
        /*046a*/ 	.short	(.L_260 - .L_259)
	.align		4
.L_259:
        /*046c*/ 	.word	index@(nvkernel__Z3rhsv_F1L2032_58)
        /*0470*/ 	.word	0x00000000


	//----- nvinfo : EIATTR_FRAME_SIZE
	.align		4
.L_260:
        /*0474*/ 	.byte	0x04, 0x11
        /*0476*/ 	.short	(.L_262 - .L_261)
	.align		4
.L_261:
        /*0478*/ 	.word	index@(nvkernel__Z3rhsv_F1L2032_58)
        /*047c*/ 	.word	0x00000000


	//----- nvinfo : EIATTR_REGCOUNT
	.align		4
.L_262:
        /*0480*/ 	.byte	0x04, 0x2f
        /*0482*/ 	.short	(.L_264 - .L_263)
	.align		4
.L_263:
        /*0484*/ 	.word	index@(nvkernel__Z3rhsv_F1L2048_60)
        /*0488*/ 	.word	0x0000002b


	//----- nvinfo : EIATTR_MAX_STACK_SIZE
	.align		4
.L_264:
        /*048c*/ 	.byte	0x04, 0x23
        /*048e*/ 	.short	(.L_266 - .L_265)
	.align		4
.L_265:
        /*0490*/ 	.word	index@(nvkernel__Z3rhsv_F1L2048_60)
        /*0494*/ 	.word	0x00000000


	//----- nvinfo : EIATTR_FRAME_SIZE
	.align		4
.L_266:
        /*0498*/ 	.byte	0x04, 0x11
        /*049a*/ 	.short	(.L_268 - .L_267)
	.align		4
.L_267:
        /*049c*/ 	.word	index@(nvkernel__Z3rhsv_F1L2048_60)
        /*04a0*/ 	.word	0x00000000


	//----- nvinfo : EIATTR_REGCOUNT
	.align		4
.L_268:
        /*04a4*/ 	.byte	0x04, 0x2f
        /*04a6*/ 	.short	(.L_270 - .L_269)
	.align		4
.L_269:
        /*04a8*/ 	.word	index@(nvkernel__Z4ssori_F1L2089_62)
        /*04ac*/ 	.word	0x00000016


	//----- nvinfo : EIATTR_MAX_STACK_SIZE
	.align		4
.L_270:
        /*04b0*/ 	.byte	0x04, 0x23
        /*04b2*/ 	.short	(.L_272 - .L_271)
	.align		4
.L_271:
        /*04b4*/ 	.word	index@(nvkernel__Z4ssori_F1L2089_62)
        /*04b8*/ 	.word	0x00000000


	//----- nvinfo : EIATTR_FRAME_SIZE
	.align		4
.L_272:
        /*04bc*/ 	.byte	0x04, 0x11
        /*04be*/ 	.short	(.L_274 - .L_273)
	.align		4
.L_273:
        /*04c0*/ 	.word	index@(nvkernel__Z4ssori_F1L2089_62)
        /*04c4*/ 	.word	0x00000000


	//----- nvinfo : EIATTR_REGCOUNT
	.align		4
.L_274:
        /*04c8*/ 	.byte	0x04, 0x2f
        /*04ca*/ 	.short	(.L_276 - .L_275)
	.align		4
.L_275:
        /*04cc*/ 	.word	index@(nvkernel__Z4ssori_F1L2126_64)
        /*04d0*/ 	.word	0x0000002a


	//----- nvinfo : EIATTR_MAX_STACK_SIZE
	.align		4
.L_276:
        /*04d4*/ 	.byte	0x04, 0x23
        /*04d6*/ 	.short	(.L_278 - .L_277)
	.align		4
.L_277:
        /*04d8*/ 	.word	index@(nvkernel__Z4ssori_F1L2126_64)
        /*04dc*/ 	.word	0x00000000


	//----- nvinfo : EIATTR_FRAME_SIZE
	.align		4
.L_278:
        /*04e0*/ 	.byte	0x04, 0x11
        /*04e2*/ 	.short	(.L_280 - .L_279)
	.align		4
.L_279:
        /*04e4*/ 	.word	index@(nvkernel__Z4ssori_F1L2126_64)
        /*04e8*/ 	.word	0x00000000


	//----- nvinfo : EIATTR_REGCOUNT
	.align		4
.L_280:
        /*04ec*/ 	.byte	0x04, 0x2f
        /*04ee*/ 	.short	(.L_282 - .L_281)
	.align		4
.L_281:
        /*04f0*/ 	.word	index@(nvkernel__Z4ssori_F1L2158_66)
        /*04f4*/ 	.word	0x00000028


	//----- nvinfo : EIATTR_MAX_STACK_SIZE
	.align		4
.L_282:
        /*04f8*/ 	.byte	0x04, 0x23
        /*04fa*/ 	.short	(.L_284 - .L_283)
	.align		4
.L_283:
        /*04fc*/ 	.word	index@(nvkernel__Z4ssori_F1L2158_66)
        /*0500*/ 	.word	0x00000000


	//----- nvinfo : EIATTR_FRAME_SIZE
	.align		4
.L_284:
        /*0504*/ 	.byte	0x04, 0x11
        /*0506*/ 	.short	(.L_286 - .L_285)
	.align		4
.L_285:
        /*0508*/ 	.word	index@(nvkernel__Z4ssori_F1L2158_66)
        /*050c*/ 	.word	0x00000000


	//----- nvinfo : EIATTR_REGCOUNT
	.align		4
.L_286:
        /*0510*/ 	.byte	0x04, 0x2f
        /*0512*/ 	.short	(.L_288 - .L_287)
	.align		4
.L_287:
        /*0514*/ 	.word	index@(__cuda_sm20_div_s64)
        /*0518*/ 	.word	0x0000001e


	//----- nvinfo : EIATTR_MAX_STACK_SIZE
	.align		4
.L_288:
        /*051c*/ 	.byte	0x04, 0x23
        /*051e*/ 	.short	(.L_290 - .L_289)
	.align		4
.L_289:
        /*0520*/ 	.word	index@(__cuda_sm20_div_s64)
        /*0524*/ 	.word	0x00000000


	//----- nvinfo : EIATTR_FRAME_SIZE
	.align		4
.L_290:
        /*0528*/ 	.byte	0x04, 0x11
        /*052a*/ 	.short	(.L_292 - .L_291)
	.align		4
.L_291:
        /*052c*/ 	.word	index@(__cuda_sm20_div_s64)
        /*0530*/ 	.word	0x00000000
.L_292:


//--------------------- .nv.info.__cuda_sm20_div_s64 --------------------------
	.section	.nv.info.__cuda_sm20_div_s64,"",@"SHT_CUDA_INFO"
	.sectionflags	@""
	.align	4


	//----- nvinfo : EIATTR_CUDA_API_VERSION
	.align		4
        /*0000*/ 	.byte	0x04, 0x37
        /*0002*/ 	.short	(.L_294 - .L_293)
.L_293:
        /*0004*/ 	.word	0x00000081


	//----- nvinfo : EIATTR_SW2861232_WAR
	.align		4
.L_294:
        /*0008*/ 	.byte	0x01, 0x35
	.zero		2


//--------------------- .nv.info.nvkernel__Z4ssori_F1L2158_66 --------------------------
	.section	.nv.info.nvkernel__Z4ssori_F1L2158_66,"",@"SHT_CUDA_INFO"
	.sectionflags	@""
	.align	4


	//----- nvinfo : EIATTR_CUDA_API_VERSION
	.align		4
        /*0000*/ 	.byte	0x04, 0x37
        /*0002*/ 	.short	(.L_296 - .L_295)
.L_295:
        /*0004*/ 	.word	0x00000081


	//----- nvinfo : EIATTR_SW2861232_WAR
	.align		4
.L_296:
        /*0008*/ 	.byte	0x01, 0x35
	.zero		2


	//----- nvinfo : EIATTR_PARAM_CBANK
	.align		4
        /*000c*/ 	.byte	0x04, 0x0a
        /*000e*/ 	.short	(.L_298 - .L_297)
	.align		4
.L_297:
        /*0010*/ 	.word	index@(.nv.constant0.nvkernel__Z4ssori_F1L2158_66)
        /*0014*/ 	.short	0x0160
        /*0016*/ 	.short	0x0030


	//----- nvinfo : EIATTR_CBANK_PARAM_SIZE
	.align		4
.L_298:
        /*0018*/ 	.byte	0x03, 0x19
        /*001a*/ 	.short	0x0030


	//----- nvinfo : EIATTR_KPARAM_INFO
	.align		4
        /*001c*/ 	.byte	0x04, 0x17
        /*001e*/ 	.short	(.L_300 - .L_299)
.L_299:
        /*0020*/ 	.word	0x00000000
        /*0024*/ 	.short	0x0007
        /*0026*/ 	.short	0x0028
        /*0028*/ 	.byte	0x00, 0xf0, 0x21, 0x00


	//----- nvinfo : EIATTR_KPARAM_INFO
	.align		4
.L_300:
        /*002c*/ 	.byte	0x04, 0x17
        /*002e*/ 	.short	(.L_302 - .L_301)
.L_301:
        /*0030*/ 	.word	0x00000000
        /*0034*/ 	.short	0x0006
        /*0036*/ 	.short	0x0020
        /*0038*/ 	.byte	0x00, 0xf0, 0x21, 0x00


	//----- nvinfo : EIATTR_KPARAM_INFO
	.align		4
.L_302:
        /*003c*/ 	.byte	0x04, 0x17
        /*003e*/ 	.short	(.L_304 - .L_303)
.L_303:
        /*0040*/ 	.word	0x00000000
        /*0044*/ 	.short	0x0005
        /*0046*/ 	.short	0x0018
        /*0048*/ 	.byte	0x00, 0xf0, 0x21, 0x00


	//----- nvinfo : EIATTR_KPARAM_INFO
	.align		4
.L_304:
        /*004c*/ 	.byte	0x04, 0x17
        /*004e*/ 	.short	(.L_306 - .L_305)
.L_305:
        /*0050*/ 	.word	0x00000000
        /*0054*/ 	.short	0x0004
        /*0056*/ 	.short	0x0010
        /*0058*/ 	.byte	0x00, 0xf0, 0x11, 0x00


	//----- nvinfo : EIATTR_KPARAM_INFO
	.align		4
.L_306:
        /*005c*/ 	.byte	0x04, 0x17
        /*005e*/ 	.short	(.L_308 - .L_307)
.L_307:
        /*0060*/ 	.word	0x00000000
        /*0064*/ 	.short	0x0003
        /*0066*/ 	.short	0x000c
        /*0068*/ 	.byte	0x00, 0xf0, 0x11, 0x00


	//----- nvinfo : EIATTR_KPARAM_INFO
	.align		4
.L_308:
        /*006c*/ 	.byte	0x04, 0x17
        /*006e*/ 	.short	(.L_310 - .L_309)
.L_309:
        /*0070*/ 	.word	0x00000000
        /*0074*/ 	.short	0x0002
        /*0076*/ 	.short	0x0008
        /*0078*/ 	.byte	0x00, 0xf0, 0x11, 0x00


	//----- nvinfo : EIATTR_KPARAM_INFO
	.align		4
.L_310:
        /*007c*/ 	.byte	0x04, 0x17
        /*007e*/ 	.short	(.L_312 - .L_311)
.L_311:
        /*0080*/ 	.word	0x00000000
        /*0084*/ 	.short	0x0001
        /*0086*/ 	.short	0x0004
        /*0088*/ 	.byte	0x00, 0xf0, 0x11, 0x00


	//----- nvinfo : EIATTR_KPARAM_INFO
	.align		4
.L_312:
        /*008c*/ 	.byte	0x04, 0x17
        /*008e*/ 	.short	(.L_314 - .L_313)
.L_313:
        /*0090*/ 	.word	0x00000000
        /*0094*/ 	.short	0x0000
        /*0096*/ 	.short	0x0000
        /*0098*/ 	.byte	0x00, 0xf0, 0x11, 0x00


	//----- nvinfo : EIATTR_MAXREG_COUNT
	.align		4
.L_314:
        /*009c*/ 	.byte	0x03, 0x1b
        /*009e*/ 	.short	0x00ff


	//----- nvinfo : EIATTR_EXIT_INSTR_OFFSETS
	.align		4
        /*00a0*/ 	.byte	0x04, 0x1c
        /*00a2*/ 	.short	(.L_316 - .L_315)


	//   ....[0]....
.L_315:
        /*00a4*/ 	.word	0x000000b0


	//   ....[1]....
        /*00a8*/ 	.word	0x00000980


	//----- nvinfo : EIATTR_MAX_THREADS
	.align		4
.L_316:
        /*00ac*/ 	.byte	0x04, 0x05
        /*00ae*/ 	.short	(.L_318 - .L_317)
.L_317:
        /*00b0*/ 	.word	0x00000080
        /*00b4*/ 	.word	0x00000001
        /*00b8*/ 	.word	0x00000001


	//----- nvinfo : EIATTR_CRS_STACK_SIZE
	.align		4
.L_318:
        /*00bc*/ 	.byte	0x04, 0x1e
        /*00be*/ 	.short	(.L_320 - .L_319)
.L_319:
        /*00c0*/ 	.word	0x00000000
.L_320:


//--------------------- .nv.info.nvkernel__Z4ssori_F1L2126_64 --------------------------
	.section	.nv.info.nvkernel__Z4ssori_F1L2126_64,"",@"SHT_CUDA_INFO"
	.sectionflags	@""
	.align	4


	//----- nvinfo : EIATTR_CUDA_API_VERSION
	.align		4
        /*0000*/ 	.byte	0x04, 0x37
        /*0002*/ 	.short	(.L_322 - .L_321)
.L_321:
        /*0004*/ 	.word	0x00000081


	//----- nvinfo : EIATTR_SW2861232_WAR
	.align		4
.L_322:
        /*0008*/ 	.byte	0x01, 0x35
	.zero		2


	//----- nvinfo : EIATTR_PARAM_CBANK
	.align		4
        /*000c*/ 	.byte	0x04, 0x0a
        /*000e*/ 	.short	(.L_324 - .L_323)
	.align		4
.L_323:
        /*0010*/ 	.word	index@(.nv.constant0.nvkernel__Z4ssori_F1L2126_64)
        /*0014*/ 	.short	0x0160
        /*0016*/ 	.short	0x0028


	//----- nvinfo : EIATTR_CBANK_PARAM_SIZE
	.align		4
.L_324:
        /*0018*/ 	.byte	0x03, 0x19
        /*001a*/ 	.short	0x0028


	//----- nvinfo : EIATTR_KPARAM_INFO
	.align		4
        /*001c*/ 	.byte	0x04, 0x17
        /*001e*/ 	.short	(.L_326 - .L_325)
.L_325:
        /*0020*/ 	.word	0x00000000
        /*0024*/ 	.short	0x0006
        /*0026*/ 	.short	0x0020
        /*0028*/ 	.byte	0x00, 0xf0, 0x21, 0x00


	//----- nvinfo : EIATTR_KPARAM_INFO
	.align		4
.L_326:
        /*002c*/ 	.byte	0x04, 0x17
        /*002e*/ 	.short	(.L_328 - .L_327)
.L_327:
        /*0030*/ 	.word	0x00000000
        /*0034*/ 	.short	0x0005
        /*0036*/ 	.short	0x0018
        /*0038*/ 	.byte	0x00, 0xf0, 0x21, 0x00


	//----- nvinfo : EIATTR_KPARAM_INFO
	.align		4
.L_328:
        /*003c*/ 	.byte	0x04, 0x17
        /*003e*/ 	.short	(.L_330 - .L_329)
.L_329:
        /*0040*/ 	.word	0x00000000
        /*0044*/ 	.short	0x0004
        /*0046*/ 	.short	0x0010
        /*0048*/ 	.byte	0x00, 0xf0, 0x11, 0x00


	//----- nvinfo : EIATTR_KPARAM_INFO
	.align		4
.L_330:
        /*004c*/ 	.byte	0x04, 0x17
        /*004e*/ 	.short	(.L_332 - .L_331)
.L_331:
        /*0050*/ 	.word	0x00000000
        /*0054*/ 	.short	0x0003
        /*0056*/ 	.short	0x000c
        /*0058*/ 	.byte	0x00, 0xf0, 0x11, 0x00


	//----- nvinfo : EIATTR_KPARAM_INFO
	.align		4
.L_332:
        /*005c*/ 	.byte	0x04, 0x17
        /*005e*/ 	.short	(.L_334 - .L_333)
.L_333:
        /*0060*/ 	.word	0x00000000
        /*0064*/ 	.short	0x0002
        /*0066*/ 	.short	0x0008
        /*0068*/ 	.byte	0x00, 0xf0, 0x11, 0x00


	//----- nvinfo : EIATTR_KPARAM_INFO
	.align		4
.L_334:
        /*006c*/ 	.byte	0x04, 0x17
        /*006e*/ 	.short	(.L_336 - .L_335)
.L_335:
        /*0070*/ 	.word	0x00000000
        /*0074*/ 	.short	0x0001
        /*0076*/ 	.short	0x0004
        /*0078*/ 	.byte	0x00, 0xf0, 0x11, 0x00


	//----- nvinfo : EIATTR_KPARAM_INFO
	.align		4
.L_336:
        /*007c*/ 	.byte	0x04, 0x17
        /*007e*/ 	.short	(.L_338 - .L_337)
.L_337:
        /*0080*/ 	.word	0x00000000
        /*0084*/ 	.short	0x0000
        /*0086*/ 	.short	0x0000
        /*0088*/ 	.byte	0x00, 0xf0, 0x11, 0x00


	//----- nvinfo : EIATTR_MAXREG_COUNT
	.align		4
.L_338:
        /*008c*/ 	.byte	0x03, 0x1b
        /*008e*/ 	.short	0x00ff


	//----- nvinfo : EIATTR_EXIT_INSTR_OFFSETS
	.align		4
        /*0090*/ 	.byte	0x04, 0x1c
        /*0092*/ 	.short	(.L_340 - .L_339)


	//   ....[0]....
.L_339:
        /*0094*/ 	.word	0x000000e0


	//   ....[1]....
        /*0098*/ 	.word	0x00000960


	//----- nvinfo : EIATTR_MAX_THREADS
	.align		4
.L_340:
        /*009c*/ 	.byte	0x04, 0x05
        /*009e*/ 	.short	(.L_342 - .L_341)
.L_341:
        /*00a0*/ 	.word	0x00000080
        /*00a4*/ 	.word	0x00000001
        /*00a8*/ 	.word	0x00000001


	//----- nvinfo : EIATTR_CRS_STACK_SIZE
	.align		4
.L_342:
        /*00ac*/ 	.byte	0x04, 0x1e
        /*00ae*/ 	.short	(.L_344 - .L_343)
.L_343:
        /*00b0*/ 	.word	0x00000000
.L_344:


//--------------------- .nv.info.nvkernel__Z4ssori_F1L2089_62 --------------------------
	.section	.nv.info.nvkernel__Z4ssori_F1L2089_62,"",@"SHT_CUDA_INFO"
	.sectionflags	@""
	.align	4


	//----- nvinfo : EIATTR_CUDA_API_VERSION
	.align		4
        /*0000*/ 	.byte	0x04, 0x37
        /*0002*/ 	.short	(.L_346 - .L_345)
.L_345:
        /*0004*/ 	.word	0x00000081


	//----- nvinfo : EIATTR_SW2861232_WAR
	.align		4
.L_346:
        /*0008*/ 	.byte	0x01, 0x35
	.zero		2


	//----- nvinfo : EIATTR_PARAM_CBANK
	.align		4
        /*000c*/ 	.byte	0x04, 0x0a
        /*000e*/ 	.short	(.L_348 - .L_347)
	.align		4
.L_347:
        /*0010*/ 	.word	index@(.nv.constant0.nvkernel__Z4ssori_F1L2089_62)
        /*0014*/ 	.short	0x0160
        /*0016*/ 	.short	0x0020


	//----- nvinfo : EIATTR_CBANK_PARAM_SIZE
	.align		4
.L_348:
        /*0018*/ 	.byte	0x03, 0x19
        /*001a*/ 	.short	0x0020


	//----- nvinfo : EIATTR_KPARAM_INFO
	.align		4
        /*001c*/ 	.byte	0x04, 0x17
        /*001e*/ 	.short	(.L_350 - .L_349)
.L_349:
        /*0020*/ 	.word	0x00000000
        /*0024*/ 	.short	0x0003
        /*0026*/ 	.short	0x0018
        /*0028*/ 	.byte	0x00, 0xf0, 0x21, 0x00


	//----- nvinfo : EIATTR_KPARAM_INFO
	.align		4
.L_350:
        /*002c*/ 	.byte	0x04, 0x17
        /*002e*/ 	.short	(.L_352 - .L_351)
.L_351:
        /*0030*/ 	.word	0x00000000
        /*0034*/ 	.short	0x0002
        /*0036*/ 	.short	0x0010
        /*0038*/ 	.byte	0x00, 0xf0, 0x21, 0x00


	//----- nvinfo : EIATTR_KPARAM_INFO
	.align		4
.L_352:
        /*003c*/ 	.byte	0x04, 0x17
        /*003e*/ 	.short	(.L_354 - .L_353)
.L_353:
        /*0040*/ 	.word	0x00000000
        /*0044*/ 	.short	0x0001
        /*0046*/ 	.short	0x0008
        /*0048*/ 	.byte	0x00, 0xf0, 0x21, 0x00


	//----- nvinfo : EIATTR_KPARAM_INFO
	.align		4
.L_354:
        /*004c*/ 	.byte	0x04, 0x17
        /*004e*/ 	.short	(.L_356 - .L_355)
.L_355:
        /*0050*/ 	.word	0x00000000
        /*0054*/ 	.short	0x0000
        /*0056*/ 	.short	0x0000
        /*0058*/ 	.byte	0x00, 0xf0, 0x21, 0x00


	//----- nvinfo : EIATTR_MAXREG_COUNT
	.align		4
.L_356:
        /*005c*/ 	.byte	0x03, 0x1b
        /*005e*/ 	.short	0x00ff


	//----- nvinfo : EIATTR_EXIT_INSTR_OFFSETS
	.align		4
        /*0060*/ 	.byte	0x04, 0x1c
        /*0062*/ 	.short	(.L_358 - .L_357)


	//   ....[0]....
.L_357:
        /*0064*/ 	.word	0x00000530


	//----- nvinfo : EIATTR_MAX_THREADS
	.align		4
.L_358:
        /*0068*/ 	.byte	0x04, 0x05
        /*006a*/ 	.short	(.L_360 - .L_359)
.L_359:
        /*006c*/ 	.word	0x00000080
        /*0070*/ 	.word	0x00000001
        /*0074*/ 	.word	0x00000001


	//----- nvinfo : EIATTR_CRS_STACK_SIZE
	.align		4
.L_360:
        /*0078*/ 	.byte	0x04, 0x1e
        /*007a*/ 	.short	(.L_362 - .L_361)
.L_361:
        /*007c*/ 	.word	0x00000000
.L_362:


//--------------------- .nv.info.nvkernel__Z3rhsv_F1L2048_60 --------------------------
	.section	.nv.info.nvkernel__Z3rhsv_F1L2048_60,"",@"SHT_CUDA_INFO"
	.sectionflags	@""
	.align	4


	//----- nvinfo : EIATTR_CUDA_API_VERSION
	.align		4
        /*0000*/ 	.byte	0x04, 0x37
        /*0002*/ 	.short	(.L_364 - .L_363)
.L_363:
        /*0004*/ 	.word	0x00000081


	//----- nvinfo : EIATTR_SW2861232_WAR
	.align		4
.L_364:
        /*0008*/ 	.byte	0x01, 0x35
	.zero		2


	//----- nvinfo : EIATTR_PARAM_CBANK
	.align		4
        /*000c*/ 	.byte	0x04, 0x0a
        /*000e*/ 	.short	(.L_366 - .L_365)
	.align		4
.L_365:
        /*0010*/ 	.word	index@(.nv.constant0.nvkernel__Z3rhsv_F1L2048_60)
        /*0014*/ 	.short	0x0160
        /*0016*/ 	.short	0x0038


	//----- nvinfo : EIATTR_CBANK_PARAM_SIZE
	.align		4
.L_366:
        /*0018*/ 	.byte	0x03, 0x19
        /*001a*/ 	.short	0x0038


	//----- nvinfo : EIATTR_KPARAM_INFO
	.align		4
        /*001c*/ 	.byte	0x04, 0x17
        /*001e*/ 	.short	(.L_368 - .L_367)
.L_367:
        /*0020*/ 	.word	0x00000000
        /*0024*/ 	.short	0x0008
        /*0026*/ 	.short	0x0030
        /*0028*/ 	.byte	0x00, 0xf0, 0x21, 0x00


	//----- nvinfo : EIATTR_KPARAM_INFO
	.align		4
.L_368:
        /*002c*/ 	.byte	0x04, 0x17
        /*002e*/ 	.short	(.L_370 - .L_369)
.L_369:
        /*0030*/ 	.word	0x00000000
        /*0034*/ 	.short	0x0007
        /*0036*/ 	.short	0x0028
        /*0038*/ 	.byte	0x00, 0xf0, 0x11, 0x00


	//----- nvinfo : EIATTR_KPARAM_INFO
	.align		4
.L_370:
        /*003c*/ 	.byte	0x04, 0x17
        /*003e*/ 	.short	(.L_372 - .L_371)
.L_371:
        /*0040*/ 	.word	0x00000000
        /*0044*/ 	.short	0x0006
        /*0046*/ 	.short	0x0020
        /*0048*/ 	.byte	0x00, 0xf0, 0x21, 0x00


	//----- nvinfo : EIATTR_KPARAM_INFO
	.align		4
.L_372:
        /*004c*/ 	.byte	0x04, 0x17
        /*004e*/ 	.short	(.L_374 - .L_373)
.L_373:
        /*0050*/ 	.word	0x00000000
        /*0054*/ 	.short	0x0005
        /*0056*/ 	.short	0x0018
        /*0058*/ 	.byte	0x00, 0xf0, 0x21, 0x00


	//----- nvinfo : EIATTR_KPARAM_INFO
	.align		4
.L_374:
        /*005c*/ 	.byte	0x04, 0x17
        /*005e*/ 	.short	(.L_376 - .L_375)
.L_375:
        /*0060*/ 	.word	0x00000000
        /*0064*/ 	.short	0x0004
        /*0066*/ 	.short	0x0010
        /*0068*/ 	.byte	0x00, 0xf0, 0x21, 0x00


	//----- nvinfo : EIATTR_KPARAM_INFO
	.align		4
.L_376:
        /*006c*/ 	.byte	0x04, 0x17
        /*006e*/ 	.short	(.L_378 - .L_377)
.L_377:
        /*0070*/ 	.word	0x00000000
        /*0074*/ 	.short	0x0003
        /*0076*/ 	.short	0x000c
        /*0078*/ 	.byte	0x00, 0xf0, 0x11, 0x00


	//----- nvinfo : EIATTR_KPARAM_INFO
	.align		4
.L_378:
        /*007c*/ 	.byte	0x04, 0x17
        /*007e*/ 	.short	(.L_380 - .L_379)
.L_379:
        /*0080*/ 	.word	0x00000000
        /*0084*/ 	.short	0x0002
        /*0086*/ 	.short	0x0008
        /*0088*/ 	.byte	0x00, 0xf0, 0x11, 0x00


	//----- nvinfo : EIATTR_KPARAM_INFO
	.align		4
.L_380:
        /*008c*/ 	.byte	0x04, 0x17
        /*008e*/ 	.short	(.L_382 - .L_381)
.L_381:
        /*0090*/ 	.word	0x00000000
        /*0094*/ 	.short	0x0001
        /*0096*/ 	.short	0x0004
        /*0098*/ 	.byte	0x00, 0xf0, 0x11, 0x00


	//----- nvinfo : EIATTR_KPARAM_INFO
	.align		4
.L_382:
        /*009c*/ 	.byte	0x04, 0x17
        /*009e*/ 	.short	(.L_384 - .L_383)
.L_383:
        /*00a0*/ 	.word	0x00000000
        /*00a4*/ 	.short	0x0000
        /*00a6*/ 	.short	0x0000
        /*00a8*/ 	.byte	0x00, 0xf0, 0x11, 0x00


	//----- nvinfo : EIATTR_MAXREG_COUNT
	.align		4
.L_384:
        /*00ac*/ 	.byte	0x03, 0x1b
        /*00ae*/ 	.short	0x00ff


	//----- nvinfo : EIATTR_EXIT_INSTR_OFFSETS
	.align		4
        /*00b0*/ 	.byte	0x04, 0x1c
        /*00b2*/ 	.short	(.L_386 - .L_385)


	//   ....[0]....
.L_385:
        /*00b4*/ 	.word	0x00000080


	//   ....[1]....
        /*00b8*/ 	.word	0x000007d0


	//----- nvinfo : EIATTR_MAX_THREADS
	.align		4
.L_386:
        /*00bc*/ 	.byte	0x04, 0x05
        /*00be*/ 	.short	(.L_388 - .L_387)
.L_387:
        /*00c0*/ 	.word	0x00000080
        /*00c4*/ 	.word	0x00000001
        /*00c8*/ 	.word	0x00000001


	//----- nvinfo : EIATTR_CRS_STACK_SIZE
	.align		4
.L_388:
        /*00cc*/ 	.byte	0x04, 0x1e
        /*00ce*/ 	.short	(.L_390 - .L_389)
.L_389:
        /*00d0*/ 	.word	0x00000000
.L_390:


//--------------------- .nv.info.nvkernel__Z3rhsv_F1L2032_58 --------------------------
	.section	.nv.info.nvkernel__Z3rhsv_F1L2032_58,"",@"SHT_CUDA_INFO"
	.sectionflags	@""
	.align	4


	//----- nvinfo : EIATTR_CUDA_API_VERSION
	.align		4
        /*0000*/ 	.byte	0x04, 0x37
        /*0002*/ 	.short	(.L_392 - .L_391)
.L_391:
        /*0004*/ 	.word	0x00000081


	//----- nvinfo : EIATTR_SW2861232_WAR
	.align		4
.L_392:
        /*0008*/ 	.byte	0x01, 0x35
	.zero		2


	//----- nvinfo : EIATTR_PARAM_CBANK
	.align		4
        /*000c*/ 	.byte	0x04, 0x0a
        /*000e*/ 	.short	(.L_394 - .L_393)
	.align		4
.L_393:
        /*0010*/ 	.word	index@(.nv.constant0.nvkernel__Z3rhsv_F1L2032_58)
        /*0014*/ 	.short	0x0160
        /*0016*/ 	.short	0x0038


	//----- nvinfo : EIATTR_CBANK_PARAM_SIZE
	.align		4
.L_394:
        /*0018*/ 	.byte	0x03, 0x19
        /*001a*/ 	.short	0x0038


	//----- nvinfo : EIATTR_KPARAM_INFO
	.align		4
        /*001c*/ 	.byte	0x04, 0x17
        /*001e*/ 	.short	(.L_396 - .L_395)
.L_395:
        /*0020*/ 	.word	0x00000000
        /*0024*/ 	.short	0x0008
        /*0026*/ 	.short	0x0030
        /*0028*/ 	.byte	0x00, 0xf0, 0x21, 0x00


	//----- nvinfo : EIATTR_KPARAM_INFO
	.align		4
.L_396:
        /*002c*/ 	.byte	0x04, 0x17
        /*002e*/ 	.short	(.L_398 - .L_397)
.L_397:
        /*0030*/ 	.word	0x00000000
        /*0034*/ 	.short	0x0007
        /*0036*/ 	.short	0x0028
        /*0038*/ 	.byte	0x00, 0xf0, 0x21, 0x00


	//----- nvinfo : EIATTR_KPARAM_INFO
	.align		4
.L_398:
        /*003c*/ 	.byte	0x04, 0x17
        /*003e*/ 	.short	(.L_400 - .L_399)
.L_399:
        /*0040*/ 	.word	0x00000000
        /*0044*/ 	.short	0x0006
        /*0046*/ 	.short	0x0020
        /*0048*/ 	.byte	0x00, 0xf0, 0x21, 0x00


	//----- nvinfo : EIATTR_KPARAM_INFO
	.align		4
.L_400:
        /*004c*/ 	.byte	0x04, 0x17
        /*004e*/ 	.short	(.L_402 - .L_401)
.L_401:
        /*0050*/ 	.word	0x00000000
        /*0054*/ 	.short	0x0005
        /*0056*/ 	.short	0x0018
        /*0058*/ 	.byte	0x00, 0xf0, 0x21, 0x00


	//----- nvinfo : EIATTR_KPARAM_INFO
	.align		4
.L_402:
        /*005c*/ 	.byte	0x04, 0x17
        /*005e*/ 	.short	(.L_404 - .L_403)
.L_403:
        /*0060*/ 	.word	0x00000000
        /*0064*/ 	.short	0x0004
        /*0066*/ 	.short	0x0010
        /*0068*/ 	.byte	0x00, 0xf0, 0x11, 0x00


	//----- nvinfo : EIATTR_KPARAM_INFO
	.align		4
.L_404:
        /*006c*/ 	.byte	0x04, 0x17
        /*006e*/ 	.short	(.L_406 - .L_405)
.L_405:
        /*0070*/ 	.word	0x00000000
        /*0074*/ 	.short	0x0003
        /*0076*/ 	.short	0x000c
        /*0078*/ 	.byte	0x00, 0xf0, 0x11, 0x00


	//----- nvinfo : EIATTR_KPARAM_INFO
	.align		4
.L_406:
        /*007c*/ 	.byte	0x04, 0x17
        /*007e*/ 	.short	(.L_408 - .L_407)
.L_407:
        /*0080*/ 	.word	0x00000000
        /*0084*/ 	.short	0x0002
        /*0086*/ 	.short	0x0008
        /*0088*/ 	.byte	0x00, 0xf0, 0x11, 0x00


	//----- nvinfo : EIATTR_KPARAM_INFO
	.align		4
.L_408:
        /*008c*/ 	.byte	0x04, 0x17
        /*008e*/ 	.short	(.L_410 - .L_409)
.L_409:
        /*0090*/ 	.word	0x00000000
        /*0094*/ 	.short	0x0001
        /*0096*/ 	.short	0x0004
        /*0098*/ 	.byte	0x00, 0xf0, 0x11, 0x00


	//----- nvinfo : EIATTR_KPARAM_INFO
	.align		4
.L_410:
        /*009c*/ 	.byte	0x04, 0x17
        /*009e*/ 	.short	(.L_412 - .L_411)
.L_411:
        /*00a0*/ 	.word	0x00000000
        /*00a4*/ 	.short	0x0000
        /*00a6*/ 	.short	0x0000
        /*00a8*/ 	.byte	0x00, 0xf0, 0x11, 0x00


	//----- nvinfo : EIATTR_MAXREG_COUNT
	.align		4
.L_412:
        /*00ac*/ 	.byte	0x03, 0x1b
        /*00ae*/ 	.short	0x00ff


	//----- nvinfo : EIATTR_EXIT_INSTR_OFFSETS
	.align		4
        /*00b0*/ 	.byte	0x04, 0x1c
        /*00b2*/ 	.short	(.L_414 - .L_413)


	//   ....[0]....
.L_413:
        /*00b4*/ 	.word	0x000000e0


	//   ....[1]....
        /*00b8*/ 	.word	0x00000ab0


	//----- nvinfo : EIATTR_MAX_THREADS
	.align		4
.L_414:
        /*00bc*/ 	.byte	0x04, 0x05
        /*00be*/ 	.short	(.L_416 - .L_415)
.L_415:
        /*00c0*/ 	.word	0x00000080
        /*00c4*/ 	.word	0x00000001
        /*00c8*/ 	.word	0x00000001


	//----- nvinfo : EIATTR_CRS_STACK_SIZE
	.align		4
.L_416:
        /*00cc*/ 	.byte	0x04, 0x1e
        /*00ce*/ 	.short	(.L_418 - .L_417)
.L_417:
        /*00d0*/ 	.word	0x00000000
.L_418:


//--------------------- .nv.info.nvkernel__Z3rhsv_F1L2015_56 --------------------------
	.section	.nv.info.nvkernel__Z3rhsv_F1L2015_56,"",@"SHT_CUDA_INFO"
	.sectionflags	@""
	.align	4


	//----- nvinfo : EIATTR_CUDA_API_VERSION
	.align		4
        /*0000*/ 	.byte	0x04, 0x37
        /*0002*/ 	.short	(.L_420 - .L_419)
.L_419:
        /*0004*/ 	.word	0x00000081


	//----- nvinfo : EIATTR_SW2861232_WAR
	.align		4
.L_420:
        /*0008*/ 	.byte	0x01, 0x35
	.zero		2


	//----- nvinfo : EIATTR_PARAM_CBANK
	.align		4
        /*000c*/ 	.byte	0x04, 0x0a
        /*000e*/ 	.short	(.L_422 - .L_421)
	.align		4
.L_421:
        /*0010*/ 	.word	index@(.nv.constant0.nvkernel__Z3rhsv_F1L2015_56)
        /*0014*/ 	.short	0x0160
        /*0016*/ 	.short	0x0030


	//----- nvinfo : EIATTR_CBANK_PARAM_SIZE
	.align		4
.L_422:
        /*0018*/ 	.byte	0x03, 0x19
        /*001a*/ 	.short	0x0030


	//----- nvinfo : EIATTR_KPARAM_INFO
	.align		4
        /*001c*/ 	.byte	0x04, 0x17
        /*001e*/ 	.short	(.L_424 - .L_423)
.L_423:
        /*0020*/ 	.word	0x00000000
        /*0024*/ 	.short	0x0007
        /*0026*/ 	.short	0x0028
        /*0028*/ 	.byte	0x00, 0xf0, 0x21, 0x00


	//----- nvinfo : EIATTR_KPARAM_INFO
	.align		4
.L_424:
        /*002c*/ 	.byte	0x04, 0x17
        /*002e*/ 	.short	(.L_426 - .L_425)
.L_425:
        /*0030*/ 	.word	0x00000000
        /*0034*/ 	.short	0x0006
        /*0036*/ 	.short	0x0020
        /*0038*/ 	.byte	0x00, 0xf0, 0x21, 0x00


	//----- nvinfo : EIATTR_KPARAM_INFO
	.align		4
.L_426:
        /*003c*/ 	.byte	0x04, 0x17
        /*003e*/ 	.short	(.L_428 - .L_427)
.L_427:
        /*0040*/ 	.word	0x00000000
        /*0044*/ 	.short	0x0005
        /*0046*/ 	.short	0x0018
        /*0048*/ 	.byte	0x00, 0xf0, 0x21, 0x00


	//----- nvinfo : EIATTR_KPARAM_INFO
	.align		4
.L_428:
        /*004c*/ 	.byte	0x04, 0x17
        /*004e*/ 	.short	(.L_430 - .L_429)
.L_429:
        /*0050*/ 	.word	0x00000000
        /*0054*/ 	.short	0x0004
        /*0056*/ 	.short	0x0010
        /*0058*/ 	.byte	0x00, 0xf0, 0x21, 0x00


	//----- nvinfo : EIATTR_KPARAM_INFO
	.align		4
.L_430:
        /*005c*/ 	.byte	0x04, 0x17
        /*005e*/ 	.short	(.L_432 - .L_431)
.L_431:
        /*0060*/ 	.word	0x00000000
        /*0064*/ 	.short	0x0003
        /*0066*/ 	.short	0x000c
        /*0068*/ 	.byte	0x00, 0xf0, 0x11, 0x00


	//----- nvinfo : EIATTR_KPARAM_INFO
	.align		4
.L_432:
        /*006c*/ 	.byte	0x04, 0x17
        /*006e*/ 	.short	(.L_434 - .L_433)
.L_433:
        /*0070*/ 	.word	0x00000000
        /*0074*/ 	.short	0x0002
        /*0076*/ 	.short	0x0008
        /*0078*/ 	.byte	0x00, 0xf0, 0x11, 0x00


	//----- nvinfo : EIATTR_KPARAM_INFO
	.align		4
.L_434:
        /*007c*/ 	.byte	0x04, 0x17
        /*007e*/ 	.short	(.L_436 - .L_435)
.L_435:
        /*0080*/ 	.word	0x00000000
        /*0084*/ 	.short	0x0001
        /*0086*/ 	.short	0x0004
        /*0088*/ 	.byte	0x00, 0xf0, 0x11, 0x00


	//----- nvinfo : EIATTR_KPARAM_INFO
	.align		4
.L_436:
        /*008c*/ 	.byte	0x04, 0x17
        /*008e*/ 	.short	(.L_438 - .L_437)
.L_437:
        /*0090*/ 	.word	0x00000000
        /*0094*/ 	.short	0x0000
        /*0096*/ 	.short	0x0000
        /*0098*/ 	.byte	0x00, 0xf0, 0x11, 0x00


	//----- nvinfo : EIATTR_MAXREG_COUNT
	.align		4
.L_438:
        /*009c*/ 	.byte	0x03, 0x1b
        /*009e*/ 	.short	0x00ff


	//----- nvinfo : EIATTR_EXIT_INSTR_OFFSETS
	.align		4
        /*00a0*/ 	.byte	0x04, 0x1c
        /*00a2*/ 	.short	(.L_440 - .L_439)


	//   ....[0]....
.L_439:
        /*00a4*/ 	.word	0x00000080


	//   ....[1]....
        /*00a8*/ 	.word	0x000007b0


	//----- nvinfo : EIATTR_MAX_THREADS
	.align		4
.L_440:
        /*00ac*/ 	.byte	0x04, 0x05
        /*00ae*/ 	.short	(.L_442 - .L_441)
.L_441:
        /*00b0*/ 	.word	0x00000080
        /*00b4*/ 	.word	0x00000001
        /*00b8*/ 	.word	0x00000001


	//----- nvinfo : EIATTR_CRS_STACK_SIZE
	.align		4
.L_442:
        /*00bc*/ 	.byte	0x04, 0x1e
        /*00be*/ 	.short	(.L_444 - .L_443)
.L_443:
        /*00c0*/ 	.word	0x00000000
.L_444:


//--------------------- .nv.info.nvkernel__Z3rhsv_F1L1983_54 --------------------------
	.section	.nv.info.nvkernel__Z3rhsv_F1L1983_54,"",@"SHT_CUDA_INFO"
	.sectionflags	@""
	.align	4


	//----- nvinfo : EIATTR_CUDA_API_VERSION
	.align		4
        /*0000*/ 	.byte	0x04, 0x37
        /*0002*/ 	.short	(.L_446 - .L_445)
.L_445:
        /*0004*/ 	.word	0x00000081


	//----- nvinfo : EIATTR_SW2861232_WAR
	.align		4
.L_446:
        /*0008*/ 	.byte	0x01, 0x35
	.zero		2


	//----- nvinfo : EIATTR_PARAM_CBANK
	.align		4
        /*000c*/ 	.byte	0x04, 0x0a
        /*000e*/ 	.short	(.L_448 - .L_447)
	.align		4
.L_447:
        /*0010*/ 	.word	index@(.nv.constant0.nvkernel__Z3rhsv_F1L1983_54)
        /*0014*/ 	.short	0x0160
        /*0016*/ 	.short	0x0068


	//----- nvinfo : EIATTR_CBANK_PARAM_SIZE
	.align		4
.L_448:
        /*0018*/ 	.byte	0x03, 0x19
        /*001a*/ 	.short	0x0068


	//----- nvinfo : EIATTR_KPARAM_INFO
	.align		4
        /*001c*/ 	.byte	0x04, 0x17
        /*001e*/ 	.short	(.L_450 - .L_449)
.L_449:
        /*0020*/ 	.word	0x00000000
        /*0024*/ 	.short	0x000e
        /*0026*/ 	.short	0x0060
        /*0028*/ 	.byte	0x00, 0xf0, 0x21, 0x00


	//----- nvinfo : EIATTR_KPARAM_INFO
	.align		4
.L_450:
        /*002c*/ 	.byte	0x04, 0x17
        /*002e*/ 	.short	(.L_452 - .L_451)
.L_451:
        /*0030*/ 	.word	0x00000000
        /*0034*/ 	.short	0x000d
        /*0036*/ 	.short	0x0058
        /*0038*/ 	.byte	0x00, 0xf0, 0x21, 0x00


	//----- nvinfo : EIATTR_KPARAM_INFO
	.align		4
.L_452:
        /*003c*/ 	.byte	0x04, 0x17
        /*003e*/ 	.short	(.L_454 - .L_453)
.L_453:
        /*0040*/ 	.word	0x00000000
        /*0044*/ 	.short	0x000c
        /*0046*/ 	.short	0x0050
        /*0048*/ 	.byte	0x00, 0xf0, 0x21, 0x00


	//----- nvinfo : EIATTR_KPARAM_INFO
	.align		4
.L_454:
        /*004c*/ 	.byte	0x04, 0x17
        /*004e*/ 	.short	(.L_456 - .L_455)
.L_455:
        /*0050*/ 	.word	0x00000000
        /*0054*/ 	.short	0x000b
        /*0056*/ 	.short	0x0048
        /*0058*/ 	.byte	0x00, 0xf0, 0x21, 0x00


	//----- nvinfo : EIATTR_KPARAM_INFO
	.align		4
.L_456:
        /*005c*/ 	.byte	0x04, 0x17
        /*005e*/ 	.short	(.L_458 - .L_457)
.L_457:
        /*0060*/ 	.word	0x00000000
        /*0064*/ 	.short	0x000a
        /*0066*/ 	.short	0x0040
        /*0068*/ 	.byte	0x00, 0xf0, 0x21, 0x00


	//----- nvinfo : EIATTR_KPARAM_INFO
	.align		4
.L_458:
        /*006c*/ 	.byte	0x04, 0x17
        /*006e*/ 	.short	(.L_460 - .L_459)
.L_459:
        /*0070*/ 	.word	0x00000000
        /*0074*/ 	.short	0x0009
        /*0076*/ 	.short	0x0038
        /*0078*/ 	.byte	0x00, 0xf0, 0x21, 0x00


	//----- nvinfo : EIATTR_KPARAM_INFO
	.align		4
.L_460:
        /*007c*/ 	.byte	0x04, 0x17
        /*007e*/ 	.short	(.L_462 - .L_461)
.L_461:
        /*0080*/ 	.word	0x00000000
        /*0084*/ 	.short	0x0008
        /*0086*/ 	.short	0x0030
        /*0088*/ 	.byte	0x00, 0xf0, 0x21, 0x00


	//----- nvinfo : EIATTR_KPARAM_INFO
	.align		4
.L_462:
        /*008c*/ 	.byte	0x04, 0x17
        /*008e*/ 	.short	(.L_464 - .L_463)
.L_463:
        /*0090*/ 	.word	0x00000000
        /*0094*/ 	.short	0x0007
        /*0096*/ 	.short	0x0028
        /*0098*/ 	.byte	0x00, 0xf0, 0x21, 0x00


	//----- nvinfo : EIATTR_KPARAM_INFO
	.align		4
.L_464:
        /*009c*/ 	.byte	0x04, 0x17
        /*009e*/ 	.short	(.L_466 - .L_465)
.L_465:
        /*00a0*/ 	.word	0x00000000
        /*00a4*/ 	.short	0x0006
        /*00a6*/ 	.short	0x0020
        /*00a8*/ 	.byte	0x00, 0xf0, 0x21, 0x00


	//----- nvinfo : EIATTR_KPARAM_INFO
	.align		4
.L_466:
        /*00ac*/ 	.byte	0x04, 0x17
        /*00ae*/ 	.short	(.L_468 - .L_467)
.L_467:
        /*00b0*/ 	.word	0x00000000
        /*00b4*/ 	.short	0x0005
        /*00b6*/ 	.short	0x0018
        /*00b8*/ 	.byte	0x00, 0xf0, 0x21, 0x00


	//----- nvinfo : EIATTR_KPARAM_INFO
	.align		4
.L_468:
        /*00bc*/ 	.byte	0x04, 0x17
        /*00be*/ 	.short	(.L_470 - .L_469)
.L_469:
        /*00c0*/ 	.word	0x00000000
        /*00c4*/ 	.short	0x0004
        /*00c6*/ 	.short	0x0010
        /*00c8*/ 	.byte	0x00, 0xf0, 0x11, 0x00


	//----- nvinfo : EIATTR_KPARAM_INFO
	.align		4
.L_470:
        /*00cc*/ 	.byte	0x04, 0x17
        /*00ce*/ 	.short	(.L_472 - .L_471)
.L_471:
        /*00d0*/ 	.word	0x00000000
        /*00d4*/ 	.short	0x0003
        /*00d6*/ 	.short	0x000c
        /*00d8*/ 	.byte	0x00, 0xf0, 0x11, 0x00


	//----- nvinfo : EIATTR_KPARAM_INFO
	.align		4
.L_472:
        /*00dc*/ 	.byte	0x04, 0x17
        /*00de*/ 	.short	(.L_474 - .L_473)
.L_473:
        /*00e0*/ 	.word	0x00000000
        /*00e4*/ 	.short	0x0002
        /*00e6*/ 	.short	0x0008
        /*00e8*/ 	.byte	0x00, 0xf0, 0x11, 0x00


	//----- nvinfo : EIATTR_KPARAM_INFO
	.align		4
.L_474:
        /*00ec*/ 	.byte	0x04, 0x17
        /*00ee*/ 	.short	(.L_476 - .L_475)
.L_475:
        /*00f0*/ 	.word	0x00000000
        /*00f4*/ 	.short	0x0001
        /*00f6*/ 	.short	0x0004
        /*00f8*/ 	.byte	0x00, 0xf0, 0x11, 0x00


	//----- nvinfo : EIATTR_KPARAM_INFO
	.align		4
.L_476:
        /*00fc*/ 	.byte	0x04, 0x17
        /*00fe*/ 	.short	(.L_478 - .L_477)
.L_477:
        /*0100*/ 	.word	0x00000000
        /*0104*/ 	.short	0x0000
        /*0106*/ 	.short	0x0000
        /*0108*/ 	.byte	0x00, 0xf0, 0x11, 0x00


	//----- nvinfo : EIATTR_MAXREG_COUNT
	.align		4
.L_478:
        /*010c*/ 	.byte	0x03, 0x1b
        /*010e*/ 	.short	0x00ff


	//----- nvinfo : EIATTR_EXIT_INSTR_OFFSETS
	.align		4
        /*0110*/ 	.byte	0x04, 0x1c
        /*0112*/ 	.short	(.L_480 - .L_479)


	//   ....[0]....
.L_479:
        /*0114*/ 	.word	0x000000b0


	//   ....[1]....
        /*0118*/ 	.word	0x00000ce0


	//----- nvinfo : EIATTR_MAX_THREADS
	.align		4
.L_480:
        /*011c*/ 	.byte	0x04, 0x05
        /*011e*/ 	.short	(.L_482 - .L_481)
.L_481:
        /*0120*/ 	.word	0x00000080
        /*0124*/ 	.word	0x00000001
        /*0128*/ 	.word	0x00000001


	//----- nvinfo : EIATTR_CRS_STACK_SIZE
	.align		4
.L_482:
        /*012c*/ 	.byte	0x04, 0x1e
        /*012e*/ 	.short	(.L_484 - .L_483)
.L_483:
        /*0130*/ 	.word	0x00000000
.L_484:


//--------------------- .nv.info.nvkernel__Z3rhsv_F1L1952_52 --------------------------
	.section	.nv.info.nvkernel__Z3rhsv_F1L1952_52,"",@"SHT_CUDA_INFO"
	.sectionflags	@""
	.align	4


	//----- nvinfo : EIATTR_CUDA_API_VERSION
	.align		4
        /*0000*/ 	.byte	0x04, 0x37
        /*0002*/ 	.short	(.L_486 - .L_485)
.L_485:
        /*0004*/ 	.word	0x00000081


	//----- nvinfo : EIATTR_SW2861232_WAR
	.align		4
.L_486:
        /*0008*/ 	.byte	0x01, 0x35
	.zero		2


	//----- nvinfo : EIATTR_PARAM_CBANK
	.align		4
        /*000c*/ 	.byte	0x04, 0x0a
        /*000e*/ 	.short	(.L_488 - .L_487)
	.align		4
.L_487:
        /*0010*/ 	.word	index@(.nv.constant0.nvkernel__Z3rhsv_F1L1952_52)
        /*0014*/ 	.short	0x0160
        /*0016*/ 	.short	0x0030


	//----- nvinfo : EIATTR_CBANK_PARAM_SIZE
	.align		4
.L_488:
        /*0018*/ 	.byte	0x03, 0x19
        /*001a*/ 	.short	0x0030


	//----- nvinfo : EIATTR_KPARAM_INFO
	.align		4
        /*001c*/ 	.byte	0x04, 0x17
        /*001e*/ 	.short	(.L_490 - .L_489)
.L_489:
        /*0020*/ 	.word	0x00000000
        /*0024*/ 	.short	0x0007
        /*0026*/ 	.short	0x0028
        /*0028*/ 	.byte	0x00, 0xf0, 0x21, 0x00


	//----- nvinfo : EIATTR_KPARAM_INFO
	.align		4
.L_490:
        /*002c*/ 	.byte	0x04, 0x17
        /*002e*/ 	.short	(.L_492 - .L_491)
.L_491:
        /*0030*/ 	.word	0x00000000
        /*0034*/ 	.short	0x0006
        /*0036*/ 	.short	0x0020
        /*0038*/ 	.byte	0x00, 0xf0, 0x21, 0x00


	//----- nvinfo : EIATTR_KPARAM_INFO
	.align		4
.L_492:
        /*003c*/ 	.byte	0x04, 0x17
        /*003e*/ 	.short	(.L_494 - .L_493)
.L_493:
        /*0040*/ 	.word	0x00000000
        /*0044*/ 	.short	0x0005
        /*0046*/ 	.short	0x0018
        /*0048*/ 	.byte	0x00, 0xf0, 0x21, 0x00


	//----- nvinfo : EIATTR_KPARAM_INFO
	.align		4
.L_494:
        /*004c*/ 	.byte	0x04, 0x17
        /*004e*/ 	.short	(.L_496 - .L_495)
.L_495:
        /*0050*/ 	.word	0x00000000
        /*0054*/ 	.short	0x0004
        /*0056*/ 	.short	0x0010
        /*0058*/ 	.byte	0x00, 0xf0, 0x11, 0x00


	//----- nvinfo : EIATTR_KPARAM_INFO
	.align		4
.L_496:
        /*005c*/ 	.byte	0x04, 0x17
        /*005e*/ 	.short	(.L_498 - .L_497)
.L_497:
        /*0060*/ 	.word	0x00000000
        /*0064*/ 	.short	0x0003
        /*0066*/ 	.short	0x000c
        /*0068*/ 	.byte	0x00, 0xf0, 0x11, 0x00


	//----- nvinfo : EIATTR_KPARAM_INFO
	.align		4
.L_498:
        /*006c*/ 	.byte	0x04, 0x17
        /*006e*/ 	.short	(.L_500 - .L_499)
.L_499:
        /*0070*/ 	.word	0x00000000
        /*0074*/ 	.short	0x0002
        /*0076*/ 	.short	0x0008
        /*0078*/ 	.byte	0x00, 0xf0, 0x11, 0x00


	//----- nvinfo : EIATTR_KPARAM_INFO
	.align		4
.L_500:
        /*007c*/ 	.byte	0x04, 0x17
        /*007e*/ 	.short	(.L_502 - .L_501)
.L_501:
        /*0080*/ 	.word	0x00000000
        /*0084*/ 	.short	0x0001
        /*0086*/ 	.short	0x0004
        /*0088*/ 	.byte	0x00, 0xf0, 0x11, 0x00


	//----- nvinfo : EIATTR_KPARAM_INFO
	.align		4
.L_502:
        /*008c*/ 	.byte	0x04, 0x17
        /*008e*/ 	.short	(.L_504 - .L_503)
.L_503:
        /*0090*/ 	.word	0x00000000
        /*0094*/ 	.short	0x0000
        /*0096*/ 	.short	0x0000
        /*0098*/ 	.byte	0x00, 0xf0, 0x11, 0x00


	//----- nvinfo : EIATTR_MAXREG_COUNT
	.align		4
.L_504:
        /*009c*/ 	.byte	0x03, 0x1b
        /*009e*/ 	.short	0x00ff


	//----- nvinfo : EIATTR_EXIT_INSTR_OFFSETS
	.align		4
        /*00a0*/ 	.byte	0x04, 0x1c
        /*00a2*/ 	.short	(.L_506 - .L_505)


	//   ....[0]....
.L_505:
        /*00a4*/ 	.word	0x000000b0


	//   ....[1]....
        /*00a8*/ 	.word	0x00000b60


	//----- nvinfo : EIATTR_MAX_THREADS
	.align		4
.L_506:
        /*00ac*/ 	.byte	0x04, 0x05
        /*00ae*/ 	.short	(.L_508 - .L_507)
.L_507:
        /*00b0*/ 	.word	0x00000080
        /*00b4*/ 	.word	0x00000001
        /*00b8*/ 	.word	0x00000001


	//----- nvinfo : EIATTR_CRS_STACK_SIZE
	.align		4
.L_508:
        /*00bc*/ 	.byte	0x04, 0x1e
        /*00be*/ 	.short	(.L_510 - .L_509)
.L_509:
        /*00c0*/ 	.word	0x00000000
.L_510:


//--------------------- .nv.info.nvkernel__Z3rhsv_F1L1940_50 --------------------------
	.section	.nv.info.nvkernel__Z3rhsv_F1L1940_50,"",@"SHT_CUDA_INFO"
	.sectionflags	@""
	.align	4


	//----- nvinfo : EIATTR_CUDA_API_VERSION
	.align		4
        /*0000*/ 	.byte	0x04, 0x37
        /*0002*/ 	.short	(.L_512 - .L_511)
.L_511:
        /*0004*/ 	.word	0x00000081


	//----- nvinfo : EIATTR_SW2861232_WAR
	.align		4
.L_512:
        /*0008*/ 	.byte	0x01, 0x35
	.zero		2


	//----- nvinfo : EIATTR_PARAM_CBANK
	.align		4
        /*000c*/ 	.byte	0x04, 0x0a
        /*000e*/ 	.short	(.L_514 - .L_513)
	.align		4
.L_513:
        /*0010*/ 	.word	index@(.nv.constant0.nvkernel__Z3rhsv_F1L1940_50)
        /*0014*/ 	.short	0x0160
        /*0016*/ 	.short	0x0038


	//----- nvinfo : EIATTR_CBANK_PARAM_SIZE
	.align		4
.L_514:
        /*0018*/ 	.byte	0x03, 0x19
        /*001a*/ 	.short	0x0038


	//----- nvinfo : EIATTR_KPARAM_INFO
	.align		4
        /*001c*/ 	.byte	0x04, 0x17
        /*001e*/ 	.short	(.L_516 - .L_515)
.L_515:
        /*0020*/ 	.word	0x00000000
        /*0024*/ 	.short	0x0008
        /*0026*/ 	.short	0x0030
        /*0028*/ 	.byte	0x00, 0xf0, 0x21, 0x00


	//----- nvinfo : EIATTR_KPARAM_INFO
	.align		4
.L_516:
        /*002c*/ 	.byte	0x04, 0x17
        /*002e*/ 	.short	(.L_518 - .L_517)
.L_517:
        /*0030*/ 	.word	0x00000000
        /*0034*/ 	.short	0x0007
        /*0036*/ 	.short	0x0028
        /*0038*/ 	.byte	0x00, 0xf0, 0x21, 0x00


	//----- nvinfo : EIATTR_KPARAM_INFO
	.align		4
.L_518:
        /*003c*/ 	.byte	0x04, 0x17
        /*003e*/ 	.short	(.L_520 - .L_519)
.L_519:
        /*0040*/ 	.word	0x00000000
        /*0044*/ 	.short	0x0006
        /*0046*/ 	.short	0x0020
        /*0048*/ 	.byte	0x00, 0xf0, 0x21, 0x00


	//----- nvinfo : EIATTR_KPARAM_INFO
	.align		4
.L_520:
        /*004c*/ 	.byte	0x04, 0x17
        /*004e*/ 	.short	(.L_522 - .L_521)
.L_521:
        /*0050*/ 	.word	0x00000000
        /*0054*/ 	.short	0x0005
        /*0056*/ 	.short	0x0018
        /*0058*/ 	.byte	0x00, 0xf0, 0x21, 0x00


	//----- nvinfo : EIATTR_KPARAM_INFO
	.align		4
.L_522:
        /*005c*/ 	.byte	0x04, 0x17
        /*005e*/ 	.short	(.L_524 - .L_523)
.L_523:
        /*0060*/ 	.word	0x00000000
        /*0064*/ 	.short	0x0004
        /*0066*/ 	.short	0x0010
        /*0068*/ 	.byte	0x00, 0xf0, 0x11, 0x00


	//----- nvinfo : EIATTR_KPARAM_INFO
	.align		4
.L_524:
        /*006c*/ 	.byte	0x04, 0x17
        /*006e*/ 	.short	(.L_526 - .L_525)
.L_525:
        /*0070*/ 	.word	0x00000000
        /*0074*/ 	.short	0x0003
        /*0076*/ 	.short	0x000c
        /*0078*/ 	.byte	0x00, 0xf0, 0x11, 0x00


	//----- nvinfo : EIATTR_KPARAM_INFO
	.align		4
.L_526:
        /*007c*/ 	.byte	0x04, 0x17
        /*007e*/ 	.short	(.L_528 - .L_527)
.L_527:
        /*0080*/ 	.word	0x00000000
        /*0084*/ 	.short	0x0002
        /*0086*/ 	.short	0x0008
        /*0088*/ 	.byte	0x00, 0xf0, 0x11, 0x00


	//----- nvinfo : EIATTR_KPARAM_INFO
	.align		4
.L_528:
        /*008c*/ 	.byte	0x04, 0x17
        /*008e*/ 	.short	(.L_530 - .L_529)
.L_529:
        /*0090*/ 	.word	0x00000000
        /*0094*/ 	.short	0x0001
        /*0096*/ 	.short	0x0004
        /*0098*/ 	.byte	0x00, 0xf0, 0x11, 0x00


	//----- nvinfo : EIATTR_KPARAM_INFO
	.align		4
.L_530:
        /*009c*/ 	.byte	0x04, 0x17
        /*009e*/ 	.short	(.L_532 - .L_531)
.L_531:
        /*00a0*/ 	.word	0x00000000
        /*00a4*/ 	.short	0x0000
        /*00a6*/ 	.short	0x0000
        /*00a8*/ 	.byte	0x00, 0xf0, 0x11, 0x00


	//----- nvinfo : EIATTR_MAXREG_COUNT
	.align		4
.L_532:
        /*00ac*/ 	.byte	0x03, 0x1b
        /*00ae*/ 	.short	0x00ff


	//----- nvinfo : EIATTR_EXIT_INSTR_OFFSETS
	.align		4
        /*00b0*/ 	.byte	0x04, 0x1c
        /*00b2*/ 	.short	(.L_534 - .L_533)


	//   ....[0]....
.L_533:
        /*00b4*/ 	.word	0x000000b0


	//   ....[1]....
        /*00b8*/ 	.word	0x00000ac0


	//----- nvinfo : EIATTR_MAX_THREADS
	.align		4
.L_534:
        /*00bc*/ 	.byte	0x04, 0x05
        /*00be*/ 	.short	(.L_536 - .L_535)
.L_535:
        /*00c0*/ 	.word	0x00000080
        /*00c4*/ 	.word	0x00000001
        /*00c8*/ 	.word	0x00000001


	//----- nvinfo : EIATTR_CRS_STACK_SIZE
	.align		4
.L_536:
        /*00cc*/ 	.byte	0x04, 0x1e
        /*00ce*/ 	.short	(.L_538 - .L_537)
.L_537:
        /*00d0*/ 	.word	0x00000000
.L_538:


//--------------------- .nv.info.nvkernel__Z3rhsv_F1L1923_48 --------------------------
	.section	.nv.info.nvkernel__Z3rhsv_F1L1923_48,"",@"SHT_CUDA_INFO"
	.sectionflags	@""
	.align	4


	//----- nvinfo : EIATTR_CUDA_API_VERSION
	.align		4
        /*0000*/ 	.byte	0x04, 0x37
        /*0002*/ 	.short	(.L_540 - .L_539)
.L_539:
        /*0004*/ 	.word	0x00000081


	//----- nvinfo : EIATTR_SW2861232_WAR
	.align		4
.L_540:
        /*0008*/ 	.byte	0x01, 0x35
	.zero		2


	//----- nvinfo : EIATTR_PARAM_CBANK
	.align		4
        /*000c*/ 	.byte	0x04, 0x0a
        /*000e*/ 	.short	(.L_542 - .L_541)
	.align		4
.L_541:
        /*0010*/ 	.word	index@(.nv.constant0.nvkernel__Z3rhsv_F1L1923_48)
        /*0014*/ 	.short	0x0160
        /*0016*/ 	.short	0x0030


	//----- nvinfo : EIATTR_CBANK_PARAM_SIZE
	.align		4
.L_542:
        /*0018*/ 	.byte	0x03, 0x19
        /*001a*/ 	.short	0x0030


	//----- nvinfo : EIATTR_KPARAM_INFO
	.align		4
        /*001c*/ 	.byte	0x04, 0x17
        /*001e*/ 	.short	(.L_544 - .L_543)
.L_543:
        /*0020*/ 	.word	0x00000000
        /*0024*/ 	.short	0x0007
        /*0026*/ 	.short	0x0028
        /*0028*/ 	.byte	0x00, 0xf0, 0x21, 0x00


	//----- nvinfo : EIATTR_KPARAM_INFO
	.align		4
.L_544:
        /*002c*/ 	.byte	0x04, 0x17
        /*002e*/ 	.short	(.L_546 - .L_545)
.L_545:
        /*0030*/ 	.word	0x00000000
        /*0034*/ 	.short	0x0006
        /*0036*/ 	.short	0x0020
        /*0038*/ 	.byte	0x00, 0xf0, 0x21, 0x00


	//----- nvinfo : EIATTR_KPARAM_INFO
	.align		4
.L_546:
        /*003c*/ 	.byte	0x04, 0x17
        /*003e*/ 	.short	(.L_548 - .L_547)
.L_547:
        /*0040*/ 	.word	0x00000000
        /*0044*/ 	.short	0x0005
        /*0046*/ 	.short	0x0018
        /*0048*/ 	.byte	0x00, 0xf0, 0x21, 0x00


	//----- nvinfo : EIATTR_KPARAM_INFO
	.align		4
.L_548:
        /*004c*/ 	.byte	0x04, 0x17
        /*004e*/ 	.short	(.L_550 - .L_549)
.L_549:
        /*0050*/ 	.word	0x00000000
        /*0054*/ 	.short	0x0004
        /*0056*/ 	.short	0x0010
        /*0058*/ 	.byte	0x00, 0xf0, 0x11, 0x00


	//----- nvinfo : EIATTR_KPARAM_INFO
	.align		4
.L_550:
        /*005c*/ 	.byte	0x04, 0x17
        /*005e*/ 	.short	(.L_552 - .L_551)
.L_551:
        /*0060*/ 	.word	0x00000000
        /*0064*/ 	.short	0x0003
        /*0066*/ 	.short	0x000c
        /*0068*/ 	.byte	0x00, 0xf0, 0x11, 0x00


	//----- nvinfo : EIATTR_KPARAM_INFO
	.align		4
.L_552:
        /*006c*/ 	.byte	0x04, 0x17
        /*006e*/ 	.short	(.L_554 - .L_553)
.L_553:
        /*0070*/ 	.word	0x00000000
        /*0074*/ 	.short	0x0002
        /*0076*/ 	.short	0x0008
        /*0078*/ 	.byte	0x00, 0xf0, 0x11, 0x00


	//----- nvinfo : EIATTR_KPARAM_INFO
	.align		4
.L_554:
        /*007c*/ 	.byte	0x04, 0x17
        /*007e*/ 	.short	(.L_556 - .L_555)
.L_555:
        /*0080*/ 	.word	0x00000000
        /*0084*/ 	.short	0x0001
        /*0086*/ 	.short	0x0004
        /*0088*/ 	.byte	0x00, 0xf0, 0x11, 0x00


	//----- nvinfo : EIATTR_KPARAM_INFO
	.align		4
.L_556:
        /*008c*/ 	.byte	0x04, 0x17
        /*008e*/ 	.short	(.L_558 - .L_557)
.L_557:
        /*0090*/ 	.word	0x00000000
        /*0094*/ 	.short	0x0000
        /*0096*/ 	.short	0x0000
        /*0098*/ 	.byte	0x00, 0xf0, 0x11, 0x00


	//----- nvinfo : EIATTR_MAXREG_COUNT
	.align		4
.L_558:
        /*009c*/ 	.byte	0x03, 0x1b
        /*009e*/ 	.short	0x00ff


	//----- nvinfo : EIATTR_EXIT_INSTR_OFFSETS
	.align		4
        /*00a0*/ 	.byte	0x04, 0x1c
        /*00a2*/ 	.short	(.L_560 - .L_559)


	//   ....[0]....
.L_559:
        /*00a4*/ 	.word	0x000000b0


	//   ....[1]....
        /*00a8*/ 	.word	0x00000a50


	//----- nvinfo : EIATTR_MAX_THREADS
	.align		4
.L_560:
        /*00ac*/ 	.byte	0x04, 0x05
        /*00ae*/ 	.short	(.L_562 - .L_561)
.L_561:
        /*00b0*/ 	.word	0x00000080
        /*00b4*/ 	.word	0x00000001
        /*00b8*/ 	.word	0x00000001


	//----- nvinfo : EIATTR_CRS_STACK_SIZE
	.align		4
.L_562:
        /*00bc*/ 	.byte	0x04, 0x1e
        /*00be*/ 	.short	(.L_564 - .L_563)
.L_563:
        /*00c0*/ 	.word	0x00000000
.L_564:


//--------------------- .nv.info.nvkernel__Z3rhsv_F1L1910_46 --------------------------
	.section	.nv.info.nvkernel__Z3rhsv_F1L1910_46,"",@"SHT_CUDA_INFO"
	.sectionflags	@""
	.align	4


	//----- nvinfo : EIATTR_CUDA_API_VERSION
	.align		4
        /*0000*/ 	.byte	0x04, 0x37
        /*0002*/ 	.short	(.L_566 - .L_565)
.L_565:
        /*0004*/ 	.word	0x00000081


	//----- nvinfo : EIATTR_SW2861232_WAR
	.align		4
.L_566:
        /*0008*/ 	.byte	0x01, 0x35
	.zero		2


	//----- nvinfo : EIATTR_PARAM_CBANK
	.align		4
        /*000c*/ 	.byte	0x04, 0x0a
        /*000e*/ 	.short	(.L_568 - .L_567)
	.align		4
.L_567:
        /*0010*/ 	.word	index@(.nv.constant0.nvkernel__Z3rhsv_F1L1910_46)
        /*0014*/ 	.short	0x0160
        /*0016*/ 	.short	0x0030


	//----- nvinfo : EIATTR_CBANK_PARAM_SIZE
	.align		4
.L_568:
        /*0018*/ 	.byte	0x03, 0x19
        /*001a*/ 	.short	0x0030


	//----- nvinfo : EIATTR_KPARAM_INFO
	.align		4
        /*001c*/ 	.byte	0x04, 0x17
        /*001e*/ 	.short	(.L_570 - .L_569)
.L_569:
        /*0020*/ 	.word	0x00000000
        /*0024*/ 	.short	0x0007
        /*0026*/ 	.short	0x0028
        /*0028*/ 	.byte	0x00, 0xf0, 0x21, 0x00


	//----- nvinfo : EIATTR_KPARAM_INFO
	.align		4
.L_570:
        /*002c*/ 	.byte	0x04, 0x17
        /*002e*/ 	.short	(.L_572 - .L_571)
.L_571:
        /*0030*/ 	.word	0x00000000
        /*0034*/ 	.short	0x0006
        /*0036*/ 	.short	0x0020
        /*0038*/ 	.byte	0x00, 0xf0, 0x21, 0x00


	//----- nvinfo : EIATTR_KPARAM_INFO
	.align		4
.L_572:
        /*003c*/ 	.byte	0x04, 0x17
        /*003e*/ 	.short	(.L_574 - .L_573)
.L_573:
        /*0040*/ 	.word	0x00000000
        /*0044*/ 	.short	0x0005
        /*0046*/ 	.short	0x0018
        /*0048*/ 	.byte	0x00, 0xf0, 0x21, 0x00


	//----- nvinfo : EIATTR_KPARAM_INFO
	.align		4
.L_574:
        /*004c*/ 	.byte	0x04, 0x17
        /*004e*/ 	.short	(.L_576 - .L_575)
.L_575:
        /*0050*/ 	.word	0x00000000
        /*0054*/ 	.short	0x0004
        /*0056*/ 	.short	0x0010
        /*0058*/ 	.byte	0x00, 0xf0, 0x11, 0x00


	//----- nvinfo : EIATTR_KPARAM_INFO
	.align		4
.L_576:
        /*005c*/ 	.byte	0x04, 0x17
        /*005e*/ 	.short	(.L_578 - .L_577)
.L_577:
        /*0060*/ 	.word	0x00000000
        /*0064*/ 	.short	0x0003
        /*0066*/ 	.short	0x000c
        /*0068*/ 	.byte	0x00, 0xf0, 0x11, 0x00


	//----- nvinfo : EIATTR_KPARAM_INFO
	.align		4
.L_578:
        /*006c*/ 	.byte	0x04, 0x17
        /*006e*/ 	.short	(.L_580 - .L_579)
.L_579:
        /*0070*/ 	.word	0x00000000
        /*0074*/ 	.short	0x0002
        /*0076*/ 	.short	0x0008
        /*0078*/ 	.byte	0x00, 0xf0, 0x11, 0x00


	//----- nvinfo : EIATTR_KPARAM_INFO
	.align		4
.L_580:
        /*007c*/ 	.byte	0x04, 0x17
        /*007e*/ 	.short	(.L_582 - .L_581)
.L_581:
        /*0080*/ 	.word	0x00000000
        /*0084*/ 	.short	0x0001
        /*0086*/ 	.short	0x0004
        /*0088*/ 	.byte	0x00, 0xf0, 0x11, 0x00


	//----- nvinfo : EIATTR_KPARAM_INFO
	.align		4
.L_582:
        /*008c*/ 	.byte	0x04, 0x17
        /*008e*/ 	.short	(.L_584 - .L_583)
.L_583:
        /*0090*/ 	.word	0x00000000
        /*0094*/ 	.short	0x0000
        /*0096*/ 	.short	0x0000
        /*0098*/ 	.byte	0x00, 0xf0, 0x11, 0x00


	//----- nvinfo : EIATTR_MAXREG_COUNT
	.align		4
.L_584:
        /*009c*/ 	.byte	0x03, 0x1b
        /*009e*/ 	.short	0x00ff


	//----- nvinfo : EIATTR_EXIT_INSTR_OFFSETS
	.align		4
        /*00a0*/ 	.byte	0x04, 0x1c
        /*00a2*/ 	.short	(.L_586 - .L_585)


	//   ....[0]....
.L_585:
        /*00a4*/ 	.word	0x000000b0


	//   ....[1]....
        /*00a8*/ 	.word	0x000009a0


	//----- nvinfo : EIATTR_MAX_THREADS
	.align		4
.L_586:
        /*00ac*/ 	.byte	0x04, 0x05
        /*00ae*/ 	.short	(.L_588 - .L_587)
.L_587:
        /*00b0*/ 	.word	0x00000080
        /*00b4*/ 	.word	0x00000001
        /*00b8*/ 	.word	0x00000001


	//----- nvinfo : EIATTR_CRS_STACK_SIZE
	.align		4
.L_588:
        /*00bc*/ 	.byte	0x04, 0x1e
        /*00be*/ 	.short	(.L_590 - .L_589)
.L_589:
        /*00c0*/ 	.word	0x00000000
.L_590:


//--------------------- .nv.info.nvkernel__Z3rhsv_F1L1889_44 --------------------------
	.section	.nv.info.nvkernel__Z3rhsv_F1L1889_44,"",@"SHT_CUDA_INFO"
	.sectionflags	@""
	.align	4


	//----- nvinfo : EIATTR_CUDA_API_VERSION
	.align		4
        /*0000*/ 	.byte	0x04, 0x37
        /*0002*/ 	.short	(.L_592 - .L_591)
.L_591:
        /*0004*/ 	.word	0x00000081


	//----- nvinfo : EIATTR_SW2861232_WAR
	.align		4
.L_592:
        /*0008*/ 	.byte	0x01, 0x35
	.zero		2


	//----- nvinfo : EIATTR_PARAM_CBANK
	.align		4
        /*000c*/ 	.byte	0x04, 0x0a
        /*000e*/ 	.short	(.L_594 - .L_593)
	.align		4
.L_593:
        /*0010*/ 	.word	index@(.nv.constant0.nvkernel__Z3rhsv_F1L1889_44)
        /*0014*/ 	.short	0x0160
        /*0016*/ 	.short	0x0030


	//----- nvinfo : EIATTR_CBANK_PARAM_SIZE
	.align		4
.L_594:
        /*0018*/ 	.byte	0x03, 0x19
        /*001a*/ 	.short	0x0030


	//----- nvinfo : EIATTR_KPARAM_INFO
	.align		4
        /*001c*/ 	.byte	0x04, 0x17
        /*001e*/ 	.short	(.L_596 - .L_595)
.L_595:
        /*0020*/ 	.word	0x00000000
        /*0024*/ 	.short	0x0006
        /*0026*/ 	.short	0x0028
        /*0028*/ 	.byte	0x00, 0xf0, 0x21, 0x00


	//----- nvinfo : EIATTR_KPARAM_INFO
	.align		4
.L_596:
        /*002c*/ 	.byte	0x04, 0x17
        /*002e*/ 	.short	(.L_598 - .L_597)
.L_597:
        /*0030*/ 	.word	0x00000000
        /*0034*/ 	.short	0x0005
        /*0036*/ 	.short	0x0020
        /*0038*/ 	.byte	0x00, 0xf0, 0x11, 0x00


	//----- nvinfo : EIATTR_KPARAM_INFO
	.align		4
.L_598:
        /*003c*/ 	.byte	0x04, 0x17
        /*003e*/ 	.short	(.L_600 - .L_599)
.L_599:
        /*0040*/ 	.word	0x00000000
        /*0044*/ 	.short	0x0004
        /*0046*/ 	.short	0x0018
        /*0048*/ 	.byte	0x00, 0xf0, 0x21, 0x00


	//----- nvinfo : EIATTR_KPARAM_INFO
	.align		4
.L_600:
        /*004c*/ 	.byte	0x04, 0x17
        /*004e*/ 	.short	(.L_602 - .L_601)
.L_601:
        /*0050*/ 	.word	0x00000000
        /*0054*/ 	.short	0x0003
        /*0056*/ 	.short	0x0010
        /*0058*/ 	.byte	0x00, 0xf0, 0x21, 0x00


	//----- nvinfo : EIATTR_KPARAM_INFO
	.align		4
.L_602:
        /*005c*/ 	.byte	0x04, 0x17
        /*005e*/ 	.short	(.L_604 - .L_603)
.L_603:
        /*0060*/ 	.word	0x00000000
        /*0064*/ 	.short	0x0002
        /*0066*/ 	.short	0x0008
        /*0068*/ 	.byte	0x00, 0xf0, 0x11, 0x00


	//----- nvinfo : EIATTR_KPARAM_INFO
	.align		4
.L_604:
        /*006c*/ 	.byte	0x04, 0x17
        /*006e*/ 	.short	(.L_606 - .L_605)
.L_605:
        /*0070*/ 	.word	0x00000000
        /*0074*/ 	.short	0x0001
        /*0076*/ 	.short	0x0004
        /*0078*/ 	.byte	0x00, 0xf0, 0x11, 0x00


	//----- nvinfo : EIATTR_KPARAM_INFO
	.align		4
.L_606:
        /*007c*/ 	.byte	0x04, 0x17
        /*007e*/ 	.short	(.L_608 - .L_607)
.L_607:
        /*0080*/ 	.word	0x00000000
        /*0084*/ 	.short	0x0000
        /*0086*/ 	.short	0x0000
        /*0088*/ 	.byte	0x00, 0xf0, 0x11, 0x00


	//----- nvinfo : EIATTR_MAXREG_COUNT
	.align		4
.L_608:
        /*008c*/ 	.byte	0x03, 0x1b
        /*008e*/ 	.short	0x00ff


	//----- nvinfo : EIATTR_EXIT_INSTR_OFFSETS
	.align		4
        /*0090*/ 	.byte	0x04, 0x1c
        /*0092*/ 	.short	(.L_610 - .L_609)


	//   ....[0]....
.L_609:
        /*0094*/ 	.word	0x00000080


	//   ....[1]....
        /*0098*/ 	.word	0x00000780


	//----- nvinfo : EIATTR_MAX_THREADS
	.align		4
.L_610:
        /*009c*/ 	.byte	0x04, 0x05
        /*009e*/ 	.short	(.L_612 - .L_611)
.L_611:
        /*00a0*/ 	.word	0x00000080
        /*00a4*/ 	.word	0x00000001
        /*00a8*/ 	.word	0x00000001


	//----- nvinfo : EIATTR_CRS_STACK_SIZE
	.align		4
.L_612:
        /*00ac*/ 	.byte	0x04, 0x1e
        /*00ae*/ 	.short	(.L_614 - .L_613)
.L_613:
        /*00b0*/ 	.word	0x00000000
.L_614:


//--------------------- .nv.info.nvkernel__Z3rhsv_F1L1873_42 --------------------------
	.section	.nv.info.nvkernel__Z3rhsv_F1L1873_42,"",@"SHT_CUDA_INFO"
	.sectionflags	@""
	.align	4


	//----- nvinfo : EIATTR_CUDA_API_VERSION
	.align		4
        /*0000*/ 	.byte	0x04, 0x37
        /*0002*/ 	.short	(.L_616 - .L_615)
.L_615:
        /*0004*/ 	.word	0x00000081


	//----- nvinfo : EIATTR_SW2861232_WAR
	.align		4
.L_616:
        /*0008*/ 	.byte	0x01, 0x35
	.zero		2


	//----- nvinfo : EIATTR_PARAM_CBANK
	.align		4
        /*000c*/ 	.byte	0x04, 0x0a
        /*000e*/ 	.short	(.L_618 - .L_617)
	.align		4
.L_617:
        /*0010*/ 	.word	index@(.nv.constant0.nvkernel__Z3rhsv_F1L1873_42)
        /*0014*/ 	.short	0x0160
        /*0016*/ 	.short	0x0028


	//----- nvinfo : EIATTR_CBANK_PARAM_SIZE
	.align		4
.L_618:
        /*0018*/ 	.byte	0x03, 0x19
        /*001a*/ 	.short	0x0028


	//----- nvinfo : EIATTR_KPARAM_INFO
	.align		4
        /*001c*/ 	.byte	0x04, 0x17
        /*001e*/ 	.short	(.L_620 - .L_619)
.L_619:
        /*0020*/ 	.word	0x00000000
        /*0024*/ 	.short	0x0006
        /*0026*/ 	.short	0x0020
        /*0028*/ 	.byte	0x00, 0xf0, 0x21, 0x00


	//----- nvinfo : EIATTR_KPARAM_INFO
	.align		4
.L_620:
        /*002c*/ 	.byte	0x04, 0x17
        /*002e*/ 	.short	(.L_622 - .L_621)
.L_621:
        /*0030*/ 	.word	0x00000000
        /*0034*/ 	.short	0x0005
        /*0036*/ 	.short	0x0018
        /*0038*/ 	.byte	0x00, 0xf0, 0x21, 0x00


	//----- nvinfo : EIATTR_KPARAM_INFO
	.align		4
.L_622:
        /*003c*/ 	.byte	0x04, 0x17
        /*003e*/ 	.short	(.L_624 - .L_623)
.L_623:
        /*0040*/ 	.word	0x00000000
        /*0044*/ 	.short	0x0004
        /*0046*/ 	.short	0x0010
        /*0048*/ 	.byte	0x00, 0xf0, 0x21, 0x00


	//----- nvinfo : EIATTR_KPARAM_INFO
	.align		4
.L_624:
        /*004c*/ 	.byte	0x04, 0x17
        /*004e*/ 	.short	(.L_626 - .L_625)
.L_625:
        /*0050*/ 	.word	0x00000000
        /*0054*/ 	.short	0x0003
        /*0056*/ 	.short	0x000c
        /*0058*/ 	.byte	0x00, 0xf0, 0x11, 0x00


	//----- nvinfo : EIATTR_KPARAM_INFO
	.align		4
.L_626:
        /*005c*/ 	.byte	0x04, 0x17
        /*005e*/ 	.short	(.L_628 - .L_627)
.L_627:
        /*0060*/ 	.word	0x00000000
        /*0064*/ 	.short	0x0002
        /*0066*/ 	.short	0x0008
        /*0068*/ 	.byte	0x00, 0xf0, 0x11, 0x00


	//----- nvinfo : EIATTR_KPARAM_INFO
	.align		4
.L_628:
        /*006c*/ 	.byte	0x04, 0x17
        /*006e*/ 	.short	(.L_630 - .L_629)
.L_629:
        /*0070*/ 	.word	0x00000000
        /*0074*/ 	.short	0x0001
        /*0076*/ 	.short	0x0004
        /*0078*/ 	.byte	0x00, 0xf0, 0x11, 0x00


	//----- nvinfo : EIATTR_KPARAM_INFO
	.align		4
.L_630:
        /*007c*/ 	.byte	0x04, 0x17
        /*007e*/ 	.short	(.L_632 - .L_631)
.L_631:
        /*0080*/ 	.word	0x00000000
        /*0084*/ 	.short	0x0000
        /*0086*/ 	.short	0x0000
        /*0088*/ 	.byte	0x00, 0xf0, 0x11, 0x00


	//----- nvinfo : EIATTR_MAXREG_COUNT
	.align		4
.L_632:
        /*008c*/ 	.byte	0x03, 0x1b
        /*008e*/ 	.short	0x00ff


	//----- nvinfo : EIATTR_EXIT_INSTR_OFFSETS
	.align		4
        /*0090*/ 	.byte	0x04, 0x1c
        /*0092*/ 	.short	(.L_634 - .L_633)


	//   ....[0]....
.L_633:
        /*0094*/ 	.word	0x000000e0


	//   ....[1]....
        /*0098*/ 	.word	0x00000a30


	//----- nvinfo : EIATTR_MAX_THREADS
	.align		4
.L_634:
        /*009c*/ 	.byte	0x04, 0x05
        /*009e*/ 	.short	(.L_636 - .L_635)
.L_635:
        /*00a0*/ 	.word	0x00000080
        /*00a4*/ 	.word	0x00000001
        /*00a8*/ 	.word	0x00000001


	//----- nvinfo : EIATTR_CRS_STACK_SIZE
	.align		4
.L_636:
        /*00ac*/ 	.byte	0x04, 0x1e
        /*00ae*/ 	.short	(.L_638 - .L_637)
.L_637:
        /*00b0*/ 	.word	0x00000000
.L_638:


//--------------------- .nv.info.nvkernel__Z3rhsv_F1L1850_40 --------------------------
	.section	.nv.info.nvkernel__Z3rhsv_F1L1850_40,"",@"SHT_CUDA_INFO"
	.sectionflags	@""
	.align	4


	//----- nvinfo : EIATTR_CUDA_API_VERSION
	.align		4
        /*0000*/ 	.byte	0x04, 0x37
        /*0002*/ 	.short	(.L_640 - .L_639)
.L_639:
        /*0004*/ 	.word	0x00000081


	//----- nvinfo : EIATTR_SW2861232_WAR
	.align		4
.L_640:
        /*0008*/ 	.byte	0x01, 0x35
	.zero		2


	//----- nvinfo : EIATTR_PARAM_CBANK
	.align		4
        /*000c*/ 	.byte	0x04, 0x0a
        /*000e*/ 	.short	(.L_642 - .L_641)
	.align		4
.L_641:
        /*0010*/ 	.word	index@(.nv.constant0.nvkernel__Z3rhsv_F1L1850_40)
        /*0014*/ 	.short	0x0160
        /*0016*/ 	.short	0x0028


	//----- nvinfo : EIATTR_CBANK_PARAM_SIZE
	.align		4
.L_642:
        /*0018*/ 	.byte	0x03, 0x19
        /*001a*/ 	.short	0x0028


	//----- nvinfo : EIATTR_KPARAM_INFO
	.align		4
        /*001c*/ 	.byte	0x04, 0x17
        /*001e*/ 	.short	(.L_644 - .L_643)
.L_643:
        /*0020*/ 	.word	0x00000000
        /*0024*/ 	.short	0x0005
        /*0026*/ 	.short	0x0020
        /*0028*/ 	.byte	0x00, 0xf0, 0x21, 0x00


	//----- nvinfo : EIATTR_KPARAM_INFO
	.align		4
.L_644:
        /*002c*/ 	.byte	0x04, 0x17
        /*002e*/ 	.short	(.L_646 - .L_645)
.L_645:
        /*0030*/ 	.word	0x00000000
        /*0034*/ 	.short	0x0004
        /*0036*/ 	.short	0x0018
        /*0038*/ 	.byte	0x00, 0xf0, 0x21, 0x00


	//----- nvinfo : EIATTR_KPARAM_INFO
	.align		4
.L_646:
        /*003c*/ 	.byte	0x04, 0x17
        /*003e*/ 	.short	(.L_648 - .L_647)
.L_647:
        /*0040*/ 	.word	0x00000000
        /*0044*/ 	.short	0x0003
        /*0046*/ 	.short	0x0010
        /*0048*/ 	.byte	0x00, 0xf0, 0x21, 0x00


	//----- nvinfo : EIATTR_KPARAM_INFO
	.align		4
.L_648:
        /*004c*/ 	.byte	0x04, 0x17
        /*004e*/ 	.short	(.L_650 - .L_649)
.L_649:
        /*0050*/ 	.word	0x00000000
        /*0054*/ 	.short	0x0002
        /*0056*/ 	.short	0x0008
        /*0058*/ 	.byte	0x00, 0xf0, 0x11, 0x00


	//----- nvinfo : EIATTR_KPARAM_INFO
	.align		4
.L_650:
        /*005c*/ 	.byte	0x04, 0x17
        /*005e*/ 	.short	(.L_652 - .L_651)
.L_651:
        /*0060*/ 	.word	0x00000000
        /*0064*/ 	.short	0x0001
        /*0066*/ 	.short	0x0004
        /*0068*/ 	.byte	0x00, 0xf0, 0x11, 0x00


	//----- nvinfo : EIATTR_KPARAM_INFO
	.align		4
.L_652:
        /*006c*/ 	.byte	0x04, 0x17
        /*006e*/ 	.short	(.L_654 - .L_653)
.L_653:
        /*0070*/ 	.word	0x00000000
        /*0074*/ 	.short	0x0000
        /*0076*/ 	.short	0x0000
        /*0078*/ 	.byte	0x00, 0xf0, 0x11, 0x00


	//----- nvinfo : EIATTR_MAXREG_COUNT
	.align		4
.L_654:
        /*007c*/ 	.byte	0x03, 0x1b
        /*007e*/ 	.short	0x00ff


	//----- nvinfo : EIATTR_EXIT_INSTR_OFFSETS
	.align		4
        /*0080*/ 	.byte	0x04, 0x1c
        /*0082*/ 	.short	(.L_656 - .L_655)


	//   ....[0]....
.L_655:
        /*0084*/ 	.word	0x00000080


	//   ....[1]....
        /*0088*/ 	.word	0x000007a0


	//----- nvinfo : EIATTR_MAX_THREADS
	.align		4
.L_656:
        /*008c*/ 	.byte	0x04, 0x05
        /*008e*/ 	.short	(.L_658 - .L_657)
.L_657:
        /*0090*/ 	.word	0x00000080
        /*0094*/ 	.word	0x00000001
        /*0098*/ 	.word	0x00000001


	//----- nvinfo : EIATTR_CRS_STACK_SIZE
	.align		4
.L_658:
        /*009c*/ 	.byte	0x04, 0x1e
        /*009e*/ 	.short	(.L_660 - .L_659)
.L_659:
        /*00a0*/ 	.word	0x00000000
.L_660:


//--------------------- .nv.info.nvkernel__Z3rhsv_F1L1810_38 --------------------------
	.section	.nv.info.nvkernel__Z3rhsv_F1L1810_38,"",@"SHT_CUDA_INFO"
	.sectionflags	@""
	.align	4


	//----- nvinfo : EIATTR_CUDA_API_VERSION
	.align		4
        /*0000*/ 	.byte	0x04, 0x37
        /*0002*/ 	.short	(.L_662 - .L_661)
.L_661:
        /*0004*/ 	.word	0x00000081


	//----- nvinfo : EIATTR_SW2861232_WAR
	.align		4
.L_662:
        /*0008*/ 	.byte	0x01, 0x35
	.zero		2


	//----- nvinfo : EIATTR_PARAM_CBANK
	.align		4
        /*000c*/ 	.byte	0x04, 0x0a
        /*000e*/ 	.short	(.L_664 - .L_663)
	.align		4
.L_663:
        /*0010*/ 	.word	index@(.nv.constant0.nvkernel__Z3rhsv_F1L1810_38)
        /*0014*/ 	.short	0x0160
        /*0016*/ 	.short	0x0068


	//----- nvinfo : EIATTR_CBANK_PARAM_SIZE
	.align		4
.L_664:
        /*0018*/ 	.byte	0x03, 0x19
        /*001a*/ 	.short	0x0068


	//----- nvinfo : EIATTR_KPARAM_INFO
	.align		4
        /*001c*/ 	.byte	0x04, 0x17
        /*001e*/ 	.short	(.L_666 - .L_665)
.L_665:
        /*0020*/ 	.word	0x00000000
        /*0024*/ 	.short	0x000e
        /*0026*/ 	.short	0x0060
        /*0028*/ 	.byte	0x00, 0xf0, 0x21, 0x00


	//----- nvinfo : EIATTR_KPARAM_INFO
	.align		4
.L_666:
        /*002c*/ 	.byte	0x04, 0x17
        /*002e*/ 	.short	(.L_668 - .L_667)
.L_667:
        /*0030*/ 	.word	0x00000000
        /*0034*/ 	.short	0x000d
        /*0036*/ 	.short	0x0058
        /*0038*/ 	.byte	0x00, 0xf0, 0x21, 0x00


	//----- nvinfo : EIATTR_KPARAM_INFO
	.align		4
.L_668:
        /*003c*/ 	.byte	0x04, 0x17
        /*003e*/ 	.short	(.L_670 - .L_669)
.L_669:
        /*0040*/ 	.word	0x00000000
        /*0044*/ 	.short	0x000c
        /*0046*/ 	.short	0x0050
        /*0048*/ 	.byte	0x00, 0xf0, 0x21, 0x00


	//----- nvinfo : EIATTR_KPARAM_INFO
	.align		4
.L_670:
        /*004c*/ 	.byte	0x04, 0x17
        /*004e*/ 	.short	(.L_672 - .L_671)
.L_671:
        /*0050*/ 	.word	0x00000000
        /*0054*/ 	.short	0x000b
        /*0056*/ 	.short	0x0048
        /*0058*/ 	.byte	0x00, 0xf0, 0x21, 0x00


	//----- nvinfo : EIATTR_KPARAM_INFO
	.align		4
.L_672:
        /*005c*/ 	.byte	0x04, 0x17
        /*005e*/ 	.short	(.L_674 - .L_673)
.L_673:
        /*0060*/ 	.word	0x00000000
        /*0064*/ 	.short	0x000a
        /*0066*/ 	.short	0x0040
        /*0068*/ 	.byte	0x00, 0xf0, 0x21, 0x00


	//----- nvinfo : EIATTR_KPARAM_INFO
	.align		4
.L_674:
        /*006c*/ 	.byte	0x04, 0x17
        /*006e*/ 	.short	(.L_676 - .L_675)
.L_675:
        /*0070*/ 	.word	0x00000000
        /*0074*/ 	.short	0x0009
        /*0076*/ 	.short	0x0038
        /*0078*/ 	.byte	0x00, 0xf0, 0x21, 0x00


	//----- nvinfo : EIATTR_KPARAM_INFO
	.align		4
.L_676:
        /*007c*/ 	.byte	0x04, 0x17
        /*007e*/ 	.short	(.L_678 - .L_677)
.L_677:
        /*0080*/ 	.word	0x00000000
        /*0084*/ 	.short	0x0008
        /*0086*/ 	.short	0x0030
        /*0088*/ 	.byte	0x00, 0xf0, 0x21, 0x00


	//----- nvinfo : EIATTR_KPARAM_INFO
	.align		4
.L_678:
        /*008c*/ 	.byte	0x04, 0x17
        /*008e*/ 	.short	(.L_680 - .L_679)
.L_679:
        /*0090*/ 	.word	0x00000000
        /*0094*/ 	.short	0x0007
        /*0096*/ 	.short	0x0028
        /*0098*/ 	.byte	0x00, 0xf0, 0x21, 0x00


	//----- nvinfo : EIATTR_KPARAM_INFO
	.align		4
.L_680:
        /*009c*/ 	.byte	0x04, 0x17
        /*009e*/ 	.short	(.L_682 - .L_681)
.L_681:
        /*00a0*/ 	.word	0x00000000
        /*00a4*/ 	.short	0x0006
        /*00a6*/ 	.short	0x0020
        /*00a8*/ 	.byte	0x00, 0xf0, 0x21, 0x00


	//----- nvinfo : EIATTR_KPARAM_INFO
	.align		4
.L_682:
        /*00ac*/ 	.byte	0x04, 0x17
        /*00ae*/ 	.short	(.L_684 - .L_683)
.L_683:
        /*00b0*/ 	.word	0x00000000
        /*00b4*/ 	.short	0x0005
        /*00b6*/ 	.short	0x0018
        /*00b8*/ 	.byte	0x00, 0xf0, 0x21, 0x00


	//----- nvinfo : EIATTR_KPARAM_INFO
	.align		4
.L_684:
        /*00bc*/ 	.byte	0x04, 0x17
        /*00be*/ 	.short	(.L_686 - .L_685)
.L_685:
        /*00c0*/ 	.word	0x00000000
        /*00c4*/ 	.short	0x0004
        /*00c6*/ 	.short	0x0010
        /*00c8*/ 	.byte	0x00, 0xf0, 0x11, 0x00


	//----- nvinfo : EIATTR_KPARAM_INFO
	.align		4
.L_686:
        /*00cc*/ 	.byte	0x04, 0x17
        /*00ce*/ 	.short	(.L_688 - .L_687)
.L_687:
        /*00d0*/ 	.word	0x00000000
        /*00d4*/ 	.short	0x0003
        /*00d6*/ 	.short	0x000c
        /*00d8*/ 	.byte	0x00, 0xf0, 0x11, 0x00


	//----- nvinfo : EIATTR_KPARAM_INFO
	.align		4
.L_688:
        /*00dc*/ 	.byte	0x04, 0x17
        /*00de*/ 	.short	(.L_690 - .L_689)
.L_689:
        /*00e0*/ 	.word	0x00000000
        /*00e4*/ 	.short	0x0002
        /*00e6*/ 	.short	0x0008
        /*00e8*/ 	.byte	0x00, 0xf0, 0x11, 0x00


	//----- nvinfo : EIATTR_KPARAM_INFO
	.align		4
.L_690:
        /*00ec*/ 	.byte	0x04, 0x17
        /*00ee*/ 	.short	(.L_692 - .L_691)
.L_691:
        /*00f0*/ 	.word	0x00000000
        /*00f4*/ 	.short	0x0001
        /*00f6*/ 	.short	0x0004
        /*00f8*/ 	.byte	0x00, 0xf0, 0x11, 0x00


	//----- nvinfo : EIATTR_KPARAM_INFO
	.align		4
.L_692:
        /*00fc*/ 	.byte	0x04, 0x17
        /*00fe*/ 	.short	(.L_694 - .L_693)
.L_693:
        /*0100*/ 	.word	0x00000000
        /*0104*/ 	.short	0x0000
        /*0106*/ 	.short	0x0000
        /*0108*/ 	.byte	0x00, 0xf0, 0x11, 0x00


	//----- nvinfo : EIATTR_MAXREG_COUNT
	.align		4
.L_694:
        /*010c*/ 	.byte	0x03, 0x1b
        /*010e*/ 	.short	0x00ff


	//----- nvinfo : EIATTR_EXIT_INSTR_OFFSETS
	.align		4
        /*0110*/ 	.byte	0x04, 0x1c
        /*0112*/ 	.short	(.L_696 - .L_695)


	//   ....[0]....
.L_695:
        /*0114*/ 	.word	0x000000b0


	//   ....[1]....
        /*0118*/ 	.word	0x00000d40


	//----- nvinfo : EIATTR_MAX_THREADS
	.align		4
.L_696:
        /*011c*/ 	.byte	0x04, 0x05
        /*011e*/ 	.short	(.L_698 - .L_697)
.L_697:
        /*0120*/ 	.word	0x00000080
        /*0124*/ 	.word	0x00000001
        /*0128*/ 	.word	0x00000001


	//----- nvinfo : EIATTR_CRS_STACK_SIZE
	.align		4
.L_698:
        /*012c*/ 	.byte	0x04, 0x1e
        /*012e*/ 	.short	(.L_700 - .L_699)
.L_699:
        /*0130*/ 	.word	0x00000000
.L_700:


//--------------------- .nv.info.nvkernel__Z3rhsv_F1L1780_36 --------------------------
	.section	.nv.info.nvkernel__Z3rhsv_F1L1780_36,"",@"SHT_CUDA_INFO"
	.sectionflags	@""
	.align	4


	//----- nvinfo : EIATTR_CUDA_API_VERSION
	.align		4
        /*0000*/ 	.byte	0x04, 0x37
        /*0002*/ 	.short	(.L_702 - .L_701)
.L_701:
        /*0004*/ 	.word	0x00000081


	//----- nvinfo : EIATTR_SW2861232_WAR
	.align		4
.L_702:
        /*0008*/ 	.byte	0x01, 0x35
	.zero		2


	//----- nvinfo : EIATTR_PARAM_CBANK
	.align		4
        /*000c*/ 	.byte	0x04, 0x0a
        /*000e*/ 	.short	(.L_704 - .L_703)
	.align		4
.L_703:
        /*0010*/ 	.word	index@(.nv.constant0.nvkernel__Z3rhsv_F1L1780_36)
        /*0014*/ 	.short	0x0160
        /*0016*/ 	.short	0x0038


	//----- nvinfo : EIATTR_CBANK_PARAM_SIZE
	.align		4
.L_704:
        /*0018*/ 	.byte	0x03, 0x19
        /*001a*/ 	.short	0x0038


	//----- nvinfo : EIATTR_KPARAM_INFO
	.align		4
        /*001c*/ 	.byte	0x04, 0x17
        /*001e*/ 	.short	(.L_706 - .L_705)
.L_705:
        /*0020*/ 	.word	0x00000000
        /*0024*/ 	.short	0x0008
        /*0026*/ 	.short	0x0030
        /*0028*/ 	.byte	0x00, 0xf0, 0x21, 0x00


	//----- nvinfo : EIATTR_KPARAM_INFO
	.align		4
.L_706:
        /*002c*/ 	.byte	0x04, 0x17
        /*002e*/ 	.short	(.L_708 - .L_707)
.L_707:
        /*0030*/ 	.word	0x00000000
        /*0034*/ 	.short	0x0007
        /*0036*/ 	.short	0x0028
        /*0038*/ 	.byte	0x00, 0xf0, 0x21, 0x00


	//----- nvinfo : EIATTR_KPARAM_INFO
	.align		4
.L_708:
        /*003c*/ 	.byte	0x04, 0x17
        /*003e*/ 	.short	(.L_710 - .L_709)
.L_709:
        /*0040*/ 	.word	0x00000000
        /*0044*/ 	.short	0x0006
        /*0046*/ 	.short	0x0020
        /*0048*/ 	.byte	0x00, 0xf0, 0x21, 0x00


	//----- nvinfo : EIATTR_KPARAM_INFO
	.align		4
.L_710:
        /*004c*/ 	.byte	0x04, 0x17
        /*004e*/ 	.short	(.L_712 - .L_711)
.L_711:
        /*0050*/ 	.word	0x00000000
        /*0054*/ 	.short	0x0005
        /*0056*/ 	.short	0x0018
        /*0058*/ 	.byte	0x00, 0xf0, 0x21, 0x00


	//----- nvinfo : EIATTR_KPARAM_INFO
	.align		4
.L_712:
        /*005c*/ 	.byte	0x04, 0x17
        /*005e*/ 	.short	(.L_714 - .L_713)
.L_713:
        /*0060*/ 	.word	0x00000000
        /*0064*/ 	.short	0x0004
        /*0066*/ 	.short	0x0010
        /*0068*/ 	.byte	0x00, 0xf0, 0x11, 0x00


	//----- nvinfo : EIATTR_KPARAM_INFO
	.align		4
.L_714:
        /*006c*/ 	.byte	0x04, 0x17
        /*006e*/ 	.short	(.L_716 - .L_715)
.L_715:
        /*0070*/ 	.word	0x00000000
        /*0074*/ 	.short	0x0003
        /*0076*/ 	.short	0x000c
        /*0078*/ 	.byte	0x00, 0xf0, 0x11, 0x00


	//----- nvinfo : EIATTR_KPARAM_INFO
	.align		4
.L_716:
        /*007c*/ 	.byte	0x04, 0x17
        /*007e*/ 	.short	(.L_718 - .L_717)
.L_717:
        /*0080*/ 	.word	0x00000000
        /*0084*/ 	.short	0x0002
        /*0086*/ 	.short	0x0008
        /*0088*/ 	.byte	0x00, 0xf0, 0x11, 0x00


	//----- nvinfo : EIATTR_KPARAM_INFO
	.align		4
.L_718:
        /*008c*/ 	.byte	0x04, 0x17
        /*008e*/ 	.short	(.L_720 - .L_719)
.L_719:
        /*0090*/ 	.word	0x00000000
        /*0094*/ 	.short	0x0001
        /*0096*/ 	.short	0x0004
        /*0098*/ 	.byte	0x00, 0xf0, 0x11, 0x00


	//----- nvinfo : EIATTR_KPARAM_INFO
	.align		4
.L_720:
        /*009c*/ 	.byte	0x04, 0x17
        /*009e*/ 	.short	(.L_722 - .L_721)
.L_721:
        /*00a0*/ 	.word	0x00000000
        /*00a4*/ 	.short	0x0000
        /*00a6*/ 	.short	0x0000
        /*00a8*/ 	.byte	0x00, 0xf0, 0x11, 0x00


	//----- nvinfo : EIATTR_MAXREG_COUNT
	.align		4
.L_722:
        /*00ac*/ 	.byte	0x03, 0x1b
        /*00ae*/ 	.short	0x00ff


	//----- nvinfo : EIATTR_EXIT_INSTR_OFFSETS
	.align		4
        /*00b0*/ 	.byte	0x04, 0x1c
        /*00b2*/ 	.short	(.L_724 - .L_723)


	//   ....[0]....
.L_723:
        /*00b4*/ 	.word	0x000000b0


	//   ....[1]....
        /*00b8*/ 	.word	0x00000bc0


	//----- nvinfo : EIATTR_MAX_THREADS
	.align		4
.L_724:
        /*00bc*/ 	.byte	0x04, 0x05
        /*00be*/ 	.short	(.L_726 - .L_725)
.L_725:
        /*00c0*/ 	.word	0x00000080
        /*00c4*/ 	.word	0x00000001
        /*00c8*/ 	.word	0x00000001


	//----- nvinfo : EIATTR_CRS_STACK_SIZE
	.align		4
.L_726:
        /*00cc*/ 	.byte	0x04, 0x1e
        /*00ce*/ 	.short	(.L_728 - .L_727)
.L_727:
        /*00d0*/ 	.word	0x00000000
.L_728:


//--------------------- .nv.info.nvkernel__Z3rhsv_F1L1768_34 --------------------------
	.section	.nv.info.nvkernel__Z3rhsv_F1L1768_34,"",@"SHT_CUDA_INFO"
	.sectionflags	@""
	.align	4


	//----- nvinfo : EIATTR_CUDA_API_VERSION
	.align		4
        /*0000*/ 	.byte	0x04, 0x37
        /*0002*/ 	.short	(.L_730 - .L_729)
.L_729:
        /*0004*/ 	.word	0x00000081


	//----- nvinfo : EIATTR_SW2861232_WAR
	.align		4
.L_730:
        /*0008*/ 	.byte	0x01, 0x35
	.zero		2


	//----- nvinfo : EIATTR_PARAM_CBANK
	.align		4
        /*000c*/ 	.byte	0x04, 0x0a
        /*000e*/ 	.short	(.L_732 - .L_731)
	.align		4
.L_731:
        /*0010*/ 	.word	index@(.nv.constant0.nvkernel__Z3rhsv_F1L1768_34)
        /*0014*/ 	.short	0x0160
        /*0016*/ 	.short	0x0030


	//----- nvinfo : EIATTR_CBANK_PARAM_SIZE
	.align		4
.L_732:
        /*0018*/ 	.byte	0x03, 0x19
        /*001a*/ 	.short	0x0030


	//----- nvinfo : EIATTR_KPARAM_INFO
	.align		4
        /*001c*/ 	.byte	0x04, 0x17
        /*001e*/ 	.short	(.L_734 - .L_733)
.L_733:
        /*0020*/ 	.word	0x00000000
        /*0024*/ 	.short	0x0007
        /*0026*/ 	.short	0x0028
        /*0028*/ 	.byte	0x00, 0xf0, 0x21, 0x00


	//----- nvinfo : EIATTR_KPARAM_INFO
	.align		4
.L_734:
        /*002c*/ 	.byte	0x04, 0x17
        /*002e*/ 	.short	(.L_736 - .L_735)
.L_735:
        /*0030*/ 	.word	0x00000000
        /*0034*/ 	.short	0x0006
        /*0036*/ 	.short	0x0020
        /*0038*/ 	.byte	0x00, 0xf0, 0x21, 0x00


	//----- nvinfo : EIATTR_KPARAM_INFO
	.align		4
.L_736:
        /*003c*/ 	.byte	0x04, 0x17
        /*003e*/ 	.short	(.L_738 - .L_737)
.L_737:
        /*0040*/ 	.word	0x00000000
        /*0044*/ 	.short	0x0005
        /*0046*/ 	.short	0x0018
        /*0048*/ 	.byte	0x00, 0xf0, 0x21, 0x00


	//----- nvinfo : EIATTR_KPARAM_INFO
	.align		4
.L_738:
        /*004c*/ 	.byte	0x04, 0x17
        /*004e*/ 	.short	(.L_740 - .L_739)
.L_739:
        /*0050*/ 	.word	0x00000000
        /*0054*/ 	.short	0x0004
        /*0056*/ 	.short	0x0010
        /*0058*/ 	.byte	0x00, 0xf0, 0x11, 0x00


	//----- nvinfo : EIATTR_KPARAM_INFO
	.align		4
.L_740:
        /*005c*/ 	.byte	0x04, 0x17
        /*005e*/ 	.short	(.L_742 - .L_741)
.L_741:
        /*0060*/ 	.word	0x00000000
        /*0064*/ 	.short	0x0003
        /*0066*/ 	.short	0x000c
        /*0068*/ 	.byte	0x00, 0xf0, 0x11, 0x00


	//----- nvinfo : EIATTR_KPARAM_INFO
	.align		4
.L_742:
        /*006c*/ 	.byte	0x04, 0x17
        /*006e*/ 	.short	(.L_744 - .L_743)
.L_743:
        /*0070*/ 	.word	0x00000000
        /*0074*/ 	.short	0x0002
        /*0076*/ 	.short	0x0008
        /*0078*/ 	.byte	0x00, 0xf0, 0x11, 0x00


	//----- nvinfo : EIATTR_KPARAM_INFO
	.align		4
.L_744:
        /*007c*/ 	.byte	0x04, 0x17
        /*007e*/ 	.short	(.L_746 - .L_745)
.L_745:
        /*0080*/ 	.word	0x00000000
        /*0084*/ 	.short	0x0001
        /*0086*/ 	.short	0x0004
        /*0088*/ 	.byte	0x00, 0xf0, 0x11, 0x00


	//----- nvinfo : EIATTR_KPARAM_INFO
	.align		4
.L_746:
        /*008c*/ 	.byte	0x04, 0x17
        /*008e*/ 	.short	(.L_748 - .L_747)
.L_747:
        /*0090*/ 	.word	0x00000000
        /*0094*/ 	.short	0x0000
        /*0096*/ 	.short	0x0000
        /*0098*/ 	.byte	0x00, 0xf0, 0x11, 0x00


	//----- nvinfo : EIATTR_MAXREG_COUNT
	.align		4
.L_748:
        /*009c*/ 	.byte	0x03, 0x1b
        /*009e*/ 	.short	0x00ff


	//----- nvinfo : EIATTR_EXIT_INSTR_OFFSETS
	.align		4
        /*00a0*/ 	.byte	0x04, 0x1c
        /*00a2*/ 	.short	(.L_750 - .L_749)


	//   ....[0]....
.L_749:
        /*00a4*/ 	.word	0x000000b0


	//   ....[1]....
        /*00a8*/ 	.word	0x00000a70


	//----- nvinfo : EIATTR_MAX_THREADS
	.align		4
.L_750:
        /*00ac*/ 	.byte	0x04, 0x05
        /*00ae*/ 	.short	(.L_752 - .L_751)
.L_751:
        /*00b0*/ 	.word	0x00000080
        /*00b4*/ 	.word	0x00000001
        /*00b8*/ 	.word	0x00000001


	//----- nvinfo : EIATTR_CRS_STACK_SIZE
	.align		4
.L_752:
        /*00bc*/ 	.byte	0x04, 0x1e
        /*00be*/ 	.short	(.L_754 - .L_753)
.L_753:
        /*00c0*/ 	.word	0x00000000
.L_754:


//--------------------- .nv.info.nvkernel__Z3rhsv_F1L1751_32 --------------------------
	.section	.nv.info.nvkernel__Z3rhsv_F1L1751_32,"",@"SHT_CUDA_INFO"
	.sectionflags	@""
	.align	4


	//----- nvinfo : EIATTR_CUDA_API_VERSION
	.align		4
        /*0000*/ 	.byte	0x04, 0x37
        /*0002*/ 	.short	(.L_756 - .L_755)
.L_755:
        /*0004*/ 	.word	0x00000081


	//----- nvinfo : EIATTR_SW2861232_WAR
	.align		4
.L_756:
        /*0008*/ 	.byte	0x01, 0x35
	.zero		2


	//----- nvinfo : EIATTR_PARAM_CBANK
	.align		4
        /*000c*/ 	.byte	0x04, 0x0a
        /*000e*/ 	.short	(.L_758 - .L_757)
	.align		4
.L_757:
        /*0010*/ 	.word	index@(.nv.constant0.nvkernel__Z3rhsv_F1L1751_32)
        /*0014*/ 	.short	0x0160
        /*0016*/ 	.short	0x0030


	//----- nvinfo : EIATTR_CBANK_PARAM_SIZE
	.align		4
.L_758:
        /*0018*/ 	.byte	0x03, 0x19
        /*001a*/ 	.short	0x0030


	//----- nvinfo : EIATTR_KPARAM_INFO
	.align		4
        /*001c*/ 	.byte	0x04, 0x17
        /*001e*/ 	.short	(.L_760 - .L_759)
.L_759:
        /*0020*/ 	.word	0x00000000
        /*0024*/ 	.short	0x0007
        /*0026*/ 	.short	0x0028
        /*0028*/ 	.byte	0x00, 0xf0, 0x21, 0x00


	//----- nvinfo : EIATTR_KPARAM_INFO
	.align		4
.L_760:
        /*002c*/ 	.byte	0x04, 0x17
        /*002e*/ 	.short	(.L_762 - .L_761)
.L_761:
        /*0030*/ 	.word	0x00000000
        /*0034*/ 	.short	0x0006
        /*0036*/ 	.short	0x0020
        /*0038*/ 	.byte	0x00, 0xf0, 0x21, 0x00


	//----- nvinfo : EIATTR_KPARAM_INFO
	.align		4
.L_762:
        /*003c*/ 	.byte	0x04, 0x17
        /*003e*/ 	.short	(.L_764 - .L_763)
.L_763:
        /*0040*/ 	.word	0x00000000
        /*0044*/ 	.short	0x0005
        /*0046*/ 	.short	0x0018
        /*0048*/ 	.byte	0x00, 0xf0, 0x21, 0x00


	//----- nvinfo : EIATTR_KPARAM_INFO
	.align		4
.L_764:
        /*004c*/ 	.byte	0x04, 0x17
        /*004e*/ 	.short	(.L_766 - .L_765)
.L_765:
        /*0050*/ 	.word	0x00000000
        /*0054*/ 	.short	0x0004
        /*0056*/ 	.short	0x0010
        /*0058*/ 	.byte	0x00, 0xf0, 0x21, 0x00


	//----- nvinfo : EIATTR_KPARAM_INFO
	.align		4
.L_766:
        /*005c*/ 	.byte	0x04, 0x17
        /*005e*/ 	.short	(.L_768 - .L_767)
.L_767:
        /*0060*/ 	.word	0x00000000
        /*0064*/ 	.short	0x0003
        /*0066*/ 	.short	0x000c
        /*0068*/ 	.byte	0x00, 0xf0, 0x11, 0x00


	//----- nvinfo : EIATTR_KPARAM_INFO
	.align		4
.L_768:
        /*006c*/ 	.byte	0x04, 0x17
        /*006e*/ 	.short	(.L_770 - .L_769)
.L_769:
        /*0070*/ 	.word	0x00000000
        /*0074*/ 	.short	0x0002
        /*0076*/ 	.short	0x0008
        /*0078*/ 	.byte	0x00, 0xf0, 0x11, 0x00


	//----- nvinfo : EIATTR_KPARAM_INFO
	.align		4
.L_770:
        /*007c*/ 	.byte	0x04, 0x17
        /*007e*/ 	.short	(.L_772 - .L_771)
.L_771:
        /*0080*/ 	.word	0x00000000
        /*0084*/ 	.short	0x0001
        /*0086*/ 	.short	0x0004
        /*0088*/ 	.byte	0x00, 0xf0, 0x11, 0x00


	//----- nvinfo : EIATTR_KPARAM_INFO
	.align		4
.L_772:
        /*008c*/ 	.byte	0x04, 0x17
        /*008e*/ 	.short	(.L_774 - .L_773)
.L_773:
        /*0090*/ 	.word	0x00000000
        /*0094*/ 	.short	0x0000
        /*0096*/ 	.short	0x0000
        /*0098*/ 	.byte	0x00, 0xf0, 0x11, 0x00


	//----- nvinfo : EIATTR_MAXREG_COUNT
	.align		4
.L_774:
        /*009c*/ 	.byte	0x03, 0x1b
        /*009e*/ 	.short	0x00ff


	//----- nvinfo : EIATTR_EXIT_INSTR_OFFSETS
	.align		4
        /*00a0*/ 	.byte	0x04, 0x1c
        /*00a2*/ 	.short	(.L_776 - .L_775)


	//   ....[0]....
.L_775:
        /*00a4*/ 	.word	0x000000b0


	//   ....[1]....
        /*00a8*/ 	.word	0x00000a80


	//----- nvinfo : EIATTR_MAX_THREADS
	.align		4
.L_776:
        /*00ac*/ 	.byte	0x04, 0x05
        /*00ae*/ 	.short	(.L_778 - .L_777)
.L_777:
        /*00b0*/ 	.word	0x00000080
        /*00b4*/ 	.word	0x00000001
        /*00b8*/ 	.word	0x00000001


	//----- nvinfo : EIATTR_CRS_STACK_SIZE
	.align		4
.L_778:
        /*00bc*/ 	.byte	0x04, 0x1e
        /*00be*/ 	.short	(.L_780 - .L_779)
.L_779:
        /*00c0*/ 	.word	0x00000000
.L_780:


//--------------------- .nv.info.nvkernel__Z3rhsv_F1L1726_30 --------------------------
	.section	.nv.info.nvkernel__Z3rhsv_F1L1726_30,"",@"SHT_CUDA_INFO"
	.sectionflags	@""
	.align	4


	//----- nvinfo : EIATTR_CUDA_API_VERSION
	.align		4
        /*0000*/ 	.byte	0x04, 0x37
        /*0002*/ 	.short	(.L_782 - .L_781)
.L_781:
        /*0004*/ 	.word	0x00000081


	//----- nvinfo : EIATTR_SW2861232_WAR
	.align		4
.L_782:
        /*0008*/ 	.byte	0x01, 0x35
	.zero		2


	//----- nvinfo : EIATTR_PARAM_CBANK
	.align		4
        /*000c*/ 	.byte	0x04, 0x0a
        /*000e*/ 	.short	(.L_784 - .L_783)
	.align		4
.L_783:
        /*0010*/ 	.word	index@(.nv.constant0.nvkernel__Z3rhsv_F1L1726_30)
        /*0014*/ 	.short	0x0160
        /*0016*/ 	.short	0x0030


	//----- nvinfo : EIATTR_CBANK_PARAM_SIZE
	.align		4
.L_784:
        /*0018*/ 	.byte	0x03, 0x19
        /*001a*/ 	.short	0x0030


	//----- nvinfo : EIATTR_KPARAM_INFO
	.align		4
        /*001c*/ 	.byte	0x04, 0x17
        /*001e*/ 	.short	(.L_786 - .L_785)
.L_785:
        /*0020*/ 	.word	0x00000000
        /*0024*/ 	.short	0x0006
        /*0026*/ 	.short	0x0028
        /*0028*/ 	.byte	0x00, 0xf0, 0x21, 0x00


	//----- nvinfo : EIATTR_KPARAM_INFO
	.align		4
.L_786:
        /*002c*/ 	.byte	0x04, 0x17
        /*002e*/ 	.short	(.L_788 - .L_787)
.L_787:
        /*0030*/ 	.word	0x00000000
        /*0034*/ 	.short	0x0005
        /*0036*/ 	.short	0x0020
        /*0038*/ 	.byte	0x00, 0xf0, 0x11, 0x00


	//----- nvinfo : EIATTR_KPARAM_INFO
	.align		4
.L_788:
        /*003c*/ 	.byte	0x04, 0x17
        /*003e*/ 	.short	(.L_790 - .L_789)
.L_789:
        /*0040*/ 	.word	0x00000000
        /*0044*/ 	.short	0x0004
        /*0046*/ 	.short	0x0018
        /*0048*/ 	.byte	0x00, 0xf0, 0x21, 0x00


	//----- nvinfo : EIATTR_KPARAM_INFO
	.align		4
.L_790:
        /*004c*/ 	.byte	0x04, 0x17
        /*004e*/ 	.short	(.L_792 - .L_791)
.L_791:
        /*0050*/ 	.word	0x00000000
        /*0054*/ 	.short	0x0003
        /*0056*/ 	.short	0x0010
        /*0058*/ 	.byte	0x00, 0xf0, 0x21, 0x00


	//----- nvinfo : EIATTR_KPARAM_INFO
	.align		4
.L_792:
        /*005c*/ 	.byte	0x04, 0x17
        /*005e*/ 	.short	(.L_794 - .L_793)
.L_793:
        /*0060*/ 	.word	0x00000000
        /*0064*/ 	.short	0x0002
        /*0066*/ 	.short	0x0008
        /*0068*/ 	.byte	0x00, 0xf0, 0x11, 0x00


	//----- nvinfo : EIATTR_KPARAM_INFO
	.align		4
.L_794:
        /*006c*/ 	.byte	0x04, 0x17
        /*006e*/ 	.short	(.L_796 - .L_795)
.L_795:
        /*0070*/ 	.word	0x00000000
        /*0074*/ 	.short	0x0001
        /*0076*/ 	.short	0x0004
        /*0078*/ 	.byte	0x00, 0xf0, 0x11, 0x00


	//----- nvinfo : EIATTR_KPARAM_INFO
	.align		4
.L_796:
        /*007c*/ 	.byte	0x04, 0x17
        /*007e*/ 	.short	(.L_798 - .L_797)
.L_797:
        /*0080*/ 	.word	0x00000000
        /*0084*/ 	.short	0x0000
        /*0086*/ 	.short	0x0000
        /*0088*/ 	.byte	0x00, 0xf0, 0x11, 0x00


	//----- nvinfo : EIATTR_MAXREG_COUNT
	.align		4
.L_798:
        /*008c*/ 	.byte	0x03, 0x1b
        /*008e*/ 	.short	0x00ff


	//----- nvinfo : EIATTR_EXIT_INSTR_OFFSETS
	.align		4
        /*0090*/ 	.byte	0x04, 0x1c
        /*0092*/ 	.short	(.L_800 - .L_799)


	//   ....[0]....
.L_799:
        /*0094*/ 	.word	0x00000080


	//   ....[1]....
        /*0098*/ 	.word	0x00000800


	//----- nvinfo : EIATTR_MAX_THREADS
	.align		4
.L_800:
        /*009c*/ 	.byte	0x04, 0x05
        /*009e*/ 	.short	(.L_802 - .L_801)
.L_801:
        /*00a0*/ 	.word	0x00000080
        /*00a4*/ 	.word	0x00000001
        /*00a8*/ 	.word	0x00000001


	//----- nvinfo : EIATTR_CRS_STACK_SIZE
	.align		4
.L_802:
        /*00ac*/ 	.byte	0x04, 0x1e
        /*00ae*/ 	.short	(.L_804 - .L_803)
.L_803:
        /*00b0*/ 	.word	0x00000000
.L_804:


//--------------------- .nv.info.nvkernel__Z3rhsv_F1L1710_28 --------------------------
	.section	.nv.info.nvkernel__Z3rhsv_F1L1710_28,"",@"SHT_CUDA_INFO"
	.sectionflags	@""
	.align	4


	//----- nvinfo : EIATTR_CUDA_API_VERSION
	.align		4
        /*0000*/ 	.byte	0x04, 0x37
        /*0002*/ 	.short	(.L_806 - .L_805)
.L_805:
        /*0004*/ 	.word	0x00000081


	//----- nvinfo : EIATTR_SW2861232_WAR
	.align		4
.L_806:
        /*0008*/ 	.byte	0x01, 0x35
	.zero		2


	//----- nvinfo : EIATTR_PARAM_CBANK
	.align		4
        /*000c*/ 	.byte	0x04, 0x0a
        /*000e*/ 	.short	(.L_808 - .L_807)
	.align		4
.L_807:
        /*0010*/ 	.word	index@(.nv.constant0.nvkernel__Z3rhsv_F1L1710_28)
        /*0014*/ 	.short	0x0160
        /*0016*/ 	.short	0x0028


	//----- nvinfo : EIATTR_CBANK_PARAM_SIZE
	.align		4
.L_808:
        /*0018*/ 	.byte	0x03, 0x19
        /*001a*/ 	.short	0x0028


	//----- nvinfo : EIATTR_KPARAM_INFO
	.align		4
        /*001c*/ 	.byte	0x04, 0x17
        /*001e*/ 	.short	(.L_810 - .L_809)
.L_809:
        /*0020*/ 	.word	0x00000000
        /*0024*/ 	.short	0x0006
        /*0026*/ 	.short	0x0020
        /*0028*/ 	.byte	0x00, 0xf0, 0x21, 0x00


	//----- nvinfo : EIATTR_KPARAM_INFO
	.align		4
.L_810:
        /*002c*/ 	.byte	0x04, 0x17
        /*002e*/ 	.short	(.L_812 - .L_811)
.L_811:
        /*0030*/ 	.word	0x00000000
        /*0034*/ 	.short	0x0005
        /*0036*/ 	.short	0x0018
        /*0038*/ 	.byte	0x00, 0xf0, 0x21, 0x00


	//----- nvinfo : EIATTR_KPARAM_INFO
	.align		4
.L_812:
        /*003c*/ 	.byte	0x04, 0x17
        /*003e*/ 	.short	(.L_814 - .L_813)
.L_813:
        /*0040*/ 	.word	0x00000000
        /*0044*/ 	.short	0x0004
        /*0046*/ 	.short	0x0010
        /*0048*/ 	.byte	0x00, 0xf0, 0x21, 0x00


	//----- nvinfo : EIATTR_KPARAM_INFO
	.align		4
.L_814:
        /*004c*/ 	.byte	0x04, 0x17
        /*004e*/ 	.short	(.L_816 - .L_815)
.L_815:
        /*0050*/ 	.word	0x00000000
        /*0054*/ 	.short	0x0003
        /*0056*/ 	.short	0x000c
        /*0058*/ 	.byte	0x00, 0xf0, 0x11, 0x00


	//----- nvinfo : EIATTR_KPARAM_INFO
	.align		4
.L_816:
        /*005c*/ 	.byte	0x04, 0x17
        /*005e*/ 	.short	(.L_818 - .L_817)
.L_817:
        /*0060*/ 	.word	0x00000000
        /*0064*/ 	.short	0x0002
        /*0066*/ 	.short	0x0008
        /*0068*/ 	.byte	0x00, 0xf0, 0x11, 0x00


	//----- nvinfo : EIATTR_KPARAM_INFO
	.align		4
.L_818:
        /*006c*/ 	.byte	0x04, 0x17
        /*006e*/ 	.short	(.L_820 - .L_819)
.L_819:
        /*0070*/ 	.word	0x00000000
        /*0074*/ 	.short	0x0001
        /*0076*/ 	.short	0x0004
        /*0078*/ 	.byte	0x00, 0xf0, 0x11, 0x00


	//----- nvinfo : EIATTR_KPARAM_INFO
	.align		4
.L_820:
        /*007c*/ 	.byte	0x04, 0x17
        /*007e*/ 	.short	(.L_822 - .L_821)
.L_821:
        /*0080*/ 	.word	0x00000000
        /*0084*/ 	.short	0x0000
        /*0086*/ 	.short	0x0000
        /*0088*/ 	.byte	0x00, 0xf0, 0x11, 0x00


	//----- nvinfo : EIATTR_MAXREG_COUNT
	.align		4
.L_822:
        /*008c*/ 	.byte	0x03, 0x1b
        /*008e*/ 	.short	0x00ff


	//----- nvinfo : EIATTR_EXIT_INSTR_OFFSETS
	.align		4
        /*0090*/ 	.byte	0x04, 0x1c
        /*0092*/ 	.short	(.L_824 - .L_823)


	//   ....[0]....
.L_823:
        /*0094*/ 	.word	0x000000e0


	//   ....[1]....
        /*0098*/ 	.word	0x00000a30


	//----- nvinfo : EIATTR_MAX_THREADS
	.align		4
.L_824:
        /*009c*/ 	.byte	0x04, 0x05
        /*009e*/ 	.short	(.L_826 - .L_825)
.L_825:
        /*00a0*/ 	.word	0x00000080
        /*00a4*/ 	.word	0x00000001
        /*00a8*/ 	.word	0x00000001


	//----- nvinfo : EIATTR_CRS_STACK_SIZE
	.align		4
.L_826:
        /*00ac*/ 	.byte	0x04, 0x1e
        /*00ae*/ 	.short	(.L_828 - .L_827)
.L_827:
        /*00b0*/ 	.word	0x00000000
.L_828:


//--------------------- .nv.info.nvkernel__Z3rhsv_F1L1693_26 --------------------------
	.section	.nv.info.nvkernel__Z3rhsv_F1L1693_26,"",@"SHT_CUDA_INFO"
	.sectionflags	@""
	.align	4


	//----- nvinfo : EIATTR_CUDA_API_VERSION
	.align		4
        /*0000*/ 	.byte	0x04, 0x37
        /*0002*/ 	.short	(.L_830 - .L_829)
.L_829:
        /*0004*/ 	.word	0x00000081


	//----- nvinfo : EIATTR_SW2861232_WAR
	.align		4
.L_830:
        /*0008*/ 	.byte	0x01, 0x35
	.zero		2


	//----- nvinfo : EIATTR_PARAM_CBANK
	.align		4
        /*000c*/ 	.byte	0x04, 0x0a
        /*000e*/ 	.short	(.L_832 - .L_831)
	.align		4
.L_831:
        /*0010*/ 	.word	index@(.nv.constant0.nvkernel__Z3rhsv_F1L1693_26)
        /*0014*/ 	.short	0x0160
        /*0016*/ 	.short	0x0028


	//----- nvinfo : EIATTR_CBANK_PARAM_SIZE
	.align		4
.L_832:
        /*0018*/ 	.byte	0x03, 0x19
        /*001a*/ 	.short	0x0028


	//----- nvinfo : EIATTR_KPARAM_INFO
	.align		4
        /*001c*/ 	.byte	0x04, 0x17
        /*001e*/ 	.short	(.L_834 - .L_833)
.L_833:
        /*0020*/ 	.word	0x00000000
        /*0024*/ 	.short	0x0005
        /*0026*/ 	.short	0x0020
        /*0028*/ 	.byte	0x00, 0xf0, 0x21, 0x00


	//----- nvinfo : EIATTR_KPARAM_INFO
	.align		4
.L_834:
        /*002c*/ 	.byte	0x04, 0x17
        /*002e*/ 	.short	(.L_836 - .L_835)
.L_835:
        /*0030*/ 	.word	0x00000000
        /*0034*/ 	.short	0x0004
        /*0036*/ 	.short	0x0018
        /*0038*/ 	.byte	0x00, 0xf0, 0x21, 0x00


	//----- nvinfo : EIATTR_KPARAM_INFO
	.align		4
.L_836:
        /*003c*/ 	.byte	0x04, 0x17
        /*003e*/ 	.short	(.L_838 - .L_837)
.L_837:
        /*0040*/ 	.word	0x00000000
        /*0044*/ 	.short	0x0003
        /*0046*/ 	.short	0x0010
        /*0048*/ 	.byte	0x00, 0xf0, 0x21, 0x00


	//----- nvinfo : EIATTR_KPARAM_INFO
	.align		4
.L_838:
        /*004c*/ 	.byte	0x04, 0x17
        /*004e*/ 	.short	(.L_840 - .L_839)
.L_839:
        /*0050*/ 	.word	0x00000000
        /*0054*/ 	.short	0x0002
        /*0056*/ 	.short	0x0008
        /*0058*/ 	.byte	0x00, 0xf0, 0x11, 0x00


	//----- nvinfo : EIATTR_KPARAM_INFO
	.align		4
.L_840:
        /*005c*/ 	.byte	0x04, 0x17
        /*005e*/ 	.short	(.L_842 - .L_841)
.L_841:
        /*0060*/ 	.word	0x00000000
        /*0064*/ 	.short	0x0001
        /*0066*/ 	.short	0x0004
        /*0068*/ 	.byte	0x00, 0xf0, 0x11, 0x00


	//----- nvinfo : EIATTR_KPARAM_INFO
	.align		4
.L_842:
        /*006c*/ 	.byte	0x04, 0x17
        /*006e*/ 	.short	(.L_844 - .L_843)
.L_843:
        /*0070*/ 	.word	0x00000000
        /*0074*/ 	.short	0x0000
        /*0076*/ 	.short	0x0000
        /*0078*/ 	.byte	0x00, 0xf0, 0x11, 0x00


	//----- nvinfo : EIATTR_MAXREG_COUNT
	.align		4
.L_844:
        /*007c*/ 	.byte	0x03, 0x1b
        /*007e*/ 	.short	0x00ff


	//----- nvinfo : EIATTR_EXIT_INSTR_OFFSETS
	.align		4
        /*0080*/ 	.byte	0x04, 0x1c
        /*0082*/ 	.short	(.L_846 - .L_845)


	//   ....[0]....
.L_845:
        /*0084*/ 	.word	0x00000080


	//   ....[1]....
        /*0088*/ 	.word	0x000007a0


	//----- nvinfo : EIATTR_MAX_THREADS
	.align		4
.L_846:
        /*008c*/ 	.byte	0x04, 0x05
        /*008e*/ 	.short	(.L_848 - .L_847)
.L_847:
        /*0090*/ 	.word	0x00000080
        /*0094*/ 	.word	0x00000001
        /*0098*/ 	.word	0x00000001


	//----- nvinfo : EIATTR_CRS_STACK_SIZE
	.align		4
.L_848:
        /*009c*/ 	.byte	0x04, 0x1e
        /*009e*/ 	.short	(.L_850 - .L_849)
.L_849:
        /*00a0*/ 	.word	0x00000000
.L_850:


//--------------------- .nv.info.nvkernel__Z3rhsv_F1L1657_24 --------------------------
	.section	.nv.info.nvkernel__Z3rhsv_F1L1657_24,"",@"SHT_CUDA_INFO"
	.sectionflags	@""
	.align	4


	//----- nvinfo : EIATTR_CUDA_API_VERSION
	.align		4
        /*0000*/ 	.byte	0x04, 0x37
        /*0002*/ 	.short	(.L_852 - .L_851)
.L_851:
        /*0004*/ 	.word	0x00000081


	//----- nvinfo : EIATTR_SW2861232_WAR
	.align		4
.L_852:
        /*0008*/ 	.byte	0x01, 0x35
	.zero		2


	//----- nvinfo : EIATTR_PARAM_CBANK
	.align		4
        /*000c*/ 	.byte	0x04, 0x0a
        /*000e*/ 	.short	(.L_854 - .L_853)
	.align		4
.L_853:
        /*0010*/ 	.word	index@(.nv.constant0.nvkernel__Z3rhsv_F1L1657_24)
        /*0014*/ 	.short	0x0160
        /*0016*/ 	.short	0x0068


	//----- nvinfo : EIATTR_CBANK_PARAM_SIZE
	.align		4
.L_854:
        /*0018*/ 	.byte	0x03, 0x19
        /*001a*/ 	.short	0x0068


	//----- nvinfo : EIATTR_KPARAM_INFO
	.align		4
        /*001c*/ 	.byte	0x04, 0x17
        /*001e*/ 	.short	(.L_856 - .L_855)
.L_855:
        /*0020*/ 	.word	0x00000000
        /*0024*/ 	.short	0x000e
        /*0026*/ 	.short	0x0060
        /*0028*/ 	.byte	0x00, 0xf0, 0x21, 0x00


	//----- nvinfo : EIATTR_KPARAM_INFO
	.align		4
.L_856:
        /*002c*/ 	.byte	0x04, 0x17
        /*002e*/ 	.short	(.L_858 - .L_857)
.L_857:
        /*0030*/ 	.word	0x00000000
        /*0034*/ 	.short	0x000d
        /*0036*/ 	.short	0x0058
        /*0038*/ 	.byte	0x00, 0xf0, 0x21, 0x00


	//----- nvinfo : EIATTR_KPARAM_INFO
	.align		4
.L_858:
        /*003c*/ 	.byte	0x04, 0x17
        /*003e*/ 	.short	(.L_860 - .L_859)
.L_859:
        /*0040*/ 	.word	0x00000000
        /*0044*/ 	.short	0x000c
        /*0046*/ 	.short	0x0050
        /*0048*/ 	.byte	0x00, 0xf0, 0x21, 0x00


	//----- nvinfo : EIATTR_KPARAM_INFO
	.align		4
.L_860:
        /*004c*/ 	.byte	0x04, 0x17
        /*004e*/ 	.short	(.L_862 - .L_861)
.L_861:
        /*0050*/ 	.word	0x00000000
        /*0054*/ 	.short	0x000b
        /*0056*/ 	.short	0x0048
        /*0058*/ 	.byte	0x00, 0xf0, 0x21, 0x00


	//----- nvinfo : EIATTR_KPARAM_INFO
	.align		4
.L_862:
        /*005c*/ 	.byte	0x04, 0x17
        /*005e*/ 	.short	(.L_864 - .L_863)
.L_863:
        /*0060*/ 	.word	0x00000000
        /*0064*/ 	.short	0x000a
        /*0066*/ 	.short	0x0040
        /*0068*/ 	.byte	0x00, 0xf0, 0x21, 0x00


	//----- nvinfo : EIATTR_KPARAM_INFO
	.align		4
.L_864:
        /*006c*/ 	.byte	0x04, 0x17
        /*006e*/ 	.short	(.L_866 - .L_865)
.L_865:
        /*0070*/ 	.word	0x00000000
        /*0074*/ 	.short	0x0009
        /*0076*/ 	.short	0x0038
        /*0078*/ 	.byte	0x00, 0xf0, 0x21, 0x00


	//----- nvinfo : EIATTR_KPARAM_INFO
	.align		4
.L_866:
        /*007c*/ 	.byte	0x04, 0x17
        /*007e*/ 	.short	(.L_868 - .L_867)
.L_867:
        /*0080*/ 	.word	0x00000000
        /*0084*/ 	.short	0x0008
        /*0086*/ 	.short	0x0030
        /*0088*/ 	.byte	0x00, 0xf0, 0x21, 0x00


	//----- nvinfo : EIATTR_KPARAM_INFO
	.align		4
.L_868:
        /*008c*/ 	.byte	0x04, 0x17
        /*008e*/ 	.short	(.L_870 - .L_869)
.L_869:
        /*0090*/ 	.word	0x00000000
        /*0094*/ 	.short	0x0007
        /*0096*/ 	.short	0x0028
        /*0098*/ 	.byte	0x00, 0xf0, 0x21, 0x00


	//----- nvinfo : EIATTR_KPARAM_INFO
	.align		4
.L_870:
        /*009c*/ 	.byte	0x04, 0x17
        /*009e*/ 	.short	(.L_872 - .L_871)
.L_871:
        /*00a0*/ 	.word	0x00000000
        /*00a4*/ 	.short	0x0006
        /*00a6*/ 	.short	0x0020
        /*00a8*/ 	.byte	0x00, 0xf0, 0x21, 0x00


	//----- nvinfo : EIATTR_KPARAM_INFO
	.align		4
.L_872:
        /*00ac*/ 	.byte	0x04, 0x17
        /*00ae*/ 	.short	(.L_874 - .L_873)
.L_873:
        /*00b0*/ 	.word	0x00000000
        /*00b4*/ 	.short	0x0005
        /*00b6*/ 	.short	0x0018
        /*00b8*/ 	.byte	0x00, 0xf0, 0x21, 0x00


	//----- nvinfo : EIATTR_KPARAM_INFO
	.align		4
.L_874:
        /*00bc*/ 	.byte	0x04, 0x17
        /*00be*/ 	.short	(.L_876 - .L_875)
.L_875:
        /*00c0*/ 	.word	0x00000000
        /*00c4*/ 	.short	0x0004
        /*00c6*/ 	.short	0x0010
        /*00c8*/ 	.byte	0x00, 0xf0, 0x11, 0x00


	//----- nvinfo : EIATTR_KPARAM_INFO
	.align		4
.L_876:
        /*00cc*/ 	.byte	0x04, 0x17
        /*00ce*/ 	.short	(.L_878 - .L_877)
.L_877:
        /*00d0*/ 	.word	0x00000000
        /*00d4*/ 	.short	0x0003
        /*00d6*/ 	.short	0x000c
        /*00d8*/ 	.byte	0x00, 0xf0, 0x11, 0x00


	//----- nvinfo : EIATTR_KPARAM_INFO
	.align		4
.L_878:
        /*00dc*/ 	.byte	0x04, 0x17
        /*00de*/ 	.short	(.L_880 - .L_879)
.L_879:
        /*00e0*/ 	.word	0x00000000
        /*00e4*/ 	.short	0x0002
        /*00e6*/ 	.short	0x0008
        /*00e8*/ 	.byte	0x00, 0xf0, 0x11, 0x00


	//----- nvinfo : EIATTR_KPARAM_INFO
	.align		4
.L_880:
        /*00ec*/ 	.byte	0x04, 0x17
        /*00ee*/ 	.short	(.L_882 - .L_881)
.L_881:
        /*00f0*/ 	.word	0x00000000
        /*00f4*/ 	.short	0x0001
        /*00f6*/ 	.short	0x0004
        /*00f8*/ 	.byte	0x00, 0xf0, 0x11, 0x00


	//----- nvinfo : EIATTR_KPARAM_INFO
	.align		4
.L_882:
        /*00fc*/ 	.byte	0x04, 0x17
        /*00fe*/ 	.short	(.L_884 - .L_883)
.L_883:
        /*0100*/ 	.word	0x00000000
        /*0104*/ 	.short	0x0000
        /*0106*/ 	.short	0x0000
        /*0108*/ 	.byte	0x00, 0xf0, 0x11, 0x00


	//----- nvinfo : EIATTR_MAXREG_COUNT
	.align		4
.L_884:
        /*010c*/ 	.byte	0x03, 0x1b
        /*010e*/ 	.short	0x00ff


	//----- nvinfo : EIATTR_EXIT_INSTR_OFFSETS
	.align		4
        /*0110*/ 	.byte	0x04, 0x1c
        /*0112*/ 	.short	(.L_886 - .L_885)


	//   ....[0]....
.L_885:
        /*0114*/ 	.word	0x000000b0


	//   ....[1]....
        /*0118*/ 	.word	0x00000d00


	//----- nvinfo : EIATTR_MAX_THREADS
	.align		4
.L_886:
        /*011c*/ 	.byte	0x04, 0x05
        /*011e*/ 	.short	(.L_888 - .L_887)
.L_887:
        /*0120*/ 	.word	0x00000080
        /*0124*/ 	.word	0x00000001
        /*0128*/ 	.word	0x00000001


	//----- nvinfo : EIATTR_CRS_STACK_SIZE
	.align		4
.L_888:
        /*012c*/ 	.byte	0x04, 0x1e
        /*012e*/ 	.short	(.L_890 - .L_889)
.L_889:
        /*0130*/ 	.word	0x00000000
.L_890:


//--------------------- .nv.info.nvkernel__Z3rhsv_F1L1626_22 --------------------------
	.section	.nv.info.nvkernel__Z3rhsv_F1L1626_22,"",@"SHT_CUDA_INFO"
	.sectionflags	@""
	.align	4


	//----- nvinfo : EIATTR_CUDA_API_VERSION
	.align		4
        /*0000*/ 	.byte	0x04, 0x37
        /*0002*/ 	.short	(.L_892 - .L_891)
.L_891:
        /*0004*/ 	.word	0x00000081


	//----- nvinfo : EIATTR_SW2861232_WAR
	.align		4
.L_892:
        /*0008*/ 	.byte	0x01, 0x35
	.zero		2


	//----- nvinfo : EIATTR_PARAM_CBANK
	.align		4
        /*000c*/ 	.byte	0x04, 0x0a
        /*000e*/ 	.short	(.L_894 - .L_893)
	.align		4
.L_893:
        /*0010*/ 	.word	index@(.nv.constant0.nvkernel__Z3rhsv_F1L1626_22)
        /*0014*/ 	.short	0x0160
        /*0016*/ 	.short	0x0038


	//----- nvinfo : EIATTR_CBANK_PARAM_SIZE
	.align		4
.L_894:
        /*0018*/ 	.byte	0x03, 0x19
        /*001a*/ 	.short	0x0038


	//----- nvinfo : EIATTR_KPARAM_INFO
	.align		4
        /*001c*/ 	.byte	0x04, 0x17
        /*001e*/ 	.short	(.L_896 - .L_895)
.L_895:
        /*0020*/ 	.word	0x00000000
        /*0024*/ 	.short	0x0008
        /*0026*/ 	.short	0x0030
        /*0028*/ 	.byte	0x00, 0xf0, 0x21, 0x00


	//----- nvinfo : EIATTR_KPARAM_INFO
	.align		4
.L_896:
        /*002c*/ 	.byte	0x04, 0x17
        /*002e*/ 	.short	(.L_898 - .L_897)
.L_897:
        /*0030*/ 	.word	0x00000000
        /*0034*/ 	.short	0x0007
        /*0036*/ 	.short	0x0028
        /*0038*/ 	.byte	0x00, 0xf0, 0x21, 0x00


	//----- nvinfo : EIATTR_KPARAM_INFO
	.align		4
.L_898:
        /*003c*/ 	.byte	0x04, 0x17
        /*003e*/ 	.short	(.L_900 - .L_899)
.L_899:
        /*0040*/ 	.word	0x00000000
        /*0044*/ 	.short	0x0006
        /*0046*/ 	.short	0x0020
        /*0048*/ 	.byte	0x00, 0xf0, 0x21, 0x00


	//----- nvinfo : EIATTR_KPARAM_INFO
	.align		4
.L_900:
        /*004c*/ 	.byte	0x04, 0x17
        /*004e*/ 	.short	(.L_902 - .L_901)
.L_901:
        /*0050*/ 	.word	0x00000000
        /*0054*/ 	.short	0x0005
        /*0056*/ 	.short	0x0018
        /*0058*/ 	.byte	0x00, 0xf0, 0x21, 0x00


	//----- nvinfo : EIATTR_KPARAM_INFO
	.align		4
.L_902:
        /*005c*/ 	.byte	0x04, 0x17
        /*005e*/ 	.short	(.L_904 - .L_903)
.L_903:
        /*0060*/ 	.word	0x00000000
        /*0064*/ 	.short	0x0004
        /*0066*/ 	.short	0x0010
        /*0068*/ 	.byte	0x00, 0xf0, 0x11, 0x00


	//----- nvinfo : EIATTR_KPARAM_INFO
	.align		4
.L_904:
        /*006c*/ 	.byte	0x04, 0x17
        /*006e*/ 	.short	(.L_906 - .L_905)
.L_905:
        /*0070*/ 	.word	0x00000000
        /*0074*/ 	.short	0x0003
        /*0076*/ 	.short	0x000c
        /*0078*/ 	.byte	0x00, 0xf0, 0x11, 0x00


	//----- nvinfo : EIATTR_KPARAM_INFO
	.align		4
.L_906:
        /*007c*/ 	.byte	0x04, 0x17
        /*007e*/ 	.short	(.L_908 - .L_907)
.L_907:
        /*0080*/ 	.word	0x00000000
        /*0084*/ 	.short	0x0002
        /*0086*/ 	.short	0x0008
        /*0088*/ 	.byte	0x00, 0xf0, 0x11, 0x00


	//----- nvinfo : EIATTR_KPARAM_INFO
	.align		4
.L_908:
        /*008c*/ 	.byte	0x04, 0x17
        /*008e*/ 	.short	(.L_910 - .L_909)
.L_909:
        /*0090*/ 	.word	0x00000000
        /*0094*/ 	.short	0x0001
        /*0096*/ 	.short	0x0004
        /*0098*/ 	.byte	0x00, 0xf0, 0x11, 0x00


	//----- nvinfo : EIATTR_KPARAM_INFO
	.align		4
.L_910:
        /*009c*/ 	.byte	0x04, 0x17
        /*009e*/ 	.short	(.L_912 - .L_911)
.L_911:
        /*00a0*/ 	.word	0x00000000
        /*00a4*/ 	.short	0x0000
        /*00a6*/ 	.short	0x0000
        /*00a8*/ 	.byte	0x00, 0xf0, 0x11, 0x00


	//----- nvinfo : EIATTR_MAXREG_COUNT
	.align		4
.L_912:
        /*00ac*/ 	.byte	0x03, 0x1b
        /*00ae*/ 	.short	0x00ff


	//----- nvinfo : EIATTR_EXIT_INSTR_OFFSETS
	.align		4
        /*00b0*/ 	.byte	0x04, 0x1c
        /*00b2*/ 	.short	(.L_914 - .L_913)


	//   ....[0]....
.L_913:
        /*00b4*/ 	.word	0x000000b0


	//   ....[1]....
        /*00b8*/ 	.word	0x00000b80


	//----- nvinfo : EIATTR_MAX_THREADS
	.align		4
.L_914:
        /*00bc*/ 	.byte	0x04, 0x05
        /*00be*/ 	.short	(.L_916 - .L_915)
.L_915:
        /*00c0*/ 	.word	0x00000080
        /*00c4*/ 	.word	0x00000001
        /*00c8*/ 	.word	0x00000001


	//----- nvinfo : EIATTR_CRS_STACK_SIZE
	.align		4
.L_916:
        /*00cc*/ 	.byte	0x04, 0x1e
        /*00ce*/ 	.short	(.L_918 - .L_917)
.L_917:
        /*00d0*/ 	.word	0x00000000
.L_918:


//--------------------- .nv.info.nvkernel__Z3rhsv_F1L1614_20 --------------------------
	.section	.nv.info.nvkernel__Z3rhsv_F1L1614_20,"",@"SHT_CUDA_INFO"
	.sectionflags	@""
	.align	4


	//----- nvinfo : EIATTR_CUDA_API_VERSION
	.align		4
        /*0000*/ 	.byte	0x04, 0x37
        /*0002*/ 	.short	(.L_920 - .L_919)
.L_919:
        /*0004*/ 	.word	0x00000081


	//----- nvinfo : EIATTR_SW2861232_WAR
	.align		4
.L_920:
        /*0008*/ 	.byte	0x01, 0x35
	.zero		2


	//----- nvinfo : EIATTR_PARAM_CBANK
	.align		4
        /*000c*/ 	.byte	0x04, 0x0a
        /*000e*/ 	.short	(.L_922 - .L_921)
	.align		4
.L_921:
        /*0010*/ 	.word	index@(.nv.constant0.nvkernel__Z3rhsv_F1L1614_20)
        /*0014*/ 	.short	0x0160
        /*0016*/ 	.short	0x0030


	//----- nvinfo : EIATTR_CBANK_PARAM_SIZE
	.align		4
.L_922:
        /*0018*/ 	.byte	0x03, 0x19
        /*001a*/ 	.short	0x0030


	//----- nvinfo : EIATTR_KPARAM_INFO
	.align		4
        /*001c*/ 	.byte	0x04, 0x17
        /*001e*/ 	.short	(.L_924 - .L_923)
.L_923:
        /*0020*/ 	.word	0x00000000
        /*0024*/ 	.short	0x0007
        /*0026*/ 	.short	0x0028
        /*0028*/ 	.byte	0x00, 0xf0, 0x21, 0x00


	//----- nvinfo : EIATTR_KPARAM_INFO
	.align		4
.L_924:
        /*002c*/ 	.byte	0x04, 0x17
        /*002e*/ 	.short	(.L_926 - .L_925)
.L_925:
        /*0030*/ 	.word	0x00000000
        /*0034*/ 	.short	0x0006
        /*0036*/ 	.short	0x0020
        /*0038*/ 	.byte	0x00, 0xf0, 0x21, 0x00


	//----- nvinfo : EIATTR_KPARAM_INFO
	.align		4
.L_926:
        /*003c*/ 	.byte	0x04, 0x17
        /*003e*/ 	.short	(.L_928 - .L_927)
.L_927:
        /*0040*/ 	.word	0x00000000
        /*0044*/ 	.short	0x0005
        /*0046*/ 	.short	0x0018
        /*0048*/ 	.byte	0x00, 0xf0, 0x21, 0x00


	//----- nvinfo : EIATTR_KPARAM_INFO
	.align		4
.L_928:
        /*004c*/ 	.byte	0x04, 0x17
        /*004e*/ 	.short	(.L_930 - .L_929)
.L_929:
        /*0050*/ 	.word	0x00000000
        /*0054*/ 	.short	0x0004
        /*0056*/ 	.short	0x0010
        /*0058*/ 	.byte	0x00, 0xf0, 0x11, 0x00


	//----- nvinfo : EIATTR_KPARAM_INFO
	.align		4
.L_930:
        /*005c*/ 	.byte	0x04, 0x17
        /*005e*/ 	.short	(.L_932 - .L_931)
.L_931:
        /*0060*/ 	.word	0x00000000
        /*0064*/ 	.short	0x0003
        /*0066*/ 	.short	0x000c
        /*0068*/ 	.byte	0x00, 0xf0, 0x11, 0x00


	//----- nvinfo : EIATTR_KPARAM_INFO
	.align		4
.L_932:
        /*006c*/ 	.byte	0x04, 0x17
        /*006e*/ 	.short	(.L_934 - .L_933)
.L_933:
        /*0070*/ 	.word	0x00000000
        /*0074*/ 	.short	0x0002
        /*0076*/ 	.short	0x0008
        /*0078*/ 	.byte	0x00, 0xf0, 0x11, 0x00


	//----- nvinfo : EIATTR_KPARAM_INFO
	.align		4
.L_934:
        /*007c*/ 	.byte	0x04, 0x17
        /*007e*/ 	.short	(.L_936 - .L_935)
.L_935:
        /*0080*/ 	.word	0x00000000
        /*0084*/ 	.short	0x0001
        /*0086*/ 	.short	0x0004
        /*0088*/ 	.byte	0x00, 0xf0, 0x11, 0x00


	//----- nvinfo : EIATTR_KPARAM_INFO
	.align		4
.L_936:
        /*008c*/ 	.byte	0x04, 0x17
        /*008e*/ 	.short	(.L_938 - .L_937)
.L_937:
        /*0090*/ 	.word	0x00000000
        /*0094*/ 	.short	0x0000
        /*0096*/ 	.short	0x0000
        /*0098*/ 	.byte	0x00, 0xf0, 0x11, 0x00


	//----- nvinfo : EIATTR_MAXREG_COUNT
	.align		4
.L_938:
        /*009c*/ 	.byte	0x03, 0x1b
        /*009e*/ 	.short	0x00ff


	//----- nvinfo : EIATTR_EXIT_INSTR_OFFSETS
	.align		4
        /*00a0*/ 	.byte	0x04, 0x1c
        /*00a2*/ 	.short	(.L_940 - .L_939)


	//   ....[0]....
.L_939:
        /*00a4*/ 	.word	0x000000b0


	//   ....[1]....
        /*00a8*/ 	.word	0x00000a70


	//----- nvinfo : EIATTR_MAX_THREADS
	.align		4
.L_940:
        /*00ac*/ 	.byte	0x04, 0x05
        /*00ae*/ 	.short	(.L_942 - .L_941)
.L_941:
        /*00b0*/ 	.word	0x00000080
        /*00b4*/ 	.word	0x00000001
        /*00b8*/ 	.word	0x00000001


	//----- nvinfo : EIATTR_CRS_STACK_SIZE
	.align		4
.L_942:
        /*00bc*/ 	.byte	0x04, 0x1e
        /*00be*/ 	.short	(.L_944 - .L_943)
.L_943:
        /*00c0*/ 	.word	0x00000000
.L_944:


//--------------------- .nv.info.nvkernel__Z3rhsv_F1L1597_18 --------------------------
	.section	.nv.info.nvkernel__Z3rhsv_F1L1597_18,"",@"SHT_CUDA_INFO"
	.sectionflags	@""
	.align	4


	//----- nvinfo : EIATTR_CUDA_API_VERSION
	.align		4
        /*0000*/ 	.byte	0x04, 0x37
        /*0002*/ 	.short	(.L_946 - .L_945)
.L_945:
        /*0004*/ 	.word	0x00000081


	//----- nvinfo : EIATTR_SW2861232_WAR
	.align		4
.L_946:
        /*0008*/ 	.byte	0x01, 0x35
	.zero		2


	//----- nvinfo : EIATTR_PARAM_CBANK
	.align		4
        /*000c*/ 	.byte	0x04, 0x0a
        /*000e*/ 	.short	(.L_948 - .L_947)
	.align		4
.L_947:
        /*0010*/ 	.word	index@(.nv.constant0.nvkernel__Z3rhsv_F1L1597_18)
        /*0014*/ 	.short	0x0160
        /*0016*/ 	.short	0x0030


	//----- nvinfo : EIATTR_CBANK_PARAM_SIZE
	.align		4
.L_948:
        /*0018*/ 	.byte	0x03, 0x19
        /*001a*/ 	.short	0x0030


	//----- nvinfo : EIATTR_KPARAM_INFO
	.align		4
        /*001c*/ 	.byte	0x04, 0x17
        /*001e*/ 	.short	(.L_950 - .L_949)
.L_949:
        /*0020*/ 	.word	0x00000000
        /*0024*/ 	.short	0x0007
        /*0026*/ 	.short	0x0028
        /*0028*/ 	.byte	0x00, 0xf0, 0x21, 0x00


	//----- nvinfo : EIATTR_KPARAM_INFO
	.align		4
.L_950:
        /*002c*/ 	.byte	0x04, 0x17
        /*002e*/ 	.short	(.L_952 - .L_951)
.L_951:
        /*0030*/ 	.word	0x00000000
        /*0034*/ 	.short	0x0006
        /*0036*/ 	.short	0x0020
        /*0038*/ 	.byte	0x00, 0xf0, 0x21, 0x00


	//----- nvinfo : EIATTR_KPARAM_INFO
	.align		4
.L_952:
        /*003c*/ 	.byte	0x04, 0x17
        /*003e*/ 	.short	(.L_954 - .L_953)
.L_953:
        /*0040*/ 	.word	0x00000000
        /*0044*/ 	.short	0x0005
        /*0046*/ 	.short	0x0018
        /*0048*/ 	.byte	0x00, 0xf0, 0x21, 0x00


	//----- nvinfo : EIATTR_KPARAM_INFO
	.align		4
.L_954:
        /*004c*/ 	.byte	0x04, 0x17
        /*004e*/ 	.short	(.L_956 - .L_955)
.L_955:
        /*0050*/ 	.word	0x00000000
        /*0054*/ 	.short	0x0004
        /*0056*/ 	.short	0x0010
        /*0058*/ 	.byte	0x00, 0xf0, 0x21, 0x00


	//----- nvinfo : EIATTR_KPARAM_INFO
	.align		4
.L_956:
        /*005c*/ 	.byte	0x04, 0x17
        /*005e*/ 	.short	(.L_958 - .L_957)
.L_957:
        /*0060*/ 	.word	0x00000000
        /*0064*/ 	.short	0x0003
        /*0066*/ 	.short	0x000c
        /*0068*/ 	.byte	0x00, 0xf0, 0x11, 0x00


	//----- nvinfo : EIATTR_KPARAM_INFO
	.align		4
.L_958:
        /*006c*/ 	.byte	0x04, 0x17
        /*006e*/ 	.short	(.L_960 - .L_959)
.L_959:
        /*0070*/ 	.word	0x00000000
        /*0074*/ 	.short	0x0002
        /*0076*/ 	.short	0x0008
        /*0078*/ 	.byte	0x00, 0xf0, 0x11, 0x00


	//----- nvinfo : EIATTR_KPARAM_INFO
	.align		4
.L_960:
        /*007c*/ 	.byte	0x04, 0x17
        /*007e*/ 	.short	(.L_962 - .L_961)
.L_961:
        /*0080*/ 	.word	0x00000000
        /*0084*/ 	.short	0x0001
        /*0086*/ 	.short	0x0004
        /*0088*/ 	.byte	0x00, 0xf0, 0x11, 0x00


	//----- nvinfo : EIATTR_KPARAM_INFO
	.align		4
.L_962:
        /*008c*/ 	.byte	0x04, 0x17
        /*008e*/ 	.short	(.L_964 - .L_963)
.L_963:
        /*0090*/ 	.word	0x00000000
        /*0094*/ 	.short	0x0000
        /*0096*/ 	.short	0x0000
        /*0098*/ 	.byte	0x00, 0xf0, 0x11, 0x00


	//----- nvinfo : EIATTR_MAXREG_COUNT
	.align		4
.L_964:
        /*009c*/ 	.byte	0x03, 0x1b
        /*009e*/ 	.short	0x00ff


	//----- nvinfo : EIATTR_EXIT_INSTR_OFFSETS
	.align		4
        /*00a0*/ 	.byte	0x04, 0x1c
        /*00a2*/ 	.short	(.L_966 - .L_965)


	//   ....[0]....
.L_965:
        /*00a4*/ 	.word	0x000000b0


	//   ....[1]....
        /*00a8*/ 	.word	0x00000a20


	//----- nvinfo : EIATTR_MAX_THREADS
	.align		4
.L_966:
        /*00ac*/ 	.byte	0x04, 0x05
        /*00ae*/ 	.short	(.L_968 - .L_967)
.L_967:
        /*00b0*/ 	.word	0x00000080
        /*00b4*/ 	.word	0x00000001
        /*00b8*/ 	.word	0x00000001


	//----- nvinfo : EIATTR_CRS_STACK_SIZE
	.align		4
.L_968:
        /*00bc*/ 	.byte	0x04, 0x1e
        /*00be*/ 	.short	(.L_970 - .L_969)
.L_969:
        /*00c0*/ 	.word	0x00000000
.L_970:


//--------------------- .nv.info.__cuda_sm20_dblrcp_rn_slowpath_v3 --------------------------
	.section	.nv.info.__cuda_sm20_dblrcp_rn_slowpath_v3,"",@"SHT_CUDA_INFO"
	.sectionflags	@""
	.align	4


	//----- nvinfo : EIATTR_CUDA_API_VERSION
	.align		4
        /*0000*/ 	.byte	0x04, 0x37
        /*0002*/ 	.short	(.L_972 - .L_971)
.L_971:
        /*0004*/ 	.word	0x00000081


	//----- nvinfo : EIATTR_SW2861232_WAR
	.align		4
.L_972:
        /*0008*/ 	.byte	0x01, 0x35
	.zero		2


	//----- nvinfo : EIATTR_CRS_STACK_SIZE
	.align		4
        /*000c*/ 	.byte	0x04, 0x1e
        /*000e*/ 	.short	(.L_974 - .L_973)
.L_973:
        /*0010*/ 	.word	0x00000000
.L_974:


//--------------------- .nv.info.nvkernel__Z3rhsv_F1L1574_16 --------------------------
	.section	.nv.info.nvkernel__Z3rhsv_F1L1574_16,"",@"SHT_CUDA_INFO"
	.sectionflags	@""
	.align	4


	//----- nvinfo : EIATTR_CUDA_API_VERSION
	.align		4
        /*0000*/ 	.byte	0x04, 0x37
        /*0002*/ 	.short	(.L_976 - .L_975)
.L_975:
        /*0004*/ 	.word	0x00000081


	//----- nvinfo : EIATTR_SW2861232_WAR
	.align		4
.L_976:
        /*0008*/ 	.byte	0x01, 0x35
	.zero		2


	//----- nvinfo : EIATTR_PARAM_CBANK
	.align		4
        /*000c*/ 	.byte	0x04, 0x0a
        /*000e*/ 	.short	(.L_978 - .L_977)
	.align		4
.L_977:
        /*0010*/ 	.word	index@(.nv.constant0.nvkernel__Z3rhsv_F1L1574_16)
        /*0014*/ 	.short	0x0160
        /*0016*/ 	.short	0x0038


	//----- nvinfo : EIATTR_CBANK_PARAM_SIZE
	.align		4
.L_978:
        /*0018*/ 	.byte	0x03, 0x19
        /*001a*/ 	.short	0x0038


	//----- nvinfo : EIATTR_KPARAM_INFO
	.align		4
        /*001c*/ 	.byte	0x04, 0x17
        /*001e*/ 	.short	(.L_980 - .L_979)
.L_979:
        /*0020*/ 	.word	0x00000000
        /*0024*/ 	.short	0x0007
        /*0026*/ 	.short	0x0030
        /*0028*/ 	.byte	0x00, 0xf0, 0x21, 0x00


	//----- nvinfo : EIATTR_KPARAM_INFO
	.align		4
.L_980:
        /*002c*/ 	.byte	0x04, 0x17
        /*002e*/ 	.short	(.L_982 - .L_981)
.L_981:
        /*0030*/ 	.word	0x00000000
        /*0034*/ 	.short	0x0006
        /*0036*/ 	.short	0x0028
        /*0038*/ 	.byte	0x00, 0xf0, 0x21, 0x00


	//----- nvinfo : EIATTR_KPARAM_INFO
	.align		4
.L_982:
        /*003c*/ 	.byte	0x04, 0x17
        /*003e*/ 	.short	(.L_984 - .L_983)
.L_983:
        /*0040*/ 	.word	0x00000000
        /*0044*/ 	.short	0x0005
        /*0046*/ 	.short	0x0020
        /*0048*/ 	.byte	0x00, 0xf0, 0x21, 0x00


	//----- nvinfo : EIATTR_KPARAM_INFO
	.align		4
.L_984:
        /*004c*/ 	.byte	0x04, 0x17
        /*004e*/ 	.short	(.L_986 - .L_985)
.L_985:
        /*0050*/ 	.word	0x00000000
        /*0054*/ 	.short	0x0004
        /*0056*/ 	.short	0x0018
        /*0058*/ 	.byte	0x00, 0xf0, 0x21, 0x00


	//----- nvinfo : EIATTR_KPARAM_INFO
	.align		4
.L_986:
        /*005c*/ 	.byte	0x04, 0x17
        /*005e*/ 	.short	(.L_988 - .L_987)
.L_987:
        /*0060*/ 	.word	0x00000000
        /*0064*/ 	.short	0x0003
        /*0066*/ 	.short	0x0010
        /*0068*/ 	.byte	0x00, 0xf0, 0x21, 0x00


	//----- nvinfo : EIATTR_KPARAM_INFO
	.align		4
.L_988:
        /*006c*/ 	.byte	0x04, 0x17
        /*006e*/ 	.short	(.L_990 - .L_989)
.L_989:
        /*0070*/ 	.word	0x00000000
        /*0074*/ 	.short	0x0002
        /*0076*/ 	.short	0x0008
        /*0078*/ 	.byte	0x00, 0xf0, 0x11, 0x00


	//----- nvinfo : EIATTR_KPARAM_INFO
	.align		4
.L_990:
        /*007c*/ 	.byte	0x04, 0x17
        /*007e*/ 	.short	(.L_992 - .L_991)
.L_991:
        /*0080*/ 	.word	0x00000000
        /*0084*/ 	.short	0x0001
        /*0086*/ 	.short	0x0004
        /*0088*/ 	.byte	0x00, 0xf0, 0x11, 0x00


	//----- nvinfo : EIATTR_KPARAM_INFO
	.align		4
.L_992:
        /*008c*/ 	.byte	0x04, 0x17
        /*008e*/ 	.short	(.L_994 - .L_993)
.L_993:
        /*0090*/ 	.word	0x00000000
        /*0094*/ 	.short	0x0000
        /*0096*/ 	.short	0x0000
        /*0098*/ 	.byte	0x00, 0xf0, 0x11, 0x00


	//----- nvinfo : EIATTR_MAXREG_COUNT
	.align		4
.L_994:
        /*009c*/ 	.byte	0x03, 0x1b
        /*009e*/ 	.short	0x00ff


	//----- nvinfo : EIATTR_EXIT_INSTR_OFFSETS
	.align		4
        /*00a0*/ 	.byte	0x04, 0x1c
        /*00a2*/ 	.short	(.L_996 - .L_995)


	//   ....[0]....
.L_995:
        /*00a4*/ 	.word	0x000000b0


	//   ....[1]....
        /*00a8*/ 	.word	0x00000bb0


	//----- nvinfo : EIATTR_MAX_THREADS
	.align		4
.L_996:
        /*00ac*/ 	.byte	0x04, 0x05
        /*00ae*/ 	.short	(.L_998 - .L_997)
.L_997:
        /*00b0*/ 	.word	0x00000080
        /*00b4*/ 	.word	0x00000001
        /*00b8*/ 	.word	0x00000001


	//----- nvinfo : EIATTR_CRS_STACK_SIZE
	.align		4
.L_998:
        /*00bc*/ 	.byte	0x04, 0x1e
        /*00be*/ 	.short	(.L_1000 - .L_999)
.L_999:
        /*00c0*/ 	.word	0x00000000
.L_1000:


//--------------------- .nv.info.__cuda_sm70_shflsync_down --------------------------
	.section	.nv.info.__cuda_sm70_shflsync_down,"",@"SHT_CUDA_INFO"
	.sectionflags	@""
	.align	4


	//----- nvinfo : EIATTR_CUDA_API_VERSION
	.align		4
        /*0000*/ 	.byte	0x04, 0x37
        /*0002*/ 	.short	(.L_1002 - .L_1001)
.L_1001:
        /*0004*/ 	.word	0x00000081


	//----- nvinfo : EIATTR_SW2861232_WAR
	.align		4
.L_1002:
        /*0008*/ 	.byte	0x01, 0x35
	.zero		2


//--------------------- .nv.info.nvkernel__Z6l2normiiiiiiiiii_F1L1529_14 --------------------------
	.section	.nv.info.nvkernel__Z6l2normiiiiiiiiii_F1L1529_14,"",@"SHT_CUDA_INFO"
	.sectionflags	@""
	.align	4


	//----- nvinfo : EIATTR_CUDA_API_VERSION
	.align		4
        /*0000*/ 	.byte	0x04, 0x37
        /*0002*/ 	.short	(.L_1004 - .L_1003)
.L_1003:
        /*0004*/ 	.word	0x00000081


	//----- nvinfo : EIATTR_SW2861232_WAR
	.align		4
.L_1004:
        /*0008*/ 	.byte	0x01, 0x35
	.zero		2


	//----- nvinfo : EIATTR_PARAM_CBANK
	.align		4
        /*000c*/ 	.byte	0x04, 0x0a
        /*000e*/ 	.short	(.L_1006 - .L_1005)
	.align		4
.L_1005:
        /*0010*/ 	.word	index@(.nv.constant0.nvkernel__Z6l2normiiiiiiiiii_F1L1529_14)
        /*0014*/ 	.short	0x0160
        /*0016*/ 	.short	0x0048


	//----- nvinfo : EIATTR_CBANK_PARAM_SIZE
	.align		4
.L_1006:
        /*0018*/ 	.byte	0x03, 0x19
        /*001a*/ 	.short	0x0048


	//----- nvinfo : EIATTR_KPARAM_INFO
	.align		4
        /*001c*/ 	.byte	0x04, 0x17
        /*001e*/ 	.short	(.L_1008 - .L_1007)
.L_1007:
        /*0020*/ 	.word	0x00000000
        /*0024*/ 	.short	0x000b
        /*0026*/ 	.short	0x0040
        /*0028*/ 	.byte	0x00, 0xf0, 0x21, 0x00


	//----- nvinfo : EIATTR_KPARAM_INFO
	.align		4
.L_1008:
        /*002c*/ 	.byte	0x04, 0x17
        /*002e*/ 	.short	(.L_1010 - .L_1009)
.L_1009:
        /*0030*/ 	.word	0x00000000
        /*0034*/ 	.short	0x000a
        /*0036*/ 	.short	0x0038
        /*0038*/ 	.byte	0x00, 0xf0, 0x21, 0x00


	//----- nvinfo : EIATTR_KPARAM_INFO
	.align		4
.L_1010:
        /*003c*/ 	.byte	0x04, 0x17
        /*003e*/ 	.short	(.L_1012 - .L_1011)
.L_1011:
        /*0040*/ 	.word	0x00000000
        /*0044*/ 	.short	0x0009
        /*0046*/ 	.short	0x0030
        /*0048*/ 	.byte	0x00, 0xf0, 0x21, 0x00


	//----- nvinfo : EIATTR_KPARAM_INFO
	.align		4
.L_1012:
        /*004c*/ 	.byte	0x04, 0x17
        /*004e*/ 	.short	(.L_1014 - .L_1013)
.L_1013:
        /*0050*/ 	.word	0x00000000
        /*0054*/ 	.short	0x0008
        /*0056*/ 	.short	0x0028
        /*0058*/ 	.byte	0x00, 0xf0, 0x21, 0x00


	//----- nvinfo : EIATTR_KPARAM_INFO
	.align		4
.L_1014:
        /*005c*/ 	.byte	0x04, 0x17
        /*005e*/ 	.short	(.L_1016 - .L_1015)
.L_1015:
        /*0060*/ 	.word	0x00000000
        /*0064*/ 	.short	0x0007
        /*0066*/ 	.short	0x0020
        /*0068*/ 	.byte	0x00, 0xf0, 0x21, 0x00


	//----- nvinfo : EIATTR_KPARAM_INFO
	.align		4
.L_1016:
        /*006c*/ 	.byte	0x04, 0x17
        /*006e*/ 	.short	(.L_1018 - .L_1017)
.L_1017:
        /*0070*/ 	.word	0x00000000
        /*0074*/ 	.short	0x0006
        /*0076*/ 	.short	0x0018
        /*0078*/ 	.byte	0x00, 0xf0, 0x21, 0x00


	//----- nvinfo : EIATTR_KPARAM_INFO
	.align		4
.L_1018:
        /*007c*/ 	.byte	0x04, 0x17
        /*007e*/ 	.short	(.L_1020 - .L_1019)
.L_1019:
        /*0080*/ 	.word	0x00000000
        /*0084*/ 	.short	0x0005
        /*0086*/ 	.short	0x0014
        /*0088*/ 	.byte	0x00, 0xf0, 0x11, 0x00


	//----- nvinfo : EIATTR_KPARAM_INFO
	.align		4
.L_1020:
        /*008c*/ 	.byte	0x04, 0x17
        /*008e*/ 	.short	(.L_1022 - .L_1021)
.L_1021:
        /*0090*/ 	.word	0x00000000
        /*0094*/ 	.short	0x0004
        /*0096*/ 	.short	0x0010
        /*0098*/ 	.byte	0x00, 0xf0, 0x11, 0x00


	//----- nvinfo : EIATTR_KPARAM_INFO
	.align		4
.L_1022:
        /*009c*/ 	.byte	0x04, 0x17
        /*009e*/ 	.short	(.L_1024 - .L_1023)
.L_1023:
        /*00a0*/ 	.word	0x00000000
        /*00a4*/ 	.short	0x0003
        /*00a6*/ 	.short	0x000c
        /*00a8*/ 	.byte	0x00, 0xf0, 0x11, 0x00


	//----- nvinfo : EIATTR_KPARAM_INFO
	.align		4
.L_1024:
        /*00ac*/ 	.byte	0x04, 0x17
        /*00ae*/ 	.short	(.L_1026 - .L_1025)
.L_1025:
        /*00b0*/ 	.word	0x00000000
        /*00b4*/ 	.short	0x0002
        /*00b6*/ 	.short	0x0008
        /*00b8*/ 	.byte	0x00, 0xf0, 0x11, 0x00


	//----- nvinfo : EIATTR_KPARAM_INFO
	.align		4
.L_1026:
        /*00bc*/ 	.byte	0x04, 0x17
        /*00be*/ 	.short	(.L_1028 - .L_1027)
.L_1027:
        /*00c0*/ 	.word	0x00000000
        /*00c4*/ 	.short	0x0001
        /*00c6*/ 	.short	0x0004
        /*00c8*/ 	.byte	0x00, 0xf0, 0x11, 0x00


	//----- nvinfo : EIATTR_KPARAM_INFO
	.align		4
.L_1028:
        /*00cc*/ 	.byte	0x04, 0x17
        /*00ce*/ 	.short	(.L_1030 - .L_1029)
.L_1029:
        /*00d0*/ 	.word	0x00000000
        /*00d4*/ 	.short	0x0000
        /*00d6*/ 	.short	0x0000
        /*00d8*/ 	.byte	0x00, 0xf0, 0x11, 0x00


	//----- nvinfo : EIATTR_MAXREG_COUNT
	.align		4
.L_1030:
        /*00dc*/ 	.byte	0x03, 0x1b
        /*00de*/ 	.short	0x00ff


	//----- nvinfo : EIATTR_COOP_GROUP_MASK_REGIDS
	.align		4
        /*00e0*/ 	.byte	0x04, 0x29
        /*00e2*/ 	.short	(.L_1032 - .L_1031)


	//   ....[0]....
.L_1031:
        /*00e4*/ 	.word	0xffffffff


	//   ....[1]....
        /*00e8*/ 	.word	0xffffffff


	//   ....[2]....
        /*00ec*/ 	.word	0xffffffff


	//   ....[3]....
        /*00f0*/ 	.word	0xffffffff


	//   ....[4]....
        /*00f4*/ 	.word	0xffffffff


	//   ....[5]....
        /*00f8*/ 	.word	0xffffffff


	//   ....[6]....
        /*00fc*/ 	.word	0xffffffff


	//   ....[7]....
        /*0100*/ 	.word	0xffffffff


	//   ....[8]....
        /*0104*/ 	.word	0xffffffff


	//   ....[9]....
        /*0108*/ 	.word	0xffffffff


	//   ....[10]....
        /*010c*/ 	.word	0xffffffff


	//   ....[11]....
        /*0110*/ 	.word	0xffffffff


	//   ....[12]....
        /*0114*/ 	.word	0xffffffff


	//   ....[13]....
        /*0118*/ 	.word	0xffffffff


	//   ....[14]....
        /*011c*/ 	.word	0xffffffff


	//   ....[15]....
        /*0120*/ 	.word	0xffffffff


	//   ....[16]....
        /*0124*/ 	.word	0xffffffff


	//   ....[17]....
        /*0128*/ 	.word	0xffffffff


	//   ....[18]....
        /*012c*/ 	.word	0xffffffff


	//   ....[19]....
        /*0130*/ 	.word	0xffffffff


	//   ....[20]....
        /*0134*/ 	.word	0xffffffff


	//   ....[21]....
        /*0138*/ 	.word	0xffffffff


	//   ....[22]....
        /*013c*/ 	.word	0xffffffff


	//   ....[23]....
        /*0140*/ 	.word	0xffffffff


	//   ....[24]....
        /*0144*/ 	.word	0xffffffff


	//   ....[25]....
        /*0148*/ 	.word	0xffffffff


	//   ....[26]....
        /*014c*/ 	.word	0xffffffff


	//   ....[27]....
        /*0150*/ 	.word	0xffffffff


	//   ....[28]....
        /*0154*/ 	.word	0xffffffff


	//   ....[29]....
        /*0158*/ 	.word	0xffffffff


	//   ....[30]....
        /*015c*/ 	.word	0xffffffff


	//   ....[31]....
        /*0160*/ 	.word	0xffffffff


	//   ....[32]....
        /*0164*/ 	.word	0xffffffff


	//   ....[33]....
        /*0168*/ 	.word	0xffffffff


	//   ....[34]....
        /*016c*/ 	.word	0xffffffff


	//   ....[35]....
        /*0170*/ 	.word	0xffffffff


	//   ....[36]....
        /*0174*/ 	.word	0xffffffff


	//   ....[37]....
        /*0178*/ 	.word	0xffffffff


	//   ....[38]....
        /*017c*/ 	.word	0xffffffff


	//   ....[39]....
        /*0180*/ 	.word	0xffffffff


	//   ....[40]....
        /*0184*/ 	.word	0xffffffff


	//   ....[41]....
        /*0188*/ 	.word	0xffffffff


	//   ....[42]....
        /*018c*/ 	.word	0xffffffff


	//   ....[43]....
        /*0190*/ 	.word	0xffffffff


	//   ....[44]....
        /*0194*/ 	.word	0xffffffff


	//   ....[45]....
        /*0198*/ 	.word	0xffffffff


	//   ....[46]....
        /*019c*/ 	.word	0xffffffff


	//   ....[47]....
        /*01a0*/ 	.word	0xffffffff


	//   ....[48]....
        /*01a4*/ 	.word	0xffffffff


	//   ....[49]....
        /*01a8*/ 	.word	0xffffffff


	//   ....[50]....
        /*01ac*/ 	.word	0xffffffff


	//   ....[51]....
        /*01b0*/ 	.word	0xffffffff


	//   ....[52]....
        /*01b4*/ 	.word	0xffffffff


	//   ....[53]....
        /*01b8*/ 	.word	0xffffffff


	//   ....[54]....
        /*01bc*/ 	.word	0xffffffff


	//   ....[55]....
        /*01c0*/ 	.word	0xffffffff


	//   ....[56]....
        /*01c4*/ 	.word	0xffffffff


	//   ....[57]....
        /*01c8*/ 	.word	0xffffffff


	//   ....[58]....
        /*01cc*/ 	.word	0xffffffff


	//   ....[59]....
        /*01d0*/ 	.word	0xffffffff


	//   ....[60]....
        /*01d4*/ 	.word	0xffffffff


	//   ....[61]....
        /*01d8*/ 	.word	0xffffffff


	//   ....[62]....
        /*01dc*/ 	.word	0xffffffff


	//   ....[63]....
        /*01e0*/ 	.word	0xffffffff


	//   ....[64]....
        /*01e4*/ 	.word	0xffffffff


	//   ....[65]....
        /*01e8*/ 	.word	0xffffffff


	//   ....[66]....
        /*01ec*/ 	.word	0xffffffff


	//   ....[67]....
        /*01f0*/ 	.word	0xffffffff


	//   ....[68]....
        /*01f4*/ 	.word	0xffffffff


	//   ....[69]....
        /*01f8*/ 	.word	0xffffffff


	//   ....[70]....
        /*01fc*/ 	.word	0xffffffff


	//   ....[71]....
        /*0200*/ 	.word	0xffffffff


	//   ....[72]....
        /*0204*/ 	.word	0xffffffff


	//   ....[73]....
        /*0208*/ 	.word	0xffffffff


	//   ....[74]....
        /*020c*/ 	.word	0xffffffff


	//   ....[75]....
        /*0210*/ 	.word	0xffffffff


	//   ....[76]....
        /*0214*/ 	.word	0xffffffff


	//   ....[77]....
        /*0218*/ 	.word	0xffffffff


	//   ....[78]....
        /*021c*/ 	.word	0xffffffff


	//   ....[79]....
        /*0220*/ 	.word	0xffffffff


	//   ....[80]....
        /*0224*/ 	.word	0xffffffff


	//   ....[81]....
        /*0228*/ 	.word	0xffffffff


	//   ....[82]....
        /*022c*/ 	.word	0xffffffff


	//   ....[83]....
        /*0230*/ 	.word	0xffffffff


	//   ....[84]....
        /*0234*/ 	.word	0xffffffff


	//   ....[85]....
        /*0238*/ 	.word	0xffffffff


	//   ....[86]....
        /*023c*/ 	.word	0xffffffff


	//   ....[87]....
        /*0240*/ 	.word	0xffffffff


	//   ....[88]....
        /*0244*/ 	.word	0xffffffff


	//   ....[89]....
        /*0248*/ 	.word	0xffffffff


	//   ....[90]....
        /*024c*/ 	.word	0xffffffff


	//   ....[91]....
        /*0250*/ 	.word	0xffffffff


	//   ....[92]....
        /*0254*/ 	.word	0xffffffff


	//   ....[93]....
        /*0258*/ 	.word	0xffffffff


	//   ....[94]....
        /*025c*/ 	.word	0xffffffff


	//   ....[95]....
        /*0260*/ 	.word	0xffffffff


	//   ....[96]....
        /*0264*/ 	.word	0xffffffff


	//   ....[97]....
        /*0268*/ 	.word	0xffffffff


	//   ....[98]....
        /*026c*/ 	.word	0xffffffff


	//   ....[99]....
        /*0270*/ 	.word	0xffffffff


	//   ....[100]....
        /*0274*/ 	.word	0xffffffff


	//   ....[101]....
        /*0278*/ 	.word	0xffffffff


	//   ....[102]....
        /*027c*/ 	.word	0xffffffff


	//   ....[103]....
        /*0280*/ 	.word	0xffffffff


	//   ....[104]....
        /*0284*/ 	.word	0xffffffff


	//   ....[105]....
        /*0288*/ 	.word	0xffffffff


	//   ....[106]....
        /*028c*/ 	.word	0xffffffff


	//   ....[107]....
        /*0290*/ 	.word	0xffffffff


	//   ....[108]....
        /*0294*/ 	.word	0xffffffff


	//   ....[109]....
        /*0298*/ 	.word	0xffffffff


	//   ....[110]....
        /*029c*/ 	.word	0xffffffff


	//   ....[111]....
        /*02a0*/ 	.word	0xffffffff


	//   ....[112]....
        /*02a4*/ 	.word	0xffffffff


	//   ....[113]....
        /*02a8*/ 	.word	0xffffffff


	//   ....[114]....
        /*02ac*/ 	.word	0xffffffff


	//   ....[115]....
        /*02b0*/ 	.word	0xffffffff


	//   ....[116]....
        /*02b4*/ 	.word	0xffffffff


	//   ....[117]....
        /*02b8*/ 	.word	0xffffffff


	//   ....[118]....
        /*02bc*/ 	.word	0xffffffff


	//   ....[119]....
        /*02c0*/ 	.word	0xffffffff


	//   ....[120]....
        /*02c4*/ 	.word	0xffffffff


	//   ....[121]....
        /*02c8*/ 	.word	0xffffffff


	//   ....[122]....
        /*02cc*/ 	.word	0xffffffff


	//   ....[123]....
        /*02d0*/ 	.word	0xffffffff


	//   ....[124]....
        /*02d4*/ 	.word	0xffffffff


	//   ....[125]....
        /*02d8*/ 	.word	0xffffffff


	//   ....[126]....
        /*02dc*/ 	.word	0xffffffff


	//   ....[127]....
        /*02e0*/ 	.word	0xffffffff


	//   ....[128]....
        /*02e4*/ 	.word	0xffffffff


	//   ....[129]....
        /*02e8*/ 	.word	0xffffffff


	//   ....[130]....
        /*02ec*/ 	.word	0xffffffff


	//   ....[131]....
        /*02f0*/ 	.word	0xffffffff


	//   ....[132]....
        /*02f4*/ 	.word	0xffffffff


	//   ....[133]....
        /*02f8*/ 	.word	0xffffffff


	//   ....[134]....
        /*02fc*/ 	.word	0xffffffff


	//   ....[135]....
        /*0300*/ 	.word	0xffffffff


	//----- nvinfo : EIATTR_COOP_GROUP_INSTR_OFFSETS
	.align		4
.L_1032:
        /*0304*/ 	.byte	0x04, 0x28
        /*0306*/ 	.short	(.L_1034 - .L_1033)


	//   ....[0]....
.L_1033:
        /*0308*/ 	.word	0x00000980


	//   ....[1]....
        /*030c*/ 	.word	0x000009a0


	//   ....[2]....
        /*0310*/ 	.word	0x000009c0


	//   ....[3]....
        /*0314*/ 	.word	0x000009d0


	//   ....[4]....
        /*0318*/ 	.word	0x000009f0


	//   ....[5]....
        /*031c*/ 	.word	0x00000a00


	//   ....[6]....
        /*0320*/ 	.word	0x00000a20


	//   ....[7]....
        /*0324*/ 	.word	0x00000a30


	//   ....[8]....
        /*0328*/ 	.word	0x00000a50


	//   ....[9]....
        /*032c*/ 	.word	0x00000a60


	//   ....[10]....
        /*0330*/ 	.word	0x00000b70


	//   ....[11]....
        /*0334*/ 	.word	0x00000b90


	//   ....[12]....
        /*0338*/ 	.word	0x00000bb0


	//   ....[13]....
        /*033c*/ 	.word	0x00000bc0


	//   ....[14]....
        /*0340*/ 	.word	0x00000cb0


	//   ....[15]....
        /*0344*/ 	.word	0x00000cd0


	//   ....[16]....
        /*0348*/ 	.word	0x00000cf0


	//   ....[17]....
        /*034c*/ 	.word	0x00000d00


	//   ....[18]....
        /*0350*/ 	.word	0x00000d20


	//   ....[19]....
        /*0354*/ 	.word	0x00000d30


	//   ....[20]....
        /*0358*/ 	.word	0x00000d50


	//   ....[21]....
        /*035c*/ 	.word	0x00000d60


	//   ....[22]....
        /*0360*/ 	.word	0x00000d80


	//   ....[23]....
        /*0364*/ 	.word	0x00000d90


	//   ....[24]....
        /*0368*/ 	.word	0x00000e70


	//   ....[25]....
        /*036c*/ 	.word	0x00000e90


	//   ....[26]....
        /*0370*/ 	.word	0x00000eb0


	//   ....[27]....
        /*0374*/ 	.word	0x00000ec0


	//   ....[28]....
        /*0378*/ 	.word	0x00000fb0


	//   ....[29]....
        /*037c*/ 	.word	0x00000fd0


	//   ....[30]....
        /*0380*/ 	.word	0x00000ff0


	//   ....[31]....
        /*0384*/ 	.word	0x00001000


	//   ....[32]....
        /*0388*/ 	.word	0x00001020


	//   ....[33]....
        /*038c*/ 	.word	0x00001030


	//   ....[34]....
        /*0390*/ 	.word	0x00001050


	//   ....[35]....
        /*0394*/ 	.word	0x00001060


	//   ....[36]....
        /*0398*/ 	.word	0x00001080


	//   ....[37]....
        /*039c*/ 	.word	0x00001090


	//   ....[38]....
        /*03a0*/ 	.word	0x00001170


	//   ....[39]....
        /*03a4*/ 	.word	0x00001190


	//   ....[40]....
        /*03a8*/ 	.word	0x000011b0


	//   ....[41]....
        /*03ac*/ 	.word	0x000011c0


	//   ....[42]....
        /*03b0*/ 	.word	0x000012b0


	//   ....[43]....
        /*03b4*/ 	.word	0x000012d0


	//   ....[44]....
        /*03b8*/ 	.word	0x000012f0


	//   ....[45]....
        /*03bc*/ 	.word	0x00001300


	//   ....[46]....
        /*03c0*/ 	.word	0x00001320


	//   ....[47]....
        /*03c4*/ 	.word	0x00001330


	//   ....[48]....
        /*03c8*/ 	.word	0x00001350


	//   ....[49]....
        /*03cc*/ 	.word	0x00001360


	//   ....[50]....
        /*03d0*/ 	.word	0x00001380


	//   ....[51]....
        /*03d4*/ 	.word	0x00001390


	//   ....[52]....
        /*03d8*/ 	.word	0x00001470


	//   ....[53]....
        /*03dc*/ 	.word	0x00001490


	//   ....[54]....
        /*03e0*/ 	.word	0x000014b0


	//   ....[55]....
        /*03e4*/ 	.word	0x000014c0


	//   ....[56]....
        /*03e8*/ 	.word	0x000015b0


	//   ....[57]....
        /*03ec*/ 	.word	0x000015d0


	//   ....[58]....
        /*03f0*/ 	.word	0x000015f0


	//   ....[59]....
        /*03f4*/ 	.word	0x00001600


	//   ....[60]....
        /*03f8*/ 	.word	0x00001620


	//   ....[61]....
        /*03fc*/ 	.word	0x00001630


	//   ....[62]....
        /*0400*/ 	.word	0x00001650


	//   ....[63]....
        /*0404*/ 	.word	0x00001660


	//   ....[64]....
        /*0408*/ 	.word	0x00001680


	//   ....[65]....
        /*040c*/ 	.word	0x00001690


	//   ....[66]....
        /*0410*/ 	.word	0x000017b0


	//   ....[67]....
        /*0414*/ 	.word	0x000017c0


	//   ....[68]....
        /*0418*/ 	.word	0x000017e0


	//   ....[69]....
        /*041c*/ 	.word	0x000017f0


	//   ....[70]....
        /*0420*/ 	.word	0x000018c0


	//   ....[71]....
        /*0424*/ 	.word	0x00001950


	//   ....[72]....
        /*0428*/ 	.word	0x000019e0


	//   ....[73]....
        /*042c*/ 	.word	0x00001a60


	//   ....[74]....
        /*0430*/ 	.word	0x00001af0


	//   ....[75]....
        /*0434*/ 	.word	0x00001b70


	//   ....[76]....
        /*0438*/ 	.word	0x00001c00


	//   ....[77]....
        /*043c*/ 	.word	0x00001c80


	//   ....[78]....
        /*0440*/ 	.word	0x00001d10


	//   ....[79]....
        /*0444*/ 	.word	0x00001d90


	//   ....[80]....
        /*0448*/ 	.word	0x00001e10


	//   ....[81]....
        /*044c*/ 	.word	0x00001ea0


	//   ....[82]....
        /*0450*/ 	.word	0x00001f30


	//   ....[83]....
        /*0454*/ 	.word	0x00001fb0


	//   ....[84]....
        /*0458*/ 	.word	0x00002030


	//   ....[85]....
        /*045c*/ 	.word	0x000020c0


	//   ....[86]....
        /*0460*/ 	.word	0x00002150


	//   ....[87]....
        /*0464*/ 	.word	0x000021d0


	//   ....[88]....
        /*0468*/ 	.word	0x00002260


	//   ....[89]....
        /*046c*/ 	.word	0x000022e0


	//   ....[90]....
        /*0470*/ 	.word	0x00002370


	//   ....[91]....
        /*0474*/ 	.word	0x000023f0


	//   ....[92]....
        /*0478*/ 	.word	0x00002480


	//   ....[93]....
        /*047c*/ 	.word	0x00002500


	//   ....[94]....
        /*0480*/ 	.word	0x00002580


	//   ....[95]....
        /*0484*/ 	.word	0x00002610


	//   ....[96]....
        /*0488*/ 	.word	0x000026a0


	//   ....[97]....
        /*048c*/ 	.word	0x00002720


	//   ....[98]....
        /*0490*/ 	.word	0x000027a0


	//   ....[99]....
        /*0494*/ 	.word	0x00002830


	//   ....[100]....
        /*0498*/ 	.word	0x000028c0


	//   ....[101]....
        /*049c*/ 	.word	0x00002940


	//   ....[102]....
        /*04a0*/ 	.word	0x000029d0


	//   ....[103]....
        /*04a4*/ 	.word	0x00002a50


	//   ....[104]....
        /*04a8*/ 	.word	0x00002ae0


	//   ....[105]....
        /*04ac*/ 	.word	0x00002b60


	//   ....[106]....
        /*04b0*/ 	.word	0x00002bf0


	//   ....[107]....
        /*04b4*/ 	.word	0x00002c70


	//   ....[108]....
        /*04b8*/ 	.word	0x00002cf0


	//   ....[109]....
        /*04bc*/ 	.word	0x00002d80


	//   ....[110]....
        /*04c0*/ 	.word	0x00002e10


	//   ....[111]....
        /*04c4*/ 	.word	0x00002e90


	//   ....[112]....
        /*04c8*/ 	.word	0x00002f10


	//   ....[113]....
        /*04cc*/ 	.word	0x00002fa0


	//   ....[114]....
        /*04d0*/ 	.word	0x00003030


	//   ....[115]....
        /*04d4*/ 	.word	0x000030b0


	//   ....[116]....
        /*04d8*/ 	.word	0x00003140


	//   ....[117]....
        /*04dc*/ 	.word	0x000031c0


	//   ....[118]....
        /*04e0*/ 	.word	0x00003250


	//   ....[119]....
        /*04e4*/ 	.word	0x000032d0


	//   ....[120]....
        /*04e8*/ 	.word	0x00003360


	//   ....[121]....
        /*04ec*/ 	.word	0x000033e0


	//   ....[122]....
        /*04f0*/ 	.word	0x00003460


	//   ....[123]....
        /*04f4*/ 	.word	0x000034f0


	//   ....[124]....
        /*04f8*/ 	.word	0x00003580


	//   ....[125]....
        /*04fc*/ 	.word	0x00003600


	//   ....[126]....
        /*0500*/ 	.word	0x00003680


	//   ....[127]....
        /*0504*/ 	.word	0x00003710


	//   ....[128]....
        /*0508*/ 	.word	0x000037a0


	//   ....[129]....
        /*050c*/ 	.word	0x00003820


	//   ....[130]....
        /*0510*/ 	.word	0x000038b0


	//   ....[131]....
        /*0514*/ 	.word	0x00003930


	//   ....[132]....
        /*0518*/ 	.word	0x000039c0


	//   ....[133]....
        /*051c*/ 	.word	0x00003a40


	//   ....[134]....
        /*0520*/ 	.word	0x00003ad0


	//   ....[135]....
        /*0524*/ 	.word	0x00003b50


	//----- nvinfo : EIATTR_EXIT_INSTR_OFFSETS
	.align		4
.L_1034:
        /*0528*/ 	.byte	0x04, 0x1c
        /*052a*/ 	.short	(.L_1036 - .L_1035)


	//   ....[0]....
.L_1035:
        /*052c*/ 	.word	0x00001720


	//   ....[1]....
        /*0530*/ 	.word	0x00001810


	//   ....[2]....
        /*0534*/ 	.word	0x00001850


	//----- nvinfo : EIATTR_MAX_THREADS
	.align		4
.L_1036:
        /*0538*/ 	.byte	0x04, 0x05
        /*053a*/ 	.short	(.L_1038 - .L_1037)
.L_1037:
        /*053c*/ 	.word	0x00000080
        /*0540*/ 	.word	0x00000001
        /*0544*/ 	.word	0x00000001


	//----- nvinfo : EIATTR_CRS_STACK_SIZE
	.align		4
.L_1038:
        /*0548*/ 	.byte	0x04, 0x1e
        /*054a*/ 	.short	(.L_1040 - .L_1039)
.L_1039:
        /*054c*/ 	.word	0x00000000
.L_1040:


//--------------------- .nv.info.nvkernel__Z4jacui_F1L1214_12 --------------------------
	.section	.nv.info.nvkernel__Z4jacui_F1L1214_12,"",@"SHT_CUDA_INFO"
	.sectionflags	@""
	.align	4


	//----- nvinfo : EIATTR_CUDA_API_VERSION
	.align		4
        /*0000*/ 	.byte	0x04, 0x37
        /*0002*/ 	.short	(.L_1042 - .L_1041)
.L_1041:
        /*0004*/ 	.word	0x00000081


	//----- nvinfo : EIATTR_SW2861232_WAR
	.align		4
.L_1042:
        /*0008*/ 	.byte	0x01, 0x35
	.zero		2


	//----- nvinfo : EIATTR_PARAM_CBANK
	.align		4
        /*000c*/ 	.byte	0x04, 0x0a
        /*000e*/ 	.short	(.L_1044 - .L_1043)
	.align		4
.L_1043:
        /*0010*/ 	.word	index@(.nv.constant0.nvkernel__Z4jacui_F1L1214_12)
        /*0014*/ 	.short	0x0160
        /*0016*/ 	.short	0x0120


	//----- nvinfo : EIATTR_CBANK_PARAM_SIZE
	.align		4
.L_1044:
        /*0018*/ 	.byte	0x03, 0x19
        /*001a*/ 	.short	0x0120


	//----- nvinfo : EIATTR_KPARAM_INFO
	.align		4
        /*001c*/ 	.byte	0x04, 0x17
        /*001e*/ 	.short	(.L_1046 - .L_1045)
.L_1045:
        /*0020*/ 	.word	0x00000000
        /*0024*/ 	.short	0x0023
        /*0026*/ 	.short	0x0118
        /*0028*/ 	.byte	0x00, 0xf0, 0x21, 0x00


	//----- nvinfo : EIATTR_KPARAM_INFO
	.align		4
.L_1046:
        /*002c*/ 	.byte	0x04, 0x17
        /*002e*/ 	.short	(.L_1048 - .L_1047)
.L_1047:
        /*0030*/ 	.word	0x00000000
        /*0034*/ 	.short	0x0022
        /*0036*/ 	.short	0x0110
        /*0038*/ 	.byte	0x00, 0xf0, 0x21, 0x00


	//----- nvinfo : EIATTR_KPARAM_INFO
	.align		4
.L_1048:
        /*003c*/ 	.byte	0x04, 0x17
        /*003e*/ 	.short	(.L_1050 - .L_1049)
.L_1049:
        /*0040*/ 	.word	0x00000000
        /*0044*/ 	.short	0x0021
        /*0046*/ 	.short	0x0108
        /*0048*/ 	.byte	0x00, 0xf0, 0x21, 0x00


	//----- nvinfo : EIATTR_KPARAM_INFO
	.align		4
.L_1050:
        /*004c*/ 	.byte	0x04, 0x17
        /*004e*/ 	.short	(.L_1052 - .L_1051)
.L_1051:
        /*0050*/ 	.word	0x00000000
        /*0054*/ 	.short	0x0020
        /*0056*/ 	.short	0x0100
        /*0058*/ 	.byte	0x00, 0xf0, 0x21, 0x00


	//----- nvinfo : EIATTR_KPARAM_INFO
	.align		4
.L_1052:
        /*005c*/ 	.byte	0x04, 0x17
        /*005e*/ 	.short	(.L_1054 - .L_1053)
.L_1053:
        /*0060*/ 	.word	0x00000000
        /*0064*/ 	.short	0x001f
        /*0066*/ 	.short	0x00f8
        /*0068*/ 	.byte	0x00, 0xf0, 0x21, 0x00


	//----- nvinfo : EIATTR_KPARAM_INFO
	.align		4
.L_1054:
        /*006c*/ 	.byte	0x04, 0x17
        /*006e*/ 	.short	(.L_1056 - .L_1055)
.L_1055:
        /*0070*/ 	.word	0x00000000
        /*0074*/ 	.short	0x001e
        /*0076*/ 	.short	0x00f0
        /*0078*/ 	.byte	0x00, 0xf0, 0x21, 0x00


	//----- nvinfo : EIATTR_KPARAM_INFO
	.align		4
.L_1056:
        /*007c*/ 	.byte	0x04, 0x17
        /*007e*/ 	.short	(.L_1058 - .L_1057)
.L_1057:
        /*0080*/ 	.word	0x00000000
        /*0084*/ 	.short	0x001d
        /*0086*/ 	.short	0x00e8
        /*0088*/ 	.byte	0x00, 0xf0, 0x21, 0x00


	//----- nvinfo : EIATTR_KPARAM_INFO
	.align		4
.L_1058:
        /*008c*/ 	.byte	0x04, 0x17
        /*008e*/ 	.short	(.L_1060 - .L_1059)
.L_1059:
        /*0090*/ 	.word	0x00000000
        /*0094*/ 	.short	0x001c
        /*0096*/ 	.short	0x00e0
        /*0098*/ 	.byte	0x00, 0xf0, 0x21, 0x00


	//----- nvinfo : EIATTR_KPARAM_INFO
	.align		4
.L_1060:
        /*009c*/ 	.byte	0x04, 0x17
        /*009e*/ 	.short	(.L_1062 - .L_1061)
.L_1061:
        /*00a0*/ 	.word	0x00000000
        /*00a4*/ 	.short	0x001b
        /*00a6*/ 	.short	0x00d8
        /*00a8*/ 	.byte	0x00, 0xf0, 0x21, 0x00


	//----- nvinfo : EIATTR_KPARAM_INFO
	.align		4
.L_1062:
        /*00ac*/ 	.byte	0x04, 0x17
        /*00ae*/ 	.short	(.L_1064 - .L_1063)
.L_1063:
        /*00b0*/ 	.word	0x00000000
        /*00b4*/ 	.short	0x001a
        /*00b6*/ 	.short	0x00d0
        /*00b8*/ 	.byte	0x00, 0xf0, 0x21, 0x00


	//----- nvinfo : EIATTR_KPARAM_INFO
	.align		4
.L_1064:
        /*00bc*/ 	.byte	0x04, 0x17
        /*00be*/ 	.short	(.L_1066 - .L_1065)
.L_1065:
        /*00c0*/ 	.word	0x00000000
        /*00c4*/ 	.short	0x0019
        /*00c6*/ 	.short	0x00c8
        /*00c8*/ 	.byte	0x00, 0xf0, 0x21, 0x00


	//----- nvinfo : EIATTR_KPARAM_INFO
	.align		4
.L_1066:
        /*00cc*/ 	.byte	0x04, 0x17
        /*00ce*/ 	.short	(.L_1068 - .L_1067)
.L_1067:
        /*00d0*/ 	.word	0x00000000
        /*00d4*/ 	.short	0x0018
        /*00d6*/ 	.short	0x00c0
        /*00d8*/ 	.byte	0x00, 0xf0, 0x21, 0x00


	//----- nvinfo : EIATTR_KPARAM_INFO
	.align		4
.L_1068:
        /*00dc*/ 	.byte	0x04, 0x17
        /*00de*/ 	.short	(.L_1070 - .L_1069)
.L_1069:
        /*00e0*/ 	.word	0x00000000
        /*00e4*/ 	.short	0x0017
        /*00e6*/ 	.short	0x00b8
        /*00e8*/ 	.byte	0x00, 0xf0, 0x21, 0x00


	//----- nvinfo : EIATTR_KPARAM_INFO
	.align		4
.L_1070:
        /*00ec*/ 	.byte	0x04, 0x17
        /*00ee*/ 	.short	(.L_1072 - .L_1071)
.L_1071:
        /*00f0*/ 	.word	0x00000000
        /*00f4*/ 	.short	0x0016
        /*00f6*/ 	.short	0x00b0
        /*00f8*/ 	.byte	0x00, 0xf0, 0x21, 0x00


	//----- nvinfo : EIATTR_KPARAM_INFO
	.align		4
.L_1072:
        /*00fc*/ 	.byte	0x04, 0x17
        /*00fe*/ 	.short	(.L_1074 - .L_1073)
.L_1073:
        /*0100*/ 	.word	0x00000000
        /*0104*/ 	.short	0x0015
        /*0106*/ 	.short	0x00a8
        /*0108*/ 	.byte	0x00, 0xf0, 0x21, 0x00


	//----- nvinfo : EIATTR_KPARAM_INFO
	.align		4
.L_1074:
        /*010c*/ 	.byte	0x04, 0x17
        /*010e*/ 	.short	(.L_1076 - .L_1075)
.L_1075:
        /*0110*/ 	.word	0x00000000
        /*0114*/ 	.short	0x0014
        /*0116*/ 	.short	0x00a0
        /*0118*/ 	.byte	0x00, 0xf0, 0x21, 0x00


	//----- nvinfo : EIATTR_KPARAM_INFO
	.align		4
.L_1076:
        /*011c*/ 	.byte	0x04, 0x17
        /*011e*/ 	.short	(.L_1078 - .L_1077)
.L_1077:
        /*0120*/ 	.word	0x00000000
        /*0124*/ 	.short	0x0013
        /*0126*/ 	.short	0x0098
        /*0128*/ 	.byte	0x00, 0xf0, 0x21, 0x00


	//----- nvinfo : EIATTR_KPARAM_INFO
	.align		4
.L_1078:
        /*012c*/ 	.byte	0x04, 0x17
        /*012e*/ 	.short	(.L_1080 - .L_1079)
.L_1079:
        /*0130*/ 	.word	0x00000000
        /*0134*/ 	.short	0x0012
        /*0136*/ 	.short	0x0090
        /*0138*/ 	.byte	0x00, 0xf0, 0x21, 0x00


	//----- nvinfo : EIATTR_KPARAM_INFO
	.align		4
.L_1080:
        /*013c*/ 	.byte	0x04, 0x17
        /*013e*/ 	.short	(.L_1082 - .L_1081)
.L_1081:
        /*0140*/ 	.word	0x00000000
        /*0144*/ 	.short	0x0011
        /*0146*/ 	.short	0x0088
        /*0148*/ 	.byte	0x00, 0xf0, 0x21, 0x00


	//----- nvinfo : EIATTR_KPARAM_INFO
	.align		4
.L_1082:
        /*014c*/ 	.byte	0x04, 0x17
        /*014e*/ 	.short	(.L_1084 - .L_1083)
.L_1083:
        /*0150*/ 	.word	0x00000000
        /*0154*/ 	.short	0x0010
        /*0156*/ 	.short	0x0080
        /*0158*/ 	.byte	0x00, 0xf0, 0x21, 0x00


	//----- nvinfo : EIATTR_KPARAM_INFO
	.align		4
.L_1084:
        /*015c*/ 	.byte	0x04, 0x17
        /*015e*/ 	.short	(.L_1086 - .L_1085)
.L_1085:
        /*0160*/ 	.word	0x00000000
        /*0164*/ 	.short	0x000f
        /*0166*/ 	.short	0x0078
        /*0168*/ 	.byte	0x00, 0xf0, 0x21, 0x00


	//----- nvinfo : EIATTR_KPARAM_INFO
	.align		4
.L_1086:
        /*016c*/ 	.byte	0x04, 0x17
        /*016e*/ 	.short	(.L_1088 - .L_1087)
.L_1087:
        /*0170*/ 	.word	0x00000000
        /*0174*/ 	.short	0x000e
        /*0176*/ 	.short	0x0070
        /*0178*/ 	.byte	0x00, 0xf0, 0x21, 0x00


	//----- nvinfo : EIATTR_KPARAM_INFO
	.align		4
.L_1088:
        /*017c*/ 	.byte	0x04, 0x17
        /*017e*/ 	.short	(.L_1090 - .L_1089)
.L_1089:
        /*0180*/ 	.word	0x00000000
        /*0184*/ 	.short	0x000d
        /*0186*/ 	.short	0x0068
        /*0188*/ 	.byte	0x00, 0xf0, 0x21, 0x00


	//----- nvinfo : EIATTR_KPARAM_INFO
	.align		4
.L_1090:
        /*018c*/ 	.byte	0x04, 0x17
        /*018e*/ 	.short	(.L_1092 - .L_1091)
.L_1091:
        /*0190*/ 	.word	0x00000000
        /*0194*/ 	.short	0x000c
        /*0196*/ 	.short	0x0060
        /*0198*/ 	.byte	0x00, 0xf0, 0x21, 0x00


	//----- nvinfo : EIATTR_KPARAM_INFO
	.align		4
.L_1092:
        /*019c*/ 	.byte	0x04, 0x17
        /*019e*/ 	.short	(.L_1094 - .L_1093)
.L_1093:
        /*01a0*/ 	.word	0x00000000
        /*01a4*/ 	.short	0x000b
        /*01a6*/ 	.short	0x0058
        /*01a8*/ 	.byte	0x00, 0xf0, 0x21, 0x00


	//----- nvinfo : EIATTR_KPARAM_INFO
	.align		4
.L_1094:
        /*01ac*/ 	.byte	0x04, 0x17
        /*01ae*/ 	.short	(.L_1096 - .L_1095)
.L_1095:
        /*01b0*/ 	.word	0x00000000
        /*01b4*/ 	.short	0x000a
        /*01b6*/ 	.short	0x0050
        /*01b8*/ 	.byte	0x00, 0xf0, 0x11, 0x00


	//----- nvinfo : EIATTR_KPARAM_INFO
	.align		4
.L_1096:
        /*01bc*/ 	.byte	0x04, 0x17
        /*01be*/ 	.short	(.L_1098 - .L_1097)
.L_1097:
        /*01c0*/ 	.word	0x00000000
        /*01c4*/ 	.short	0x0009
        /*01c6*/ 	.short	0x0048
        /*01c8*/ 	.byte	0x00, 0xf0, 0x21, 0x00


	//----- nvinfo : EIATTR_KPARAM_INFO
	.align		4
.L_1098:
        /*01cc*/ 	.byte	0x04, 0x17
        /*01ce*/ 	.short	(.L_1100 - .L_1099)
.L_1099:
        /*01d0*/ 	.word	0x00000000
        /*01d4*/ 	.short	0x0008
        /*01d6*/ 	.short	0x0040
        /*01d8*/ 	.byte	0x00, 0xf0, 0x21, 0x00


	//----- nvinfo : EIATTR_KPARAM_INFO
	.align		4
.L_1100:
        /*01dc*/ 	.byte	0x04, 0x17
        /*01de*/ 	.short	(.L_1102 - .L_1101)
.L_1101:
        /*01e0*/ 	.word	0x00000000
        /*01e4*/ 	.short	0x0007
        /*01e6*/ 	.short	0x0038
        /*01e8*/ 	.byte	0x00, 0xf0, 0x21, 0x00


	//----- nvinfo : EIATTR_KPARAM_INFO
	.align		4
.L_1102:
        /*01ec*/ 	.byte	0x04, 0x17
        /*01ee*/ 	.short	(.L_1104 - .L_1103)
.L_1103:
        /*01f0*/ 	.word	0x00000000
        /*01f4*/ 	.short	0x0006
        /*01f6*/ 	.short	0x0030
        /*01f8*/ 	.byte	0x00, 0xf0, 0x21, 0x00


	//----- nvinfo : EIATTR_KPARAM_INFO
	.align		4
.L_1104:
        /*01fc*/ 	.byte	0x04, 0x17
        /*01fe*/ 	.short	(.L_1106 - .L_1105)
.L_1105:
        /*0200*/ 	.word	0x00000000
        /*0204*/ 	.short	0x0005
        /*0206*/ 	.short	0x0028
        /*0208*/ 	.byte	0x00, 0xf0, 0x21, 0x00


	//----- nvinfo : EIATTR_KPARAM_INFO
	.align		4
.L_1106:
        /*020c*/ 	.byte	0x04, 0x17
        /*020e*/ 	.short	(.L_1108 - .L_1107)
.L_1107:
        /*0210*/ 	.word	0x00000000
        /*0214*/ 	.short	0x0004
        /*0216*/ 	.short	0x0020
        /*0218*/ 	.byte	0x00, 0xf0, 0x21, 0x00


	//----- nvinfo : EIATTR_KPARAM_INFO
	.align		4
.L_1108:
        /*021c*/ 	.byte	0x04, 0x17
        /*021e*/ 	.short	(.L_1110 - .L_1109)
.L_1109:
        /*0220*/ 	.word	0x00000000
        /*0224*/ 	.short	0x0003
        /*0226*/ 	.short	0x0018
        /*0228*/ 	.byte	0x00, 0xf0, 0x21, 0x00


	//----- nvinfo : EIATTR_KPARAM_INFO
	.align		4
.L_1110:
        /*022c*/ 	.byte	0x04, 0x17
        /*022e*/ 	.short	(.L_1112 - .L_1111)
.L_1111:
        /*0230*/ 	.word	0x00000000
        /*0234*/ 	.short	0x0002
        /*0236*/ 	.short	0x0010
        /*0238*/ 	.byte	0x00, 0xf0, 0x21, 0x00


	//----- nvinfo : EIATTR_KPARAM_INFO
	.align		4
.L_1112:
        /*023c*/ 	.byte	0x04, 0x17
        /*023e*/ 	.short	(.L_1114 - .L_1113)
.L_1113:
        /*0240*/ 	.word	0x00000000
        /*0244*/ 	.short	0x0001
        /*0246*/ 	.short	0x0008
        /*0248*/ 	.byte	0x00, 0xf0, 0x21, 0x00


	//----- nvinfo : EIATTR_KPARAM_INFO
	.align		4
.L_1114:
        /*024c*/ 	.byte	0x04, 0x17
        /*024e*/ 	.short	(.L_1116 - .L_1115)
.L_1115:
        /*0250*/ 	.word	0x00000000
        /*0254*/ 	.short	0x0000
        /*0256*/ 	.short	0x0000
        /*0258*/ 	.byte	0x00, 0xf0, 0x11, 0x00


	//----- nvinfo : EIATTR_MAXREG_COUNT
	.align		4
.L_1116:
        /*025c*/ 	.byte	0x03, 0x1b
        /*025e*/ 	.short	0x00ff


	//----- nvinfo : EIATTR_EXIT_INSTR_OFFSETS
	.align		4
        /*0260*/ 	.byte	0x04, 0x1c
        /*0262*/ 	.short	(.L_1118 - .L_1117)


	//   ....[0]....
.L_1117:
        /*0264*/ 	.word	0x00003370


	//----- nvinfo : EIATTR_MAX_THREADS
	.align		4
.L_1118:
        /*0268*/ 	.byte	0x04, 0x05
        /*026a*/ 	.short	(.L_1120 - .L_1119)
.L_1119:
        /*026c*/ 	.word	0x00000080
        /*0270*/ 	.word	0x00000001
        /*0274*/ 	.word	0x00000001


	//----- nvinfo : EIATTR_CRS_STACK_SIZE
	.align		4
.L_1120:
        /*0278*/ 	.byte	0x04, 0x1e
        /*027a*/ 	.short	(.L_1122 - .L_1121)
.L_1121:
        /*027c*/ 	.word	0x00000000
.L_1122:


//--------------------- .nv.info.nvkernel__Z5jacldi_F1L922_10 --------------------------
	.section	.nv.info.nvkernel__Z5jacldi_F1L922_10,"",@"SHT_CUDA_INFO"
	.sectionflags	@""
	.align	4


	//----- nvinfo : EIATTR_CUDA_API_VERSION
	.align		4
        /*0000*/ 	.byte	0x04, 0x37
        /*0002*/ 	.short	(.L_1124 - .L_1123)
.L_1123:
        /*0004*/ 	.word	0x00000081


	//----- nvinfo : EIATTR_SW2861232_WAR
	.align		4
.L_1124:
        /*0008*/ 	.byte	0x01, 0x35
	.zero		2


	//----- nvinfo : EIATTR_PARAM_CBANK
	.align		4
        /*000c*/ 	.byte	0x04, 0x0a
        /*000e*/ 	.short	(.L_1126 - .L_1125)
	.align		4
.L_1125:
        /*0010*/ 	.word	index@(.nv.constant0.nvkernel__Z5jacldi_F1L922_10)
        /*0014*/ 	.short	0x0160
        /*0016*/ 	.short	0x0120


	//----- nvinfo : EIATTR_CBANK_PARAM_SIZE
	.align		4
.L_1126:
        /*0018*/ 	.byte	0x03, 0x19
        /*001a*/ 	.short	0x0120


	//----- nvinfo : EIATTR_KPARAM_INFO
	.align		4
        /*001c*/ 	.byte	0x04, 0x17
        /*001e*/ 	.short	(.L_1128 - .L_1127)
.L_1127:
        /*0020*/ 	.word	0x00000000
        /*0024*/ 	.short	0x0023
        /*0026*/ 	.short	0x0118
        /*0028*/ 	.byte	0x00, 0xf0, 0x21, 0x00


	//----- nvinfo : EIATTR_KPARAM_INFO
	.align		4
.L_1128:
        /*002c*/ 	.byte	0x04, 0x17
        /*002e*/ 	.short	(.L_1130 - .L_1129)
.L_1129:
        /*0030*/ 	.word	0x00000000
        /*0034*/ 	.short	0x0022
        /*0036*/ 	.short	0x0110
        /*0038*/ 	.byte	0x00, 0xf0, 0x21, 0x00


	//----- nvinfo : EIATTR_KPARAM_INFO
	.align		4
.L_1130:
        /*003c*/ 	.byte	0x04, 0x17
        /*003e*/ 	.short	(.L_1132 - .L_1131)
.L_1131:
        /*0040*/ 	.word	0x00000000
        /*0044*/ 	.short	0x0021
        /*0046*/ 	.short	0x0108
        /*0048*/ 	.byte	0x00, 0xf0, 0x21, 0x00


	//----- nvinfo : EIATTR_KPARAM_INFO
	.align		4
.L_1132:
        /*004c*/ 	.byte	0x04, 0x17
        /*004e*/ 	.short	(.L_1134 - .L_1133)
.L_1133:
        /*0050*/ 	.word	0x00000000
        /*0054*/ 	.short	0x0020
        /*0056*/ 	.short	0x0100
        /*0058*/ 	.byte	0x00, 0xf0, 0x21, 0x00


	//----- nvinfo : EIATTR_KPARAM_INFO
	.align		4
.L_1134:
        /*005c*/ 	.byte	0x04, 0x17
        /*005e*/ 	.short	(.L_1136 - .L_1135)
.L_1135:
        /*0060*/ 	.word	0x00000000
        /*0064*/ 	.short	0x001f
        /*0066*/ 	.short	0x00f8
        /*0068*/ 	.byte	0x00, 0xf0, 0x21, 0x00


	//----- nvinfo : EIATTR_KPARAM_INFO
	.align		4
.L_1136:
        /*006c*/ 	.byte	0x04, 0x17
        /*006e*/ 	.short	(.L_1138 - .L_1137)
.L_1137:
        /*0070*/ 	.word	0x00000000
        /*0074*/ 	.short	0x001e
        /*0076*/ 	.short	0x00f0
        /*0078*/ 	.byte	0x00, 0xf0, 0x21, 0x00


	//----- nvinfo : EIATTR_KPARAM_INFO
	.align		4
.L_1138:
        /*007c*/ 	.byte	0x04, 0x17
        /*007e*/ 	.short	(.L_1140 - .L_1139)
.L_1139:
        /*0080*/ 	.word	0x00000000
        /*0084*/ 	.short	0x001d
        /*0086*/ 	.short	0x00e8
        /*0088*/ 	.byte	0x00, 0xf0, 0x21, 0x00


	//----- nvinfo : EIATTR_KPARAM_INFO
	.align		4
.L_1140:
        /*008c*/ 	.byte	0x04, 0x17
        /*008e*/ 	.short	(.L_1142 - .L_1141)
.L_1141:
        /*0090*/ 	.word	0x00000000
        /*0094*/ 	.short	0x001c
        /*0096*/ 	.short	0x00e0
        /*0098*/ 	.byte	0x00, 0xf0, 0x21, 0x00


	//----- nvinfo : EIATTR_KPARAM_INFO
	.align		4
.L_1142:
        /*009c*/ 	.byte	0x04, 0x17
        /*009e*/ 	.short	(.L_1144 - .L_1143)
.L_1143:
        /*00a0*/ 	.word	0x00000000
        /*00a4*/ 	.short	0x001b
        /*00a6*/ 	.short	0x00d8
        /*00a8*/ 	.byte	0x00, 0xf0, 0x21, 0x00


	//----- nvinfo : EIATTR_KPARAM_INFO
	.align		4
.L_1144:
        /*00ac*/ 	.byte	0x04, 0x17
        /*00ae*/ 	.short	(.L_1146 - .L_1145)
.L_1145:
        /*00b0*/ 	.word	0x00000000
        /*00b4*/ 	.short	0x001a
        /*00b6*/ 	.short	0x00d0
        /*00b8*/ 	.byte	0x00, 0xf0, 0x21, 0x00


	//----- nvinfo : EIATTR_KPARAM_INFO
	.align		4
.L_1146:
        /*00bc*/ 	.byte	0x04, 0x17
        /*00be*/ 	.short	(.L_1148 - .L_1147)
.L_1147:
        /*00c0*/ 	.word	0x00000000
        /*00c4*/ 	.short	0x0019
        /*00c6*/ 	.short	0x00c8
        /*00c8*/ 	.byte	0x00, 0xf0, 0x21, 0x00


	//----- nvinfo : EIATTR_KPARAM_INFO
	.align		4
.L_1148:
        /*00cc*/ 	.byte	0x04, 0x17
        /*00ce*/ 	.short	(.L_1150 - .L_1149)
.L_1149:
        /*00d0*/ 	.word	0x00000000
        /*00d4*/ 	.short	0x0018
        /*00d6*/ 	.short	0x00c0
        /*00d8*/ 	.byte	0x00, 0xf0, 0x21, 0x00


	//----- nvinfo : EIATTR_KPARAM_INFO
	.align		4
.L_1150:
        /*00dc*/ 	.byte	0x04, 0x17
        /*00de*/ 	.short	(.L_1152 - .L_1151)
.L_1151:
        /*00e0*/ 	.word	0x00000000
        /*00e4*/ 	.short	0x0017
        /*00e6*/ 	.short	0x00b8
        /*00e8*/ 	.byte	0x00, 0xf0, 0x21, 0x00


	//----- nvinfo : EIATTR_KPARAM_INFO
	.align		4
.L_1152:
        /*00ec*/ 	.byte	0x04, 0x17
        /*00ee*/ 	.short	(.L_1154 - .L_1153)
.L_1153:
        /*00f0*/ 	.word	0x00000000
        /*00f4*/ 	.short	0x0016
        /*00f6*/ 	.short	0x00b0
        /*00f8*/ 	.byte	0x00, 0xf0, 0x21, 0x00


	//----- nvinfo : EIATTR_KPARAM_INFO
	.align		4
.L_1154:
        /*00fc*/ 	.byte	0x04, 0x17
        /*00fe*/ 	.short	(.L_1156 - .L_1155)
.L_1155:
        /*0100*/ 	.word	0x00000000
        /*0104*/ 	.short	0x0015
        /*0106*/ 	.short	0x00a8
        /*0108*/ 	.byte	0x00, 0xf0, 0x21, 0x00


	//----- nvinfo : EIATTR_KPARAM_INFO
	.align		4
.L_1156:
        /*010c*/ 	.byte	0x04, 0x17
        /*010e*/ 	.short	(.L_1158 - .L_1157)
.L_1157:
        /*0110*/ 	.word	0x00000000
        /*0114*/ 	.short	0x0014
        /*0116*/ 	.short	0x00a0
        /*0118*/ 	.byte	0x00, 0xf0, 0x21, 0x00


	//----- nvinfo : EIATTR_KPARAM_INFO
	.align		4
.L_1158:
        /*011c*/ 	.byte	0x04, 0x17
        /*011e*/ 	.short	(.L_1160 - .L_1159)
.L_1159:
        /*0120*/ 	.word	0x00000000
        /*0124*/ 	.short	0x0013
        /*0126*/ 	.short	0x0098
        /*0128*/ 	.byte	0x00, 0xf0, 0x21, 0x00


	//----- nvinfo : EIATTR_KPARAM_INFO
	.align		4
.L_1160:
        /*012c*/ 	.byte	0x04, 0x17
        /*012e*/ 	.short	(.L_1162 - .L_1161)
.L_1161:
        /*0130*/ 	.word	0x00000000
        /*0134*/ 	.short	0x0012
        /*0136*/ 	.short	0x0090
        /*0138*/ 	.byte	0x00, 0xf0, 0x21, 0x00


	//----- nvinfo : EIATTR_KPARAM_INFO
	.align		4
.L_1162:
        /*013c*/ 	.byte	0x04, 0x17
        /*013e*/ 	.short	(.L_1164 - .L_1163)
.L_1163:
        /*0140*/ 	.word	0x00000000
        /*0144*/ 	.short	0x0011
        /*0146*/ 	.short	0x0088
        /*0148*/ 	.byte	0x00, 0xf0, 0x21, 0x00


	//----- nvinfo : EIATTR_KPARAM_INFO
	.align		4
.L_1164:
        /*014c*/ 	.byte	0x04, 0x17
        /*014e*/ 	.short	(.L_1166 - .L_1165)
.L_1165:
        /*0150*/ 	.word	0x00000000
        /*0154*/ 	.short	0x0010
        /*0156*/ 	.short	0x0080
        /*0158*/ 	.byte	0x00, 0xf0, 0x21, 0x00


	//----- nvinfo : EIATTR_KPARAM_INFO
	.align		4
.L_1166:
        /*015c*/ 	.byte	0x04, 0x17
        /*015e*/ 	.short	(.L_1168 - .L_1167)
.L_1167:
        /*0160*/ 	.word	0x00000000
        /*0164*/ 	.short	0x000f
        /*0166*/ 	.short	0x0078
        /*0168*/ 	.byte	0x00, 0xf0, 0x21, 0x00


	//----- nvinfo : EIATTR_KPARAM_INFO
	.align		4
.L_1168:
        /*016c*/ 	.byte	0x04, 0x17
        /*016e*/ 	.short	(.L_1170 - .L_1169)
.L_1169:
        /*0170*/ 	.word	0x00000000
        /*0174*/ 	.short	0x000e
        /*0176*/ 	.short	0x0070
        /*0178*/ 	.byte	0x00, 0xf0, 0x21, 0x00


	//----- nvinfo : EIATTR_KPARAM_INFO
	.align		4
.L_1170:
        /*017c*/ 	.byte	0x04, 0x17
        /*017e*/ 	.short	(.L_1172 - .L_1171)
.L_1171:
        /*0180*/ 	.word	0x00000000
        /*0184*/ 	.short	0x000d
        /*0186*/ 	.short	0x0068
        /*0188*/ 	.byte	0x00, 0xf0, 0x21, 0x00


	//----- nvinfo : EIATTR_KPARAM_INFO
	.align		4
.L_1172:
        /*018c*/ 	.byte	0x04, 0x17
        /*018e*/ 	.short	(.L_1174 - .L_1173)
.L_1173:
        /*0190*/ 	.word	0x00000000
        /*0194*/ 	.short	0x000c
        /*0196*/ 	.short	0x0060
        /*0198*/ 	.byte	0x00, 0xf0, 0x21, 0x00


	//----- nvinfo : EIATTR_KPARAM_INFO
	.align		4
.L_1174:
        /*019c*/ 	.byte	0x04, 0x17
        /*019e*/ 	.short	(.L_1176 - .L_1175)
.L_1175:
        /*01a0*/ 	.word	0x00000000
        /*01a4*/ 	.short	0x000b
        /*01a6*/ 	.short	0x0058
        /*01a8*/ 	.byte	0x00, 0xf0, 0x21, 0x00


	//----- nvinfo : EIATTR_KPARAM_INFO
	.align		4
.L_1176:
        /*01ac*/ 	.byte	0x04, 0x17
        /*01ae*/ 	.short	(.L_1178 - .L_1177)
.L_1177:
        /*01b0*/ 	.word	0x00000000
        /*01b4*/ 	.short	0x000a
        /*01b6*/ 	.short	0x0050
        /*01b8*/ 	.byte	0x00, 0xf0, 0x11, 0x00


	//----- nvinfo : EIATTR_KPARAM_INFO
	.align		4
.L_1178:
        /*01bc*/ 	.byte	0x04, 0x17
        /*01be*/ 	.short	(.L_1180 - .L_1179)
.L_1179:
        /*01c0*/ 	.word	0x00000000
        /*01c4*/ 	.short	0x0009
        /*01c6*/ 	.short	0x0048
        /*01c8*/ 	.byte	0x00, 0xf0, 0x21, 0x00


	//----- nvinfo : EIATTR_KPARAM_INFO
	.align		4
.L_1180:
        /*01cc*/ 	.byte	0x04, 0x17
        /*01ce*/ 	.short	(.L_1182 - .L_1181)
.L_1181:
        /*01d0*/ 	.word	0x00000000
        /*01d4*/ 	.short	0x0008
        /*01d6*/ 	.short	0x0040
        /*01d8*/ 	.byte	0x00, 0xf0, 0x21, 0x00


	//----- nvinfo : EIATTR_KPARAM_INFO
	.align		4
.L_1182:
        /*01dc*/ 	.byte	0x04, 0x17
        /*01de*/ 	.short	(.L_1184 - .L_1183)
.L_1183:
        /*01e0*/ 	.word	0x00000000
        /*01e4*/ 	.short	0x0007
        /*01e6*/ 	.short	0x0038
        /*01e8*/ 	.byte	0x00, 0xf0, 0x21, 0x00


	//----- nvinfo : EIATTR_KPARAM_INFO
	.align		4
.L_1184:
        /*01ec*/ 	.byte	0x04, 0x17
        /*01ee*/ 	.short	(.L_1186 - .L_1185)
.L_1185:
        /*01f0*/ 	.word	0x00000000
        /*01f4*/ 	.short	0x0006
        /*01f6*/ 	.short	0x0030
        /*01f8*/ 	.byte	0x00, 0xf0, 0x21, 0x00


	//----- nvinfo : EIATTR_KPARAM_INFO
	.align		4
.L_1186:
        /*01fc*/ 	.byte	0x04, 0x17
        /*01fe*/ 	.short	(.L_1188 - .L_1187)
.L_1187:
        /*0200*/ 	.word	0x00000000
        /*0204*/ 	.short	0x0005
        /*0206*/ 	.short	0x0028
        /*0208*/ 	.byte	0x00, 0xf0, 0x21, 0x00


	//----- nvinfo : EIATTR_KPARAM_INFO
	.align		4
.L_1188:
        /*020c*/ 	.byte	0x04, 0x17
        /*020e*/ 	.short	(.L_1190 - .L_1189)
.L_1189:
        /*0210*/ 	.word	0x00000000
        /*0214*/ 	.short	0x0004
        /*0216*/ 	.short	0x0020
        /*0218*/ 	.byte	0x00, 0xf0, 0x21, 0x00


	//----- nvinfo : EIATTR_KPARAM_INFO
	.align		4
.L_1190:
        /*021c*/ 	.byte	0x04, 0x17
        /*021e*/ 	.short	(.L_1192 - .L_1191)
.L_1191:
        /*0220*/ 	.word	0x00000000
        /*0224*/ 	.short	0x0003
        /*0226*/ 	.short	0x0018
        /*0228*/ 	.byte	0x00, 0xf0, 0x21, 0x00


	//----- nvinfo : EIATTR_KPARAM_INFO
	.align		4
.L_1192:
        /*022c*/ 	.byte	0x04, 0x17
        /*022e*/ 	.short	(.L_1194 - .L_1193)
.L_1193:
        /*0230*/ 	.word	0x00000000
        /*0234*/ 	.short	0x0002
        /*0236*/ 	.short	0x0010
        /*0238*/ 	.byte	0x00, 0xf0, 0x21, 0x00


	//----- nvinfo : EIATTR_KPARAM_INFO
	.align		4
.L_1194:
        /*023c*/ 	.byte	0x04, 0x17
        /*023e*/ 	.short	(.L_1196 - .L_1195)
.L_1195:
        /*0240*/ 	.word	0x00000000
        /*0244*/ 	.short	0x0001
        /*0246*/ 	.short	0x0008
        /*0248*/ 	.byte	0x00, 0xf0, 0x21, 0x00


	//----- nvinfo : EIATTR_KPARAM_INFO
	.align		4
.L_1196:
        /*024c*/ 	.byte	0x04, 0x17
        /*024e*/ 	.short	(.L_1198 - .L_1197)
.L_1197:
        /*0250*/ 	.word	0x00000000
        /*0254*/ 	.short	0x0000
        /*0256*/ 	.short	0x0000
        /*0258*/ 	.byte	0x00, 0xf0, 0x11, 0x00


	//----- nvinfo : EIATTR_MAXREG_COUNT
	.align		4
.L_1198:
        /*025c*/ 	.byte	0x03, 0x1b
        /*025e*/ 	.short	0x00ff


	//----- nvinfo : EIATTR_EXIT_INSTR_OFFSETS
	.align		4
        /*0260*/ 	.byte	0x04, 0x1c
        /*0262*/ 	.short	(.L_1200 - .L_1199)


	//   ....[0]....
.L_1199:
        /*0264*/ 	.word	0x00003390


	//----- nvinfo : EIATTR_MAX_THREADS
	.align		4
.L_1200:
        /*0268*/ 	.byte	0x04, 0x05
        /*026a*/ 	.short	(.L_1202 - .L_1201)
.L_1201:
        /*026c*/ 	.word	0x00000080
        /*0270*/ 	.word	0x00000001
        /*0274*/ 	.word	0x00000001


	//----- nvinfo : EIATTR_CRS_STACK_SIZE
	.align		4
.L_1202:
        /*0278*/ 	.byte	0x04, 0x1e
        /*027a*/ 	.short	(.L_1204 - .L_1203)
.L_1203:
        /*027c*/ 	.word	0x00000000
.L_1204:


//--------------------- .nv.info.__cuda_sm20_div_rn_f64_full --------------------------
	.section	.nv.info.__cuda_sm20_div_rn_f64_full,"",@"SHT_CUDA_INFO"
	.sectionflags	@""
	.align	4


	//----- nvinfo : EIATTR_CUDA_API_VERSION
	.align		4
        /*0000*/ 	.byte	0x04, 0x37
        /*0002*/ 	.short	(.L_1206 - .L_1205)
.L_1205:
        /*0004*/ 	.word	0x00000081


	//----- nvinfo : EIATTR_SW2861232_WAR
	.align		4
.L_1206:
        /*0008*/ 	.byte	0x01, 0x35
	.zero		2


	//----- nvinfo : EIATTR_CRS_STACK_SIZE
	.align		4
        /*000c*/ 	.byte	0x04, 0x1e
        /*000e*/ 	.short	(.L_1208 - .L_1207)
.L_1207:
        /*0010*/ 	.word	0x00000000
.L_1208:


//--------------------- .nv.info.nvkernel__Z4butsiiiiiiid_F1L323_8 --------------------------
	.section	.nv.info.nvkernel__Z4butsiiiiiiid_F1L323_8,"",@"SHT_CUDA_INFO"
	.sectionflags	@""
	.align	4


	//----- nvinfo : EIATTR_CUDA_API_VERSION
	.align		4
        /*0000*/ 	.byte	0x04, 0x37
        /*0002*/ 	.short	(.L_1210 - .L_1209)
.L_1209:
        /*0004*/ 	.word	0x00000081


	//----- nvinfo : EIATTR_SW2861232_WAR
	.align		4
.L_1210:
        /*0008*/ 	.byte	0x01, 0x35
	.zero		2


	//----- nvinfo : EIATTR_PARAM_CBANK
	.align		4
        /*000c*/ 	.byte	0x04, 0x0a
        /*000e*/ 	.short	(.L_1212 - .L_1211)
	.align		4
.L_1211:
        /*0010*/ 	.word	index@(.nv.constant0.nvkernel__Z4butsiiiiiiid_F1L323_8)
        /*0014*/ 	.short	0x0160
        /*0016*/ 	.short	0x0058


	//----- nvinfo : EIATTR_CBANK_PARAM_SIZE
	.align		4
.L_1212:
        /*0018*/ 	.byte	0x03, 0x19
        /*001a*/ 	.short	0x0058


	//----- nvinfo : EIATTR_KPARAM_INFO
	.align		4
        /*001c*/ 	.byte	0x04, 0x17
        /*001e*/ 	.short	(.L_1214 - .L_1213)
.L_1213:
        /*0020*/ 	.word	0x00000000
        /*0024*/ 	.short	0x000a
        /*0026*/ 	.short	0x0050
        /*0028*/ 	.byte	0x00, 0xf0, 0x21, 0x00


	//----- nvinfo : EIATTR_KPARAM_INFO
	.align		4
.L_1214:
        /*002c*/ 	.byte	0x04, 0x17
        /*002e*/ 	.short	(.L_1216 - .L_1215)
.L_1215:
        /*0030*/ 	.word	0x00000000
        /*0034*/ 	.short	0x0009
        /*0036*/ 	.short	0x0048
        /*0038*/ 	.byte	0x00, 0xf0, 0x11, 0x00


	//----- nvinfo : EIATTR_KPARAM_INFO
	.align		4
.L_1216:
        /*003c*/ 	.byte	0x04, 0x17
        /*003e*/ 	.short	(.L_1218 - .L_1217)
.L_1217:
        /*0040*/ 	.word	0x00000000
        /*0044*/ 	.short	0x0008
        /*0046*/ 	.short	0x0040
        /*0048*/ 	.byte	0x00, 0xf0, 0x21, 0x00


	//----- nvinfo : EIATTR_KPARAM_INFO
	.align		4
.L_1218:
        /*004c*/ 	.byte	0x04, 0x17
        /*004e*/ 	.short	(.L_1220 - .L_1219)
.L_1219:
        /*0050*/ 	.word	0x00000000
        /*0054*/ 	.short	0x0007
        /*0056*/ 	.short	0x0038
        /*0058*/ 	.byte	0x00, 0xf0, 0x21, 0x00


	//----- nvinfo : EIATTR_KPARAM_INFO
	.align		4
.L_1220:
        /*005c*/ 	.byte	0x04, 0x17
        /*005e*/ 	.short	(.L_1222 - .L_1221)
.L_1221:
        /*0060*/ 	.word	0x00000000
        /*0064*/ 	.short	0x0006
        /*0066*/ 	.short	0x0030
        /*0068*/ 	.byte	0x00, 0xf0, 0x21, 0x00


	//----- nvinfo : EIATTR_KPARAM_INFO
	.align		4
.L_1222:
        /*006c*/ 	.byte	0x04, 0x17
        /*006e*/ 	.short	(.L_1224 - .L_1223)
.L_1223:
        /*0070*/ 	.word	0x00000000
        /*0074*/ 	.short	0x0005
        /*0076*/ 	.short	0x0028
        /*0078*/ 	.byte	0x00, 0xf0, 0x21, 0x00


	//----- nvinfo : EIATTR_KPARAM_INFO
	.align		4
.L_1224:
        /*007c*/ 	.byte	0x04, 0x17
        /*007e*/ 	.short	(.L_1226 - .L_1225)
.L_1225:
        /*0080*/ 	.word	0x00000000
        /*0084*/ 	.short	0x0004
        /*0086*/ 	.short	0x0020
        /*0088*/ 	.byte	0x00, 0xf0, 0x21, 0x00


	//----- nvinfo : EIATTR_KPARAM_INFO
	.align		4
.L_1226:
        /*008c*/ 	.byte	0x04, 0x17
        /*008e*/ 	.short	(.L_1228 - .L_1227)
.L_1227:
        /*0090*/ 	.word	0x00000000
        /*0094*/ 	.short	0x0003
        /*0096*/ 	.short	0x0018
        /*0098*/ 	.byte	0x00, 0xf0, 0x21, 0x00


	//----- nvinfo : EIATTR_KPARAM_INFO
	.align		4
.L_1228:
        /*009c*/ 	.byte	0x04, 0x17
        /*009e*/ 	.short	(.L_1230 - .L_1229)
.L_1229:
        /*00a0*/ 	.word	0x00000000
        /*00a4*/ 	.short	0x0002
        /*00a6*/ 	.short	0x0010
        /*00a8*/ 	.byte	0x00, 0xf0, 0x21, 0x00


	//----- nvinfo : EIATTR_KPARAM_INFO
	.align		4
.L_1230:
        /*00ac*/ 	.byte	0x04, 0x17
        /*00ae*/ 	.short	(.L_1232 - .L_1231)
.L_1231:
        /*00b0*/ 	.word	0x00000000
        /*00b4*/ 	.short	0x0001
        /*00b6*/ 	.short	0x0008
        /*00b8*/ 	.byte	0x00, 0xf0, 0x21, 0x00


	//----- nvinfo : EIATTR_KPARAM_INFO
	.align		4
.L_1232:
        /*00bc*/ 	.byte	0x04, 0x17
        /*00be*/ 	.short	(.L_1234 - .L_1233)
.L_1233:
        /*00c0*/ 	.word	0x00000000
        /*00c4*/ 	.short	0x0000
        /*00c6*/ 	.short	0x0000
        /*00c8*/ 	.byte	0x00, 0xf0, 0x11, 0x00


	//----- nvinfo : EIATTR_MAXREG_COUNT
	.align		4
.L_1234:
        /*00cc*/ 	.byte	0x03, 0x1b
        /*00ce*/ 	.short	0x00ff


	//----- nvinfo : EIATTR_EXIT_INSTR_OFFSETS
	.align		4
        /*00d0*/ 	.byte	0x04, 0x1c
        /*00d2*/ 	.short	(.L_1236 - .L_1235)


	//   ....[0]....
.L_1235:
        /*00d4*/ 	.word	0x00002900


	//----- nvinfo : EIATTR_MAX_THREADS
	.align		4
.L_1236:
        /*00d8*/ 	.byte	0x04, 0x05
        /*00da*/ 	.short	(.L_1238 - .L_1237)
.L_1237:
        /*00dc*/ 	.word	0x00000080
        /*00e0*/ 	.word	0x00000001
        /*00e4*/ 	.word	0x00000001


	//----- nvinfo : EIATTR_CRS_STACK_SIZE
	.align		4
.L_1238:
        /*00e8*/ 	.byte	0x04, 0x1e
        /*00ea*/ 	.short	(.L_1240 - .L_1239)
.L_1239:
        /*00ec*/ 	.word	0x00000000
.L_1240:


//--------------------- .nv.info.nvkernel__Z4butsiiiiiiid_F1L307_6 --------------------------
	.section	.nv.info.nvkernel__Z4butsiiiiiiid_F1L307_6,"",@"SHT_CUDA_INFO"
	.sectionflags	@""
	.align	4


	//----- nvinfo : EIATTR_CUDA_API_VERSION
	.align		4
        /*0000*/ 	.byte	0x04, 0x37
        /*0002*/ 	.short	(.L_1242 - .L_1241)
.L_1241:
        /*0004*/ 	.word	0x00000081


	//----- nvinfo : EIATTR_SW2861232_WAR
	.align		4
.L_1242:
        /*0008*/ 	.byte	0x01, 0x35
	.zero		2


	//----- nvinfo : EIATTR_PARAM_CBANK
	.align		4
        /*000c*/ 	.byte	0x04, 0x0a
        /*000e*/ 	.short	(.L_1244 - .L_1243)
	.align		4
.L_1243:
        /*0010*/ 	.word	index@(.nv.constant0.nvkernel__Z4butsiiiiiiid_F1L307_6)
        /*0014*/ 	.short	0x0160
        /*0016*/ 	.short	0x0040


	//----- nvinfo : EIATTR_CBANK_PARAM_SIZE
	.align		4
.L_1244:
        /*0018*/ 	.byte	0x03, 0x19
        /*001a*/ 	.short	0x0040


	//----- nvinfo : EIATTR_KPARAM_INFO
	.align		4
        /*001c*/ 	.byte	0x04, 0x17
        /*001e*/ 	.short	(.L_1246 - .L_1245)
.L_1245:
        /*0020*/ 	.word	0x00000000
        /*0024*/ 	.short	0x0007
        /*0026*/ 	.short	0x0038
        /*0028*/ 	.byte	0x00, 0xf0, 0x21, 0x00


	//----- nvinfo : EIATTR_KPARAM_INFO
	.align		4
.L_1246:
        /*002c*/ 	.byte	0x04, 0x17
        /*002e*/ 	.short	(.L_1248 - .L_1247)
.L_1247:
        /*0030*/ 	.word	0x00000000
        /*0034*/ 	.short	0x0006
        /*0036*/ 	.short	0x0030
        /*0038*/ 	.byte	0x00, 0xf0, 0x11, 0x00


	//----- nvinfo : EIATTR_KPARAM_INFO
	.align		4
.L_1248:
        /*003c*/ 	.byte	0x04, 0x17
        /*003e*/ 	.short	(.L_1250 - .L_1249)
.L_1249:
        /*0040*/ 	.word	0x00000000
        /*0044*/ 	.short	0x0005
        /*0046*/ 	.short	0x0028
        /*0048*/ 	.byte	0x00, 0xf0, 0x21, 0x00


	//----- nvinfo : EIATTR_KPARAM_INFO
	.align		4
.L_1250:
        /*004c*/ 	.byte	0x04, 0x17
        /*004e*/ 	.short	(.L_1252 - .L_1251)
.L_1251:
        /*0050*/ 	.word	0x00000000
        /*0054*/ 	.short	0x0004
        /*0056*/ 	.short	0x0020
        /*0058*/ 	.byte	0x00, 0xf0, 0x21, 0x00


	//----- nvinfo : EIATTR_KPARAM_INFO
	.align		4
.L_1252:
        /*005c*/ 	.byte	0x04, 0x17
        /*005e*/ 	.short	(.L_1254 - .L_1253)
.L_1253:
        /*0060*/ 	.word	0x00000000
        /*0064*/ 	.short	0x0003
        /*0066*/ 	.short	0x0018
        /*0068*/ 	.byte	0x00, 0xf0, 0x21, 0x00


	//----- nvinfo : EIATTR_KPARAM_INFO
	.align		4
.L_1254:
        /*006c*/ 	.byte	0x04, 0x17
        /*006e*/ 	.short	(.L_1256 - .L_1255)
.L_1255:
        /*0070*/ 	.word	0x00000000
        /*0074*/ 	.short	0x0002
        /*0076*/ 	.short	0x0010
        /*0078*/ 	.byte	0x00, 0xf0, 0x21, 0x00


	//----- nvinfo : EIATTR_KPARAM_INFO
	.align		4
.L_1256:
        /*007c*/ 	.byte	0x04, 0x17
        /*007e*/ 	.short	(.L_1258 - .L_1257)
.L_1257:
        /*0080*/ 	.word	0x00000000
        /*0084*/ 	.short	0x0001
        /*0086*/ 	.short	0x0008
        /*0088*/ 	.byte	0x00, 0xf0, 0x21, 0x00


	//----- nvinfo : EIATTR_KPARAM_INFO
	.align		4
.L_1258:
        /*008c*/ 	.byte	0x04, 0x17
        /*008e*/ 	.short	(.L_1260 - .L_1259)
.L_1259:
        /*0090*/ 	.word	0x00000000
        /*0094*/ 	.short	0x0000
        /*0096*/ 	.short	0x0000
        /*0098*/ 	.byte	0x00, 0xf0, 0x11, 0x00


	//----- nvinfo : EIATTR_MAXREG_COUNT
	.align		4
.L_1260:
        /*009c*/ 	.byte	0x03, 0x1b
        /*009e*/ 	.short	0x00ff


	//----- nvinfo : EIATTR_EXIT_INSTR_OFFSETS
	.align		4
        /*00a0*/ 	.byte	0x04, 0x1c
        /*00a2*/ 	.short	(.L_1262 - .L_1261)


	//   ....[0]....
.L_1261:
        /*00a4*/ 	.word	0x00000720


	//----- nvinfo : EIATTR_MAX_THREADS
	.align		4
.L_1262:
        /*00a8*/ 	.byte	0x04, 0x05
        /*00aa*/ 	.short	(.L_1264 - .L_1263)
.L_1263:
        /*00ac*/ 	.word	0x00000080
        /*00b0*/ 	.word	0x00000001
        /*00b4*/ 	.word	0x00000001


	//----- nvinfo : EIATTR_CRS_STACK_SIZE
	.align		4
.L_1264:
        /*00b8*/ 	.byte	0x04, 0x1e
        /*00ba*/ 	.short	(.L_1266 - .L_1265)
.L_1265:
        /*00bc*/ 	.word	0x00000000
.L_1266:


//--------------------- .nv.info.nvkernel__Z4bltsiiiiiiid_F1L179_4 --------------------------
	.section	.nv.info.nvkernel__Z4bltsiiiiiiid_F1L179_4,"",@"SHT_CUDA_INFO"
	.sectionflags	@""
	.align	4


	//----- nvinfo : EIATTR_CUDA_API_VERSION
	.align		4
        /*0000*/ 	.byte	0x04, 0x37
        /*0002*/ 	.short	(.L_1268 - .L_1267)
.L_1267:
        /*0004*/ 	.word	0x00000081


	//----- nvinfo : EIATTR_SW2861232_WAR
	.align		4
.L_1268:
        /*0008*/ 	.byte	0x01, 0x35
	.zero		2


	//----- nvinfo : EIATTR_PARAM_CBANK
	.align		4
        /*000c*/ 	.byte	0x04, 0x0a
        /*000e*/ 	.short	(.L_1270 - .L_1269)
	.align		4
.L_1269:
        /*0010*/ 	.word	index@(.nv.constant0.nvkernel__Z4bltsiiiiiiid_F1L179_4)
        /*0014*/ 	.short	0x0160
        /*0016*/ 	.short	0x0058


	//----- nvinfo : EIATTR_CBANK_PARAM_SIZE
	.align		4
.L_1270:
        /*0018*/ 	.byte	0x03, 0x19
        /*001a*/ 	.short	0x0058


	//----- nvinfo : EIATTR_KPARAM_INFO
	.align		4
        /*001c*/ 	.byte	0x04, 0x17
        /*001e*/ 	.short	(.L_1272 - .L_1271)
.L_1271:
        /*0020*/ 	.word	0x00000000
        /*0024*/ 	.short	0x000a
        /*0026*/ 	.short	0x0050
        /*0028*/ 	.byte	0x00, 0xf0, 0x21, 0x00


	//----- nvinfo : EIATTR_KPARAM_INFO
	.align		4
.L_1272:
        /*002c*/ 	.byte	0x04, 0x17
        /*002e*/ 	.short	(.L_1274 - .L_1273)
.L_1273:
        /*0030*/ 	.word	0x00000000
        /*0034*/ 	.short	0x0009
        /*0036*/ 	.short	0x0048
        /*0038*/ 	.byte	0x00, 0xf0, 0x11, 0x00


	//----- nvinfo : EIATTR_KPARAM_INFO
	.align		4
.L_1274:
        /*003c*/ 	.byte	0x04, 0x17
        /*003e*/ 	.short	(.L_1276 - .L_1275)
.L_1275:
        /*0040*/ 	.word	0x00000000
        /*0044*/ 	.short	0x0008
        /*0046*/ 	.short	0x0040
        /*0048*/ 	.byte	0x00, 0xf0, 0x21, 0x00


	//----- nvinfo : EIATTR_KPARAM_INFO
	.align		4
.L_1276:
        /*004c*/ 	.byte	0x04, 0x17
        /*004e*/ 	.short	(.L_1278 - .L_1277)
.L_1277:
        /*0050*/ 	.word	0x00000000
        /*0054*/ 	.short	0x0007
        /*0056*/ 	.short	0x0038
        /*0058*/ 	.byte	0x00, 0xf0, 0x21, 0x00


	//----- nvinfo : EIATTR_KPARAM_INFO
	.align		4
.L_1278:
        /*005c*/ 	.byte	0x04, 0x17
        /*005e*/ 	.short	(.L_1280 - .L_1279)
.L_1279:
        /*0060*/ 	.word	0x00000000
        /*0064*/ 	.short	0x0006
        /*0066*/ 	.short	0x0030
        /*0068*/ 	.byte	0x00, 0xf0, 0x21, 0x00


	//----- nvinfo : EIATTR_KPARAM_INFO
	.align		4
.L_1280:
        /*006c*/ 	.byte	0x04, 0x17
        /*006e*/ 	.short	(.L_1282 - .L_1281)
.L_1281:
        /*0070*/ 	.word	0x00000000
        /*0074*/ 	.short	0x0005
        /*0076*/ 	.short	0x0028
        /*0078*/ 	.byte	0x00, 0xf0, 0x21, 0x00


	//----- nvinfo : EIATTR_KPARAM_INFO
	.align		4
.L_1282:
        /*007c*/ 	.byte	0x04, 0x17
        /*007e*/ 	.short	(.L_1284 - .L_1283)
.L_1283:
        /*0080*/ 	.word	0x00000000
        /*0084*/ 	.short	0x0004
        /*0086*/ 	.short	0x0020
        /*0088*/ 	.byte	0x00, 0xf0, 0x21, 0x00


	//----- nvinfo : EIATTR_KPARAM_INFO
	.align		4
.L_1284:
        /*008c*/ 	.byte	0x04, 0x17
        /*008e*/ 	.short	(.L_1286 - .L_1285)
.L_1285:
        /*0090*/ 	.word	0x00000000
        /*0094*/ 	.short	0x0003
        /*0096*/ 	.short	0x0018
        /*0098*/ 	.byte	0x00, 0xf0, 0x21, 0x00


	//----- nvinfo : EIATTR_KPARAM_INFO
	.align		4
.L_1286:
        /*009c*/ 	.byte	0x04, 0x17
        /*009e*/ 	.short	(.L_1288 - .L_1287)
.L_1287:
        /*00a0*/ 	.word	0x00000000
        /*00a4*/ 	.short	0x0002
        /*00a6*/ 	.short	0x0010
        /*00a8*/ 	.byte	0x00, 0xf0, 0x21, 0x00


	//----- nvinfo : EIATTR_KPARAM_INFO
	.align		4
.L_1288:
        /*00ac*/ 	.byte	0x04, 0x17
        /*00ae*/ 	.short	(.L_1290 - .L_1289)
.L_1289:
        /*00b0*/ 	.word	0x00000000
        /*00b4*/ 	.short	0x0001
        /*00b6*/ 	.short	0x0008
        /*00b8*/ 	.byte	0x00, 0xf0, 0x21, 0x00


	//----- nvinfo : EIATTR_KPARAM_INFO
	.align		4
.L_1290:
        /*00bc*/ 	.byte	0x04, 0x17
        /*00be*/ 	.short	(.L_1292 - .L_1291)
.L_1291:
        /*00c0*/ 	.word	0x00000000
        /*00c4*/ 	.short	0x0000
        /*00c6*/ 	.short	0x0000
        /*00c8*/ 	.byte	0x00, 0xf0, 0x11, 0x00


	//----- nvinfo : EIATTR_MAXREG_COUNT
	.align		4
.L_1292:
        /*00cc*/ 	.byte	0x03, 0x1b
        /*00ce*/ 	.short	0x00ff


	//----- nvinfo : EIATTR_EXIT_INSTR_OFFSETS
	.align		4
        /*00d0*/ 	.byte	0x04, 0x1c
        /*00d2*/ 	.short	(.L_1294 - .L_1293)


	//   ....[0]....
.L_1293:
        /*00d4*/ 	.word	0x00002890


	//----- nvinfo : EIATTR_MAX_THREADS
	.align		4
.L_1294:
        /*00d8*/ 	.byte	0x04, 0x05
        /*00da*/ 	.short	(.L_1296 - .L_1295)
.L_1295:
        /*00dc*/ 	.word	0x00000080
        /*00e0*/ 	.word	0x00000001
        /*00e4*/ 	.word	0x00000001


	//----- nvinfo : EIATTR_CRS_STACK_SIZE
	.align		4
.L_1296:
        /*00e8*/ 	.byte	0x04, 0x1e
        /*00ea*/ 	.short	(.L_1298 - .L_1297)
.L_1297:
        /*00ec*/ 	.word	0x00000000
.L_1298:


//--------------------- .nv.info.nvkernel__Z4bltsiiiiiiid_F1L163_2 --------------------------
	.section	.nv.info.nvkernel__Z4bltsiiiiiiid_F1L163_2,"",@"SHT_CUDA_INFO"
	.sectionflags	@""
	.align	4


	//----- nvinfo : EIATTR_CUDA_API_VERSION
	.align		4
        /*0000*/ 	.byte	0x04, 0x37
        /*0002*/ 	.short	(.L_1300 - .L_1299)
.L_1299:
        /*0004*/ 	.word	0x00000081


	//----- nvinfo : EIATTR_SW2861232_WAR
	.align		4
.L_1300:
        /*0008*/ 	.byte	0x01, 0x35
	.zero		2


	//----- nvinfo : EIATTR_PARAM_CBANK
	.align		4
        /*000c*/ 	.byte	0x04, 0x0a
        /*000e*/ 	.short	(.L_1302 - .L_1301)
	.align		4
.L_1301:
        /*0010*/ 	.word	index@(.nv.constant0.nvkernel__Z4bltsiiiiiiid_F1L163_2)
        /*0014*/ 	.short	0x0160
        /*0016*/ 	.short	0x0038


	//----- nvinfo : EIATTR_CBANK_PARAM_SIZE
	.align		4
.L_1302:
        /*0018*/ 	.byte	0x03, 0x19
        /*001a*/ 	.short	0x0038


	//----- nvinfo : EIATTR_KPARAM_INFO
	.align		4
        /*001c*/ 	.byte	0x04, 0x17
        /*001e*/ 	.short	(.L_1304 - .L_1303)
.L_1303:
        /*0020*/ 	.word	0x00000000
        /*0024*/ 	.short	0x0006
        /*0026*/ 	.short	0x0030
        /*0028*/ 	.byte	0x00, 0xf0, 0x21, 0x00


	//----- nvinfo : EIATTR_KPARAM_INFO
	.align		4
.L_1304:
        /*002c*/ 	.byte	0x04, 0x17
        /*002e*/ 	.short	(.L_1306 - .L_1305)
.L_1305:
        /*0030*/ 	.word	0x00000000
        /*0034*/ 	.short	0x0005
        /*0036*/ 	.short	0x0028
        /*0038*/ 	.byte	0x00, 0xf0, 0x11, 0x00


	//----- nvinfo : EIATTR_KPARAM_INFO
	.align		4
.L_1306:
        /*003c*/ 	.byte	0x04, 0x17
        /*003e*/ 	.short	(.L_1308 - .L_1307)
.L_1307:
        /*0040*/ 	.word	0x00000000
        /*0044*/ 	.short	0x0004
        /*0046*/ 	.short	0x0020
        /*0048*/ 	.byte	0x00, 0xf0, 0x21, 0x00


	//----- nvinfo : EIATTR_KPARAM_INFO
	.align		4
.L_1308:
        /*004c*/ 	.byte	0x04, 0x17
        /*004e*/ 	.short	(.L_1310 - .L_1309)
.L_1309:
        /*0050*/ 	.word	0x00000000
        /*0054*/ 	.short	0x0003
        /*0056*/ 	.short	0x0018
        /*0058*/ 	.byte	0x00, 0xf0, 0x21, 0x00


	//----- nvinfo : EIATTR_KPARAM_INFO
	.align		4
.L_1310:
        /*005c*/ 	.byte	0x04, 0x17
        /*005e*/ 	.short	(.L_1312 - .L_1311)
.L_1311:
        /*0060*/ 	.word	0x00000000
        /*0064*/ 	.short	0x0002
        /*0066*/ 	.short	0x0010
        /*0068*/ 	.byte	0x00, 0xf0, 0x21, 0x00


	//----- nvinfo : EIATTR_KPARAM_INFO
	.align		4
.L_1312:
        /*006c*/ 	.byte	0x04, 0x17
        /*006e*/ 	.short	(.L_1314 - .L_1313)
.L_1313:
        /*0070*/ 	.word	0x00000000
        /*0074*/ 	.short	0x0001
        /*0076*/ 	.short	0x0008
        /*0078*/ 	.byte	0x00, 0xf0, 0x21, 0x00


	//----- nvinfo : EIATTR_KPARAM_INFO
	.align		4
.L_1314:
        /*007c*/ 	.byte	0x04, 0x17
        /*007e*/ 	.short	(.L_1316 - .L_1315)
.L_1315:
        /*0080*/ 	.word	0x00000000
        /*0084*/ 	.short	0x0000
        /*0086*/ 	.short	0x0000
        /*0088*/ 	.byte	0x00, 0xf0, 0x11, 0x00


	//----- nvinfo : EIATTR_MAXREG_COUNT
	.align		4
.L_1316:
        /*008c*/ 	.byte	0x03, 0x1b
        /*008e*/ 	.short	0x00ff


	//----- nvinfo : EIATTR_EXIT_INSTR_OFFSETS
	.align		4
        /*0090*/ 	.byte	0x04, 0x1c
        /*0092*/ 	.short	(.L_1318 - .L_1317)


	//   ....[0]....
.L_1317:
        /*0094*/ 	.word	0x00000700


	//----- nvinfo : EIATTR_MAX_THREADS
	.align		4
.L_1318:
        /*0098*/ 	.byte	0x04, 0x05
        /*009a*/ 	.short	(.L_1320 - .L_1319)
.L_1319:
        /*009c*/ 	.word	0x00000080
        /*00a0*/ 	.word	0x00000001
        /*00a4*/ 	.word	0x00000001


	//----- nvinfo : EIATTR_CRS_STACK_SIZE
	.align		4
.L_1320:
        /*00a8*/ 	.byte	0x04, 0x1e
        /*00aa*/ 	.short	(.L_1322 - .L_1321)
.L_1321:
        /*00ac*/ 	.word	0x00000000
.L_1322:


//--------------------- .nv.callgraph             --------------------------
	.section	.nv.callgraph,"",@"SHT_CUDA_CALLGRAPH"
	.align	4
	.sectionentsize	8
	.align		4
        /*0000*/ 	.word	0x00000000
	.align		4
        /*0004*/ 	.word	0xffffffff
	.align		4
        /*0008*/ 	.word	index@(nvkernel__Z4ssori_F1L2158_66)
	.align		4
        /*000c*/ 	.word	index@(__cuda_sm20_div_s64)
	.align		4
        /*0010*/ 	.word	index@(nvkernel__Z4ssori_F1L2126_64)
	.align		4
        /*0014*/ 	.word	index@(__cuda_sm20_div_s64)
	.align		4
        /*0018*/ 	.word	index@(nvkernel__Z3rhsv_F1L2048_60)
	.align		4
        /*001c*/ 	.word	index@(__cuda_sm20_div_s64)
	.align		4
        /*0020*/ 	.word	index@(nvkernel__Z3rhsv_F1L2032_58)
	.align		4
        /*0024*/ 	.word	index@(__cuda_sm20_div_s64)
	.align		4
        /*0028*/ 	.word	index@(nvkernel__Z3rhsv_F1L2015_56)
	.align		4
        /*002c*/ 	.word	index@(__cuda_sm20_div_s64)
	.align		4
        /*0030*/ 	.word	index@(nvkernel__Z3rhsv_F1L1983_54)
	.align		4
        /*0034*/ 	.word	index@(__cuda_sm20_div_s64)
	.align		4
        /*0038*/ 	.word	index@(nvkernel__Z3rhsv_F1L1952_52)
	.align		4
        /*003c*/ 	.word	index@(__cuda_sm20_div_s64)
	.align		4
        /*0040*/ 	.word	index@(nvkernel__Z3rhsv_F1L1940_50)
	.align		4
        /*0044*/ 	.word	index@(__cuda_sm20_div_s64)
	.align		4
        /*0048*/ 	.word	index@(nvkernel__Z3rhsv_F1L1923_48)
	.align		4
        /*004c*/ 	.word	index@(__cuda_sm20_div_s64)
	.align		4
        /*0050*/ 	.word	index@(nvkernel__Z3rhsv_F1L1910_46)
	.align		4
        /*0054*/ 	.word	index@(__cuda_sm20_div_s64)
	.align		4
        /*0058*/ 	.word	index@(nvkernel__Z3rhsv_F1L1889_44)
	.align		4
        /*005c*/ 	.word	index@(__cuda_sm20_div_s64)
	.align		4
        /*0060*/ 	.word	index@(nvkernel__Z3rhsv_F1L1873_42)
	.align		4
        /*0064*/ 	.word	index@(__cuda_sm20_div_s64)
	.align		4
        /*0068*/ 	.word	index@(nvkernel__Z3rhsv_F1L1850_40)
	.align		4
        /*006c*/ 	.word	index@(__cuda_sm20_div_s64)
	.align		4
        /*0070*/ 	.word	index@(nvkernel__Z3rhsv_F1L1810_38)
	.align		4
        /*0074*/ 	.word	index@(__cuda_sm20_div_s64)
	.align		4
        /*0078*/ 	.word	index@(nvkernel__Z3rhsv_F1L1780_36)
	.align		4
        /*007c*/ 	.word	index@(__cuda_sm20_div_s64)
	.align		4
        /*0080*/ 	.word	index@(nvkernel__Z3rhsv_F1L1768_34)
	.align		4
        /*0084*/ 	.word	index@(__cuda_sm20_div_s64)
	.align		4
        /*0088*/ 	.word	index@(nvkernel__Z3rhsv_F1L1751_32)
	.align		4
        /*008c*/ 	.word	index@(__cuda_sm20_div_s64)
	.align		4
        /*0090*/ 	.word	index@(nvkernel__Z3rhsv_F1L1726_30)
	.align		4
        /*0094*/ 	.word	index@(__cuda_sm20_div_s64)
	.align		4
        /*0098*/ 	.word	index@(nvkernel__Z3rhsv_F1L1710_28)
	.align		4
        /*009c*/ 	.word	index@(__cuda_sm20_div_s64)
	.align		4
        /*00a0*/ 	.word	index@(nvkernel__Z3rhsv_F1L1693_26)
	.align		4
        /*00a4*/ 	.word	index@(__cuda_sm20_div_s64)
	.align		4
        /*00a8*/ 	.word	index@(nvkernel__Z3rhsv_F1L1657_24)
	.align		4
        /*00ac*/ 	.word	index@(__cuda_sm20_div_s64)
	.align		4
        /*00b0*/ 	.word	index@(nvkernel__Z3rhsv_F1L1626_22)
	.align		4
        /*00b4*/ 	.word	index@(__cuda_sm20_div_s64)
	.align		4
        /*00b8*/ 	.word	index@(nvkernel__Z3rhsv_F1L1614_20)
	.align		4
        /*00bc*/ 	.word	index@(__cuda_sm20_div_s64)
	.align		4
        /*00c0*/ 	.word	index@(nvkernel__Z3rhsv_F1L1597_18)
	.align		4
        /*00c4*/ 	.word	index@(__cuda_sm20_div_s64)
	.align		4
        /*00c8*/ 	.word	index@(nvkernel__Z3rhsv_F1L1574_16)
	.align		4
        /*00cc*/ 	.word	index@(__cuda_sm20_div_s64)
	.align		4
        /*00d0*/ 	.word	index@(nvkernel__Z3rhsv_F1L1574_16)
	.align		4
        /*00d4*/ 	.word	index@(__cuda_sm20_dblrcp_rn_slowpath_v3)
	.align		4
        /*00d8*/ 	.word	index@(nvkernel__Z6l2normiiiiiiiiii_F1L1529_14)
	.align		4
        /*00dc*/ 	.word	index@(__cuda_sm20_div_s64)
	.align		4
        /*00e0*/ 	.word	index@(nvkernel__Z6l2normiiiiiiiiii_F1L1529_14)
	.align		4
        /*00e4*/ 	.word	index@(__cuda_sm70_shflsync_down)
	.align		4
        /*00e8*/ 	.word	index@(nvkernel__Z4butsiiiiiiid_F1L323_8)
	.align		4
        /*00ec*/ 	.word	index@(__cuda_sm20_dblrcp_rn_slowpath_v3)
	.align		4
        /*00f0*/ 	.word	index@(nvkernel__Z4butsiiiiiiid_F1L323_8)
	.align		4
        /*00f4*/ 	.word	index@(__cuda_sm20_div_rn_f64_full)
	.align		4
        /*00f8*/ 	.word	index@(nvkernel__Z4bltsiiiiiiid_F1L179_4)
	.align		4
        /*00fc*/ 	.word	index@(__cuda_sm20_dblrcp_rn_slowpath_v3)
	.align		4
        /*0100*/ 	.word	index@(nvkernel__Z4bltsiiiiiiid_F1L179_4)
	.align		4
        /*0104*/ 	.word	index@(__cuda_sm20_div_rn_f64_full)
	.align		4
        /*0108*/ 	.word	0x00000000
	.align		4
        /*010c*/ 	.word	0xfffffffe
	.align		4
        /*0110*/ 	.word	0x00000000
	.align		4
        /*0114*/ 	.word	0xfffffffd
	.align		4
        /*0118*/ 	.word	0x00000000
	.align		4
        /*011c*/ 	.word	0xfffffffc


//--------------------- .nv.prototype             --------------------------
	.section	.nv.prototype,"",@"SHT_CUDA_PROTOTYPE"
	.align	4
	.sectionentsize	8
	.align		4
        /*0000*/ 	.word	index@(__cuda_sm70_shflsync_down)
	.align		4
        /*0004*/ 	.word	str_index@("#iiiii")


//--------------------- .nv.constant0.nvkernel__Z4ssori_F1L2158_66 --------------------------
	.section	.nv.constant0.nvkernel__Z4ssori_F1L2158_66,"a",@"SHT_CUDA_CONSTANT_B0"
	.sectionflags	@""
	.align	4
.nv.constant0.nvkernel__Z4ssori_F1L2158_66:
	.zero		352
	.type		_param,@"STT_CUDA_OBJECT"
	.size		_param,(.L_2 - _param)
	.other		_param,@"STO_CUDA_CONSTANT STV_INTERNAL"
_param:
	.zero		48
.L_2:


//--------------------- .nv.constant0.nvkernel__Z4ssori_F1L2126_64 --------------------------
	.section	.nv.constant0.nvkernel__Z4ssori_F1L2126_64,"a",@"SHT_CUDA_CONSTANT_B0"
	.sectionflags	@""
	.align	4
.nv.constant0.nvkernel__Z4ssori_F1L2126_64:
	.zero		352
	.type		_param__0,@"STT_CUDA_OBJECT"
	.size		_param__0,(.L_3 - _param__0)
	.other		_param__0,@"STO_CUDA_CONSTANT STV_INTERNAL"
	.map_symbolname _param__0 _param
_param__0:
	.zero		40
.L_3:


//--------------------- .nv.constant0.nvkernel__Z4ssori_F1L2089_62 --------------------------
	.section	.nv.constant0.nvkernel__Z4ssori_F1L2089_62,"a",@"SHT_CUDA_CONSTANT_B0"
	.sectionflags	@""
	.align	4
.nv.constant0.nvkernel__Z4ssori_F1L2089_62:
	.zero		352
	.type		_param__1,@"STT_CUDA_OBJECT"
	.size		_param__1,(.L_4 - _param__1)
	.other		_param__1,@"STO_CUDA_CONSTANT STV_INTERNAL"
	.map_symbolname _param__1 _param
_param__1:
	.zero		32
.L_4:


//--------------------- .nv.constant0.nvkernel__Z3rhsv_F1L2048_60 --------------------------
	.section	.nv.constant0.nvkernel__Z3rhsv_F1L2048_60,"a",@"SHT_CUDA_CONSTANT_B0"
	.sectionflags	@""
	.align	4
.nv.constant0.nvkernel__Z3rhsv_F1L2048_60:
	.zero		352
	.type		_param__2,@"STT_CUDA_OBJECT"
	.size		_param__2,(.L_5 - _param__2)
	.other		_param__2,@"STO_CUDA_CONSTANT STV_INTERNAL"
	.map_symbolname _param__2 _param
_param__2:
	.zero		56
.L_5:


//--------------------- .nv.constant0.nvkernel__Z3rhsv_F1L2032_58 --------------------------
	.section	.nv.constant0.nvkernel__Z3rhsv_F1L2032_58,"a",@"SHT_CUDA_CONSTANT_B0"
	.sectionflags	@""
	.align	4
.nv.constant0.nvkernel__Z3rhsv_F1L2032_58:
	.zero		352
	.type		_param__3,@"STT_CUDA_OBJECT"
	.size		_param__3,(.L_6 - _param__3)
	.other		_param__3,@"STO_CUDA_CONSTANT STV_INTERNAL"
	.map_symbolname _param__3 _param
_param__3:
	.zero		56
.L_6:


//--------------------- .nv.constant0.nvkernel__Z3rhsv_F1L2015_56 --------------------------
	.section	.nv.constant0.nvkernel__Z3rhsv_F1L2015_56,"a",@"SHT_CUDA_CONSTANT_B0"
	.sectionflags	@""
	.align	4
.nv.constant0.nvkernel__Z3rhsv_F1L2015_56:
	.zero		352
	.type		_param__4,@"STT_CUDA_OBJECT"
	.size		_param__4,(.L_7 - _param__4)
	.other		_param__4,@"STO_CUDA_CONSTANT STV_INTERNAL"
	.map_symbolname _param__4 _param
_param__4:
	.zero		48
.L_7:


//--------------------- .nv.constant2.nvkernel__Z3rhsv_F1L1983_54 --------------------------
	.section	.nv.constant2.nvkernel__Z3rhsv_F1L1983_54,"a",@"SHT_CUDA_CONSTANT_B2"
	.sectionflags	@""
	.align	8
.nv.constant2.nvkernel__Z3rhsv_F1L1983_54:
	.type		nvkernel__Z3rhsv_F1L1983_54.const_opt.0.8,@"STT_CUDA_OBJECT"
	.size		nvkernel__Z3rhsv_F1L1983_54.const_opt.0.8,(.L_8 - nvkernel__Z3rhsv_F1L1983_54.const_opt.0.8)
	.other		nvkernel__Z3rhsv_F1L1983_54.const_opt.0.8,@"STO_CUDA_CONSTANT STV_INTERNAL"
nvkernel__Z3rhsv_F1L1983_54.const_opt.0.8:
        /*0000*/ 	.byte	0x9a, 0x99, 0x99, 0x99, 0x99, 0x99, 0xb9, 0x3f
.L_8:


//--------------------- .nv.constant0.nvkernel__Z3rhsv_F1L1983_54 --------------------------
	.section	.nv.constant0.nvkernel__Z3rhsv_F1L1983_54,"a",@"SHT_CUDA_CONSTANT_B0"
	.sectionflags	@""
	.align	4
.nv.constant0.nvkernel__Z3rhsv_F1L1983_54:
	.zero		352
	.type		_param__5,@"STT_CUDA_OBJECT"
	.size		_param__5,(.L_9 - _param__5)
	.other		_param__5,@"STO_CUDA_CONSTANT STV_INTERNAL"
	.map_symbolname _param__5 _param
_param__5:
	.zero		104
.L_9:


//--------------------- .nv.constant2.nvkernel__Z3rhsv_F1L1952_52 --------------------------
	.section	.nv.constant2.nvkernel__Z3rhsv_F1L1952_52,"a",@"SHT_CUDA_CONSTANT_B2"
	.sectionflags	@""
	.align	8
.nv.constant2.nvkernel__Z3rhsv_F1L1952_52:
	.type		nvkernel__Z3rhsv_F1L1952_52.const_opt.0.8,@"STT_CUDA_OBJECT"
	.size		nvkernel__Z3rhsv_F1L1952_52.const_opt.0.8,(nvkernel__Z3rhsv_F1L1952_52.const_opt.8.16 - nvkernel__Z3rhsv_F1L1952_52.const_opt.0.8)
	.other		nvkernel__Z3rhsv_F1L1952_52.const_opt.0.8,@"STO_CUDA_CONSTANT STV_INTERNAL"
nvkernel__Z3rhsv_F1L1952_52.const_opt.0.8:
        /*0000*/ 	.byte	0x55, 0x55, 0x55, 0x55, 0x55, 0x55, 0xf5, 0x3f
	.type		nvkernel__Z3rhsv_F1L1952_52.const_opt.8.16,@"STT_CUDA_OBJECT"
	.size		nvkernel__Z3rhsv_F1L1952_52.const_opt.8.16,(nvkernel__Z3rhsv_F1L1952_52.const_opt.16.24 - nvkernel__Z3rhsv_F1L1952_52.const_opt.8.16)
	.other		nvkernel__Z3rhsv_F1L1952_52.const_opt.8.16,@"STO_CUDA_CONSTANT STV_INTERNAL"
nvkernel__Z3rhsv_F1L1952_52.const_opt.8.16:
        /*0008*/ 	.byte	0x5b, 0x8f, 0xc2, 0xf5, 0x28, 0x5c, 0xff, 0x3f
	.type		nvkernel__Z3rhsv_F1L1952_52.const_opt.16.24,@"STT_CUDA_OBJECT"
	.size		nvkernel__Z3rhsv_F1L1952_52.const_opt.16.24,(nvkernel__Z3rhsv_F1L1952_52.const_opt.24.32 - nvkernel__Z3rhsv_F1L1952_52.const_opt.16.24)
	.other		nvkernel__Z3rhsv_F1L1952_52.const_opt.16.24,@"STO_CUDA_CONSTANT STV_INTERNAL"
nvkernel__Z3rhsv_F1L1952_52.const_opt.16.24:
        /*0010*/ 	.byte	0x55, 0x55, 0x55, 0x55, 0x55, 0x55, 0xc5, 0x3f
	.type		nvkernel__Z3rhsv_F1L1952_52.const_opt.24.32,@"STT_CUDA_OBJECT"
	.size		nvkernel__Z3rhsv_F1L1952_52.const_opt.24.32,(.L_13 - nvkernel__Z3rhsv_F1L1952_52.const_opt.24.32)
	.other		nvkernel__Z3rhsv_F1L1952_52.const_opt.24.32,@"STO_CUDA_CONSTANT STV_INTERNAL"
nvkernel__Z3rhsv_F1L1952_52.const_opt.24.32:
        /*0018*/ 	.byte	0xb6, 0x1e, 0x85, 0xeb, 0x51, 0xb8, 0xde, 0xbf
.L_13:


//--------------------- .nv.constant0.nvkernel__Z3rhsv_F1L1952_52 --------------------------
	.section	.nv.constant0.nvkernel__Z3rhsv_F1L1952_52,"a",@"SHT_CUDA_CONSTANT_B0"
	.sectionflags	@""
	.align	4
.nv.constant0.nvkernel__Z3rhsv_F1L1952_52:
	.zero		352
	.type		_param__6,@"STT_CUDA_OBJECT"
	.size		_param__6,(.L_14 - _param__6)
	.other		_param__6,@"STO_CUDA_CONSTANT STV_INTERNAL"
	.map_symbolname _param__6 _param
_param__6:
	.zero		48
.L_14:


//--------------------- .nv.constant0.nvkernel__Z3rhsv_F1L1940_50 --------------------------
	.section	.nv.constant0.nvkernel__Z3rhsv_F1L1940_50,"a",@"SHT_CUDA_CONSTANT_B0"
	.sectionflags	@""
	.align	4
.nv.constant0.nvkernel__Z3rhsv_F1L1940_50:
	.zero		352
	.type		_param__7,@"STT_CUDA_OBJECT"
	.size		_param__7,(.L_15 - _param__7)
	.other		_param__7,@"STO_CUDA_CONSTANT STV_INTERNAL"
	.map_symbolname _param__7 _param
_param__7:
	.zero		56
.L_15:


//--------------------- .nv.constant2.nvkernel__Z3rhsv_F1L1923_48 --------------------------
	.section	.nv.constant2.nvkernel__Z3rhsv_F1L1923_48,"a",@"SHT_CUDA_CONSTANT_B2"
	.sectionflags	@""
	.align	8
.nv.constant2.nvkernel__Z3rhsv_F1L1923_48:
	.type		nvkernel__Z3rhsv_F1L1923_48.const_opt.0.8,@"STT_CUDA_OBJECT"
	.size		nvkernel__Z3rhsv_F1L1923_48.const_opt.0.8,(nvkernel__Z3rhsv_F1L1923_48.const_opt.8.16 - nvkernel__Z3rhsv_F1L1923_48.const_opt.0.8)
	.other		nvkernel__Z3rhsv_F1L1923_48.const_opt.0.8,@"STO_CUDA_CONSTANT STV_INTERNAL"
nvkernel__Z3rhsv_F1L1923_48.const_opt.0.8:
        /*0000*/ 	.byte	0x9a, 0x99, 0x99, 0x99, 0x99, 0x99, 0xd9, 0x3f
	.type		nvkernel__Z3rhsv_F1L1923_48.const_opt.8.16,@"STT_CUDA_OBJECT"
	.size		nvkernel__Z3rhsv_F1L1923_48.const_opt.8.16,(nvkernel__Z3rhsv_F1L1923_48.const_opt.16.24 - nvkernel__Z3rhsv_F1L1923_48.const_opt.8.16)
	.other		nvkernel__Z3rhsv_F1L1923_48.const_opt.8.16,@"STO_CUDA_CONSTANT STV_INTERNAL"
nvkernel__Z3rhsv_F1L1923_48.const_opt.8.16:
        /*0008*/ 	.byte	0x9a, 0x99, 0x99, 0x99, 0x99, 0x99, 0xd9, 0xbf
	.type		nvkernel__Z3rhsv_F1L1923_48.const_opt.16.24,@"STT_CUDA_OBJECT"
	.size		nvkernel__Z3rhsv_F1L1923_48.const_opt.16.24,(.L_18 - nvkernel__Z3rhsv_F1L1923_48.const_opt.16.24)
	.other		nvkernel__Z3rhsv_F1L1923_48.const_opt.16.24,@"STO_CUDA_CONSTANT STV_INTERNAL"
nvkernel__Z3rhsv_F1L1923_48.const_opt.16.24:
        /*0010*/ 	.byte	0x66, 0x66, 0x66, 0x66, 0x66, 0x66, 0xf6, 0x3f
.L_18:


//--------------------- .nv.constant0.nvkernel__Z3rhsv_F1L1923_48 --------------------------
	.section	.nv.constant0.nvkernel__Z3rhsv_F1L1923_48,"a",@"SHT_CUDA_CONSTANT_B0"
	.sectionflags	@""
	.align	4
.nv.constant0.nvkernel__Z3rhsv_F1L1923_48:
	.zero		352
	.type		_param__8,@"STT_CUDA_OBJECT"
	.size		_param__8,(.L_19 - _param__8)
	.other		_param__8,@"STO_CUDA_CONSTANT STV_INTERNAL"
	.map_symbolname _param__8 _param
_param__8:
	.zero		48
.L_19:


//--------------------- .nv.constant0.nvkernel__Z3rhsv_F1L1910_46 --------------------------
	.section	.nv.constant0.nvkernel__Z3rhsv_F1L1910_46,"a",@"SHT_CUDA_CONSTANT_B0"
	.sectionflags	@""
	.align	4
.nv.constant0.nvkernel__Z3rhsv_F1L1910_46:
	.zero		352
	.type		_param__9,@"STT_CUDA_OBJECT"
	.size		_param__9,(.L_20 - _param__9)
	.other		_param__9,@"STO_CUDA_CONSTANT STV_INTERNAL"
	.map_symbolname _param__9 _param
_param__9:
	.zero		48
.L_20:


//--------------------- .nv.constant0.nvkernel__Z3rhsv_F1L1889_44 --------------------------
	.section	.nv.constant0.nvkernel__Z3rhsv_F1L1889_44,"a",@"SHT_CUDA_CONSTANT_B0"
	.sectionflags	@""
	.align	4
.nv.constant0.nvkernel__Z3rhsv_F1L1889_44:
	.zero		352
	.type		_param__10,@"STT_CUDA_OBJECT"
	.size		_param__10,(.L_21 - _param__10)
	.other		_param__10,@"STO_CUDA_CONSTANT STV_INTERNAL"
	.map_symbolname _param__10 _param
_param__10:
	.zero		48
.L_21:


//--------------------- .nv.constant0.nvkernel__Z3rhsv_F1L1873_42 --------------------------
	.section	.nv.constant0.nvkernel__Z3rhsv_F1L1873_42,"a",@"SHT_CUDA_CONSTANT_B0"
	.sectionflags	@""
	.align	4
.nv.constant0.nvkernel__Z3rhsv_F1L1873_42:
	.zero		352
	.type		_param__11,@"STT_CUDA_OBJECT"
	.size		_param__11,(.L_22 - _param__11)
	.other		_param__11,@"STO_CUDA_CONSTANT STV_INTERNAL"
	.map_symbolname _param__11 _param
_param__11:
	.zero		40
.L_22:


//--------------------- .nv.constant0.nvkernel__Z3rhsv_F1L1850_40 --------------------------
	.section	.nv.constant0.nvkernel__Z3rhsv_F1L1850_40,"a",@"SHT_CUDA_CONSTANT_B0"
	.sectionflags	@""
	.align	4
.nv.constant0.nvkernel__Z3rhsv_F1L1850_40:
	.zero		352
	.type		_param__12,@"STT_CUDA_OBJECT"
	.size		_param__12,(.L_23 - _param__12)
	.other		_param__12,@"STO_CUDA_CONSTANT STV_INTERNAL"
	.map_symbolname _param__12 _param
_param__12:
	.zero		40
.L_23:


//--------------------- .nv.constant2.nvkernel__Z3rhsv_F1L1810_38 --------------------------
	.section	.nv.constant2.nvkernel__Z3rhsv_F1L1810_38,"a",@"SHT_CUDA_CONSTANT_B2"
	.sectionflags	@""
	.align	8
.nv.constant2.nvkernel__Z3rhsv_F1L1810_38:
	.type		nvkernel__Z3rhsv_F1L1810_38.const_opt.0.8,@"STT_CUDA_OBJECT"
	.size		nvkernel__Z3rhsv_F1L1810_38.const_opt.0.8,(.L_24 - nvkernel__Z3rhsv_F1L1810_38.const_opt.0.8)
	.other		nvkernel__Z3rhsv_F1L1810_38.const_opt.0.8,@"STO_CUDA_CONSTANT STV_INTERNAL"
nvkernel__Z3rhsv_F1L1810_38.const_opt.0.8:
        /*0000*/ 	.byte	0x9a, 0x99, 0x99, 0x99, 0x99, 0x99, 0xb9, 0x3f
.L_24:


//--------------------- .nv.constant0.nvkernel__Z3rhsv_F1L1810_38 --------------------------
	.section	.nv.constant0.nvkernel__Z3rhsv_F1L1810_38,"a",@"SHT_CUDA_CONSTANT_B0"
	.sectionflags	@""
	.align	4
.nv.constant0.nvkernel__Z3rhsv_F1L1810_38:
	.zero		352
	.type		_param__13,@"STT_CUDA_OBJECT"
	.size		_param__13,(.L_25 - _param__13)
	.other		_param__13,@"STO_CUDA_CONSTANT STV_INTERNAL"
	.map_symbolname _param__13 _param
_param__13:
	.zero		104
.L_25:


//--------------------- .nv.constant2.nvkernel__Z3rhsv_F1L1780_36 --------------------------
	.section	.nv.constant2.nvkernel__Z3rhsv_F1L1780_36,"a",@"SHT_CUDA_CONSTANT_B2"
	.sectionflags	@""
	.align	8
.nv.constant2.nvkernel__Z3rhsv_F1L1780_36:
	.type		nvkernel__Z3rhsv_F1L1780_36.const_opt.0.8,@"STT_CUDA_OBJECT"
	.size		nvkernel__Z3rhsv_F1L1780_36.const_opt.0.8,(nvkernel__Z3rhsv_F1L1780_36.const_opt.8.16 - nvkernel__Z3rhsv_F1L1780_36.const_opt.0.8)
	.other		nvkernel__Z3rhsv_F1L1780_36.const_opt.0.8,@"STO_CUDA_CONSTANT STV_INTERNAL"
nvkernel__Z3rhsv_F1L1780_36.const_opt.0.8:
        /*0000*/ 	.byte	0x55, 0x55, 0x55, 0x55, 0x55, 0x55, 0xf5, 0x3f
	.type		nvkernel__Z3rhsv_F1L1780_36.const_opt.8.16,@"STT_CUDA_OBJECT"
	.size		nvkernel__Z3rhsv_F1L1780_36.const_opt.8.16,(nvkernel__Z3rhsv_F1L1780_36.const_opt.16.24 - nvkernel__Z3rhsv_F1L1780_36.const_opt.8.16)
	.other		nvkernel__Z3rhsv_F1L1780_36.const_opt.8.16,@"STO_CUDA_CONSTANT STV_INTERNAL"
nvkernel__Z3rhsv_F1L1780_36.const_opt.8.16:
        /*0008*/ 	.byte	0x5b, 0x8f, 0xc2, 0xf5, 0x28, 0x5c, 0xff, 0x3f
	.type		nvkernel__Z3rhsv_F1L1780_36.const_opt.16.24,@"STT_CUDA_OBJECT"
	.size		nvkernel__Z3rhsv_F1L1780_36.const_opt.16.24,(nvkernel__Z3rhsv_F1L1780_36.const_opt.24.32 - nvkernel__Z3rhsv_F1L1780_36.const_opt.16.24)
	.other		nvkernel__Z3rhsv_F1L1780_36.const_opt.16.24,@"STO_CUDA_CONSTANT STV_INTERNAL"
nvkernel__Z3rhsv_F1L1780_36.const_opt.16.24:
        /*0010*/ 	.byte	0x55, 0x55, 0x55, 0x55, 0x55, 0x55, 0xc5, 0x3f
	.type		nvkernel__Z3rhsv_F1L1780_36.const_opt.24.32,@"STT_CUDA_OBJECT"
	.size		nvkernel__Z3rhsv_F1L1780_36.const_opt.24.32,(.L_29 - nvkernel__Z3rhsv_F1L1780_36.const_opt.24.32)
	.other		nvkernel__Z3rhsv_F1L1780_36.const_opt.24.32,@"STO_CUDA_CONSTANT STV_INTERNAL"
nvkernel__Z3rhsv_F1L1780_36.const_opt.24.32:
        /*0018*/ 	.byte	0xb6, 0x1e, 0x85, 0xeb, 0x51, 0xb8, 0xde, 0xbf
.L_29:


//--------------------- .nv.constant0.nvkernel__Z3rhsv_F1L1780_36 --------------------------
	.section	.nv.constant0.nvkernel__Z3rhsv_F1L1780_36,"a",@"SHT_CUDA_CONSTANT_B0"
	.sectionflags	@""
	.align	4
.nv.constant0.nvkernel__Z3rhsv_F1L1780_36:
	.zero		352
	.type		_param__14,@"STT_CUDA_OBJECT"
	.size		_param__14,(.L_30 - _param__14)
	.other		_param__14,@"STO_CUDA_CONSTANT STV_INTERNAL"
	.map_symbolname _param__14 _param
_param__14:
	.zero		56
.L_30:


//--------------------- .nv.constant0.nvkernel__Z3rhsv_F1L1768_34 --------------------------
	.section	.nv.constant0.nvkernel__Z3rhsv_F1L1768_34,"a",@"SHT_CUDA_CONSTANT_B0"
	.sectionflags	@""
	.align	4
.nv.constant0.nvkernel__Z3rhsv_F1L1768_34:
	.zero		352
	.type		_param__15,@"STT_CUDA_OBJECT"
	.size		_param__15,(.L_31 - _param__15)
	.other		_param__15,@"STO_CUDA_CONSTANT STV_INTERNAL"
	.map_symbolname _param__15 _param
_param__15:
	.zero		48
.L_31:


//--------------------- .nv.constant2.nvkernel__Z3rhsv_F1L1751_32 --------------------------
	.section	.nv.constant2.nvkernel__Z3rhsv_F1L1751_32,"a",@"SHT_CUDA_CONSTANT_B2"
	.sectionflags	@""
	.align	8
.nv.constant2.nvkernel__Z3rhsv_F1L1751_32:
	.type		nvkernel__Z3rhsv_F1L1751_32.const_opt.0.8,@"STT_CUDA_OBJECT"
	.size		nvkernel__Z3rhsv_F1L1751_32.const_opt.0.8,(nvkernel__Z3rhsv_F1L1751_32.const_opt.8.16 - nvkernel__Z3rhsv_F1L1751_32.const_opt.0.8)
	.other		nvkernel__Z3rhsv_F1L1751_32.const_opt.0.8,@"STO_CUDA_CONSTANT STV_INTERNAL"
nvkernel__Z3rhsv_F1L1751_32.const_opt.0.8:
        /*0000*/ 	.byte	0x9a, 0x99, 0x99, 0x99, 0x99, 0x99, 0xd9, 0x3f
	.type		nvkernel__Z3rhsv_F1L1751_32.const_opt.8.16,@"STT_CUDA_OBJECT"
	.size		nvkernel__Z3rhsv_F1L1751_32.const_opt.8.16,(nvkernel__Z3rhsv_F1L1751_32.const_opt.16.24 - nvkernel__Z3rhsv_F1L1751_32.const_opt.8.16)
	.other		nvkernel__Z3rhsv_F1L1751_32.const_opt.8.16,@"STO_CUDA_CONSTANT STV_INTERNAL"
nvkernel__Z3rhsv_F1L1751_32.const_opt.8.16:
        /*0008*/ 	.byte	0x9a, 0x99, 0x99, 0x99, 0x99, 0x99, 0xd9, 0xbf
	.type		nvkernel__Z3rhsv_F1L1751_32.const_opt.16.24,@"STT_CUDA_OBJECT"
	.size		nvkernel__Z3rhsv_F1L1751_32.const_opt.16.24,(.L_34 - nvkernel__Z3rhsv_F1L1751_32.const_opt.16.24)
	.other		nvkernel__Z3rhsv_F1L1751_32.const_opt.16.24,@"STO_CUDA_CONSTANT STV_INTERNAL"
nvkernel__Z3rhsv_F1L1751_32.const_opt.16.24:
        /*0010*/ 	.byte	0x66, 0x66, 0x66, 0x66, 0x66, 0x66, 0xf6, 0x3f
.L_34:


//--------------------- .nv.constant0.nvkernel__Z3rhsv_F1L1751_32 --------------------------
	.section	.nv.constant0.nvkernel__Z3rhsv_F1L1751_32,"a",@"SHT_CUDA_CONSTANT_B0"
	.sectionflags	@""
	.align	4
.nv.constant0.nvkernel__Z3rhsv_F1L1751_32:
	.zero		352
	.type		_param__16,@"STT_CUDA_OBJECT"
	.size		_param__16,(.L_35 - _param__16)
	.other		_param__16,@"STO_CUDA_CONSTANT STV_INTERNAL"
	.map_symbolname _param__16 _param
_param__16:
	.zero		48
.L_35:


//--------------------- .nv.constant0.nvkernel__Z3rhsv_F1L1726_30 --------------------------
	.section	.nv.constant0.nvkernel__Z3rhsv_F1L1726_30,"a",@"SHT_CUDA_CONSTANT_B0"
	.sectionflags	@""
	.align	4
.nv.constant0.nvkernel__Z3rhsv_F1L1726_30:
	.zero		352
	.type		_param__17,@"STT_CUDA_OBJECT"
	.size		_param__17,(.L_36 - _param__17)
	.other		_param__17,@"STO_CUDA_CONSTANT STV_INTERNAL"
	.map_symbolname _param__17 _param
_param__17:
	.zero		48
.L_36:


//--------------------- .nv.constant0.nvkernel__Z3rhsv_F1L1710_28 --------------------------
	.section	.nv.constant0.nvkernel__Z3rhsv_F1L1710_28,"a",@"SHT_CUDA_CONSTANT_B0"
	.sectionflags	@""
	.align	4
.nv.constant0.nvkernel__Z3rhsv_F1L1710_28:
	.zero		352
	.type		_param__18,@"STT_CUDA_OBJECT"
	.size		_param__18,(.L_37 - _param__18)
	.other		_param__18,@"STO_CUDA_CONSTANT STV_INTERNAL"
	.map_symbolname _param__18 _param
_param__18:
	.zero		40
.L_37:


//--------------------- .nv.constant0.nvkernel__Z3rhsv_F1L1693_26 --------------------------
	.section	.nv.constant0.nvkernel__Z3rhsv_F1L1693_26,"a",@"SHT_CUDA_CONSTANT_B0"
	.sectionflags	@""
	.align	4
.nv.constant0.nvkernel__Z3rhsv_F1L1693_26:
	.zero		352
	.type		_param__19,@"STT_CUDA_OBJECT"
	.size		_param__19,(.L_38 - _param__19)
	.other		_param__19,@"STO_CUDA_CONSTANT STV_INTERNAL"
	.map_symbolname _param__19 _param
_param__19:
	.zero		40
.L_38:


//--------------------- .nv.constant2.nvkernel__Z3rhsv_F1L1657_24 --------------------------
	.section	.nv.constant2.nvkernel__Z3rhsv_F1L1657_24,"a",@"SHT_CUDA_CONSTANT_B2"
	.sectionflags	@""
	.align	8
.nv.constant2.nvkernel__Z3rhsv_F1L1657_24:
	.type		nvkernel__Z3rhsv_F1L1657_24.const_opt.0.8,@"STT_CUDA_OBJECT"
	.size		nvkernel__Z3rhsv_F1L1657_24.const_opt.0.8,(.L_39 - nvkernel__Z3rhsv_F1L1657_24.const_opt.0.8)
	.other		nvkernel__Z3rhsv_F1L1657_24.const_opt.0.8,@"STO_CUDA_CONSTANT STV_INTERNAL"
nvkernel__Z3rhsv_F1L1657_24.const_opt.0.8:
        /*0000*/ 	.byte	0x9a, 0x99, 0x99, 0x99, 0x99, 0x99, 0xb9, 0x3f
.L_39:


//--------------------- .nv.constant0.nvkernel__Z3rhsv_F1L1657_24 --------------------------
	.section	.nv.constant0.nvkernel__Z3rhsv_F1L1657_24,"a",@"SHT_CUDA_CONSTANT_B0"
	.sectionflags	@""
	.align	4
.nv.constant0.nvkernel__Z3rhsv_F1L1657_24:
	.zero		352
	.type		_param__20,@"STT_CUDA_OBJECT"
	.size		_param__20,(.L_40 - _param__20)
	.other		_param__20,@"STO_CUDA_CONSTANT STV_INTERNAL"
	.map_symbolname _param__20 _param
_param__20:
	.zero		104
.L_40:


//--------------------- .nv.constant2.nvkernel__Z3rhsv_F1L1626_22 --------------------------
	.section	.nv.constant2.nvkernel__Z3rhsv_F1L1626_22,"a",@"SHT_CUDA_CONSTANT_B2"
	.sectionflags	@""
	.align	8
.nv.constant2.nvkernel__Z3rhsv_F1L1626_22:
	.type		nvkernel__Z3rhsv_F1L1626_22.const_opt.0.8,@"STT_CUDA_OBJECT"
	.size		nvkernel__Z3rhsv_F1L1626_22.const_opt.0.8,(nvkernel__Z3rhsv_F1L1626_22.const_opt.8.16 - nvkernel__Z3rhsv_F1L1626_22.const_opt.0.8)
	.other		nvkernel__Z3rhsv_F1L1626_22.const_opt.0.8,@"STO_CUDA_CONSTANT STV_INTERNAL"
nvkernel__Z3rhsv_F1L1626_22.const_opt.0.8:
        /*0000*/ 	.byte	0x55, 0x55, 0x55, 0x55, 0x55, 0x55, 0xf5, 0x3f
	.type		nvkernel__Z3rhsv_F1L1626_22.const_opt.8.16,@"STT_CUDA_OBJECT"
	.size		nvkernel__Z3rhsv_F1L1626_22.const_opt.8.16,(nvkernel__Z3rhsv_F1L1626_22.const_opt.16.24 - nvkernel__Z3rhsv_F1L1626_22.const_opt.8.16)
	.other		nvkernel__Z3rhsv_F1L1626_22.const_opt.8.16,@"STO_CUDA_CONSTANT STV_INTERNAL"
nvkernel__Z3rhsv_F1L1626_22.const_opt.8.16:
        /*0008*/ 	.byte	0x5b, 0x8f, 0xc2, 0xf5, 0x28, 0x5c, 0xff, 0x3f
	.type		nvkernel__Z3rhsv_F1L1626_22.const_opt.16.24,@"STT_CUDA_OBJECT"
	.size		nvkernel__Z3rhsv_F1L1626_22.const_opt.16.24,(nvkernel__Z3rhsv_F1L1626_22.const_opt.24.32 - nvkernel__Z3rhsv_F1L1626_22.const_opt.16.24)
	.other		nvkernel__Z3rhsv_F1L1626_22.const_opt.16.24,@"STO_CUDA_CONSTANT STV_INTERNAL"
nvkernel__Z3rhsv_F1L1626_22.const_opt.16.24:
        /*0010*/ 	.byte	0x55, 0x55, 0x55, 0x55, 0x55, 0x55, 0xc5, 0x3f
	.type		nvkernel__Z3rhsv_F1L1626_22.const_opt.24.32,@"STT_CUDA_OBJECT"
	.size		nvkernel__Z3rhsv_F1L1626_22.const_opt.24.32,(.L_44 - nvkernel__Z3rhsv_F1L1626_22.const_opt.24.32)
	.other		nvkernel__Z3rhsv_F1L1626_22.const_opt.24.32,@"STO_CUDA_CONSTANT STV_INTERNAL"
nvkernel__Z3rhsv_F1L1626_22.const_opt.24.32:
        /*0018*/ 	.byte	0xb6, 0x1e, 0x85, 0xeb, 0x51, 0xb8, 0xde, 0xbf
.L_44:


//--------------------- .nv.constant0.nvkernel__Z3rhsv_F1L1626_22 --------------------------
	.section	.nv.constant0.nvkernel__Z3rhsv_F1L1626_22,"a",@"SHT_CUDA_CONSTANT_B0"
	.sectionflags	@""
	.align	4
.nv.constant0.nvkernel__Z3rhsv_F1L1626_22:
	.zero		352
	.type		_param__21,@"STT_CUDA_OBJECT"
	.size		_param__21,(.L_45 - _param__21)
	.other		_param__21,@"STO_CUDA_CONSTANT STV_INTERNAL"
	.map_symbolname _param__21 _param
_param__21:
	.zero		56
.L_45:


//--------------------- .nv.constant0.nvkernel__Z3rhsv_F1L1614_20 --------------------------
	.section	.nv.constant0.nvkernel__Z3rhsv_F1L1614_20,"a",@"SHT_CUDA_CONSTANT_B0"
	.sectionflags	@""
	.align	4
.nv.constant0.nvkernel__Z3rhsv_F1L1614_20:
	.zero		352
	.type		_param__22,@"STT_CUDA_OBJECT"
	.size		_param__22,(.L_46 - _param__22)
	.other		_param__22,@"STO_CUDA_CONSTANT STV_INTERNAL"
	.map_symbolname _param__22 _param
_param__22:
	.zero		48
.L_46:


//--------------------- .nv.constant2.nvkernel__Z3rhsv_F1L1597_18 --------------------------
	.section	.nv.constant2.nvkernel__Z3rhsv_F1L1597_18,"a",@"SHT_CUDA_CONSTANT_B2"
	.sectionflags	@""
	.align	8
.nv.constant2.nvkernel__Z3rhsv_F1L1597_18:
	.type		nvkernel__Z3rhsv_F1L1597_18.const_opt.0.8,@"STT_CUDA_OBJECT"
	.size		nvkernel__Z3rhsv_F1L1597_18.const_opt.0.8,(nvkernel__Z3rhsv_F1L1597_18.const_opt.8.16 - nvkernel__Z3rhsv_F1L1597_18.const_opt.0.8)
	.other		nvkernel__Z3rhsv_F1L1597_18.const_opt.0.8,@"STO_CUDA_CONSTANT STV_INTERNAL"
nvkernel__Z3rhsv_F1L1597_18.const_opt.0.8:
        /*0000*/ 	.byte	0x9a, 0x99, 0x99, 0x99, 0x99, 0x99, 0xd9, 0x3f
	.type		nvkernel__Z3rhsv_F1L1597_18.const_opt.8.16,@"STT_CUDA_OBJECT"
	.size		nvkernel__Z3rhsv_F1L1597_18.const_opt.8.16,(nvkernel__Z3rhsv_F1L1597_18.const_opt.16.24 - nvkernel__Z3rhsv_F1L1597_18.const_opt.8.16)
	.other		nvkernel__Z3rhsv_F1L1597_18.const_opt.8.16,@"STO_CUDA_CONSTANT STV_INTERNAL"
nvkernel__Z3rhsv_F1L1597_18.const_opt.8.16:
        /*0008*/ 	.byte	0x9a, 0x99, 0x99, 0x99, 0x99, 0x99, 0xd9, 0xbf
	.type		nvkernel__Z3rhsv_F1L1597_18.const_opt.16.24,@"STT_CUDA_OBJECT"
	.size		nvkernel__Z3rhsv_F1L1597_18.const_opt.16.24,(.L_49 - nvkernel__Z3rhsv_F1L1597_18.const_opt.16.24)
	.other		nvkernel__Z3rhsv_F1L1597_18.const_opt.16.24,@"STO_CUDA_CONSTANT STV_INTERNAL"
nvkernel__Z3rhsv_F1L1597_18.const_opt.16.24:
        /*0010*/ 	.byte	0x66, 0x66, 0x66, 0x66, 0x66, 0x66, 0xf6, 0x3f
.L_49:


//--------------------- .nv.constant0.nvkernel__Z3rhsv_F1L1597_18 --------------------------
	.section	.nv.constant0.nvkernel__Z3rhsv_F1L1597_18,"a",@"SHT_CUDA_CONSTANT_B0"
	.sectionflags	@""
	.align	4
.nv.constant0.nvkernel__Z3rhsv_F1L1597_18:
	.zero		352
	.type		_param__23,@"STT_CUDA_OBJECT"
	.size		_param__23,(.L_50 - _param__23)
	.other		_param__23,@"STO_CUDA_CONSTANT STV_INTERNAL"
	.map_symbolname _param__23 _param
_param__23:
	.zero		48
.L_50:


//--------------------- .nv.constant0.nvkernel__Z3rhsv_F1L1574_16 --------------------------
	.section	.nv.constant0.nvkernel__Z3rhsv_F1L1574_16,"a",@"SHT_CUDA_CONSTANT_B0"
	.sectionflags	@""
	.align	4
.nv.constant0.nvkernel__Z3rhsv_F1L1574_16:
	.zero		352
	.type		_param__24,@"STT_CUDA_OBJECT"
	.size		_param__24,(.L_51 - _param__24)
	.other		_param__24,@"STO_CUDA_CONSTANT STV_INTERNAL"
	.map_symbolname _param__24 _param
_param__24:
	.zero		56
.L_51:


//--------------------- .nv.constant0.nvkernel__Z6l2normiiiiiiiiii_F1L1529_14 --------------------------
	.section	.nv.constant0.nvkernel__Z6l2normiiiiiiiiii_F1L1529_14,"a",@"SHT_CUDA_CONSTANT_B0"
	.sectionflags	@""
	.align	4
.nv.constant0.nvkernel__Z6l2normiiiiiiiiii_F1L1529_14:
	.zero		352
	.type		_param__25,@"STT_CUDA_OBJECT"
	.size		_param__25,(.L_52 - _param__25)
	.other		_param__25,@"STO_CUDA_CONSTANT STV_INTERNAL"
	.map_symbolname _param__25 _param
_param__25:
	.zero		72
.L_52:


//--------------------- .nv.constant2.nvkernel__Z4jacui_F1L1214_12 --------------------------
	.section	.nv.constant2.nvkernel__Z4jacui_F1L1214_12,"a",@"SHT_CUDA_CONSTANT_B2"
	.sectionflags	@""
	.align	8
.nv.constant2.nvkernel__Z4jacui_F1L1214_12:
	.type		nvkernel__Z4jacui_F1L1214_12.const_opt.0.8,@"STT_CUDA_OBJECT"
	.size		nvkernel__Z4jacui_F1L1214_12.const_opt.0.8,(nvkernel__Z4jacui_F1L1214_12.const_opt.8.16 - nvkernel__Z4jacui_F1L1214_12.const_opt.0.8)
	.other		nvkernel__Z4jacui_F1L1214_12.const_opt.0.8,@"STO_CUDA_CONSTANT STV_INTERNAL"
nvkernel__Z4jacui_F1L1214_12.const_opt.0.8:
        /*0000*/ 	.byte	0x9a, 0x99, 0x99, 0x99, 0x99, 0x99, 0xd9, 0x3f
	.type		nvkernel__Z4jacui_F1L1214_12.const_opt.8.16,@"STT_CUDA_OBJECT"
	.size		nvkernel__Z4jacui_F1L1214_12.const_opt.8.16,(nvkernel__Z4jacui_F1L1214_12.const_opt.16.24 - nvkernel__Z4jacui_F1L1214_12.const_opt.8.16)
	.other		nvkernel__Z4jacui_F1L1214_12.const_opt.8.16,@"STO_CUDA_CONSTANT STV_INTERNAL"
nvkernel__Z4jacui_F1L1214_12.const_opt.8.16:
        /*0008*/ 	.byte	0x9a, 0x99, 0x99, 0x99, 0x99, 0x99, 0xf9, 0x3f
	.type		nvkernel__Z4jacui_F1L1214_12.const_opt.16.24,@"STT_CUDA_OBJECT"
	.size		nvkernel__Z4jacui_F1L1214_12.const_opt.16.24,(nvkernel__Z4jacui_F1L1214_12.const_opt.24.32 - nvkernel__Z4jacui_F1L1214_12.const_opt.16.24)
	.other		nvkernel__Z4jacui_F1L1214_12.const_opt.16.24,@"STO_CUDA_CONSTANT STV_INTERNAL"
nvkernel__Z4jacui_F1L1214_12.const_opt.16.24:
        /*0010*/ 	.byte	0x9a, 0x99, 0x99, 0x99, 0x99, 0x99, 0xd9, 0xbf
	.type		nvkernel__Z4jacui_F1L1214_12.const_opt.24.32,@"STT_CUDA_OBJECT"
	.size		nvkernel__Z4jacui_F1L1214_12.const_opt.24.32,(nvkernel__Z4jacui_F1L1214_12.const_opt.32.40 - nvkernel__Z4jacui_F1L1214_12.const_opt.24.32)
	.other		nvkernel__Z4jacui_F1L1214_12.const_opt.24.32,@"STO_CUDA_CONSTANT STV_INTERNAL"
nvkernel__Z4jacui_F1L1214_12.const_opt.24.32:
        /*0018*/ 	.byte	0x66, 0x66, 0x66, 0x66, 0x66, 0x66, 0xf6, 0xbf
	.type		nvkernel__Z4jacui_F1L1214_12.const_opt.32.40,@"STT_CUDA_OBJECT"
	.size		nvkernel__Z4jacui_F1L1214_12.const_opt.32.40,(nvkernel__Z4jacui_F1L1214_12.const_opt.40.48 - nvkernel__Z4jacui_F1L1214_12.const_opt.32.40)
	.other		nvkernel__Z4jacui_F1L1214_12.const_opt.32.40,@"STO_CUDA_CONSTANT STV_INTERNAL"
nvkernel__Z4jacui_F1L1214_12.const_opt.32.40:
        /*0020*/ 	.byte	0x9a, 0x99, 0x99, 0x99, 0x99, 0x99, 0xe9, 0x3f
	.type		nvkernel__Z4jacui_F1L1214_12.const_opt.40.48,@"STT_CUDA_OBJECT"
	.size		nvkernel__Z4jacui_F1L1214_12.const_opt.40.48,(.L_58 - nvkernel__Z4jacui_F1L1214_12.const_opt.40.48)
	.other		nvkernel__Z4jacui_F1L1214_12.const_opt.40.48,@"STO_CUDA_CONSTANT STV_INTERNAL"
nvkernel__Z4jacui_F1L1214_12.const_opt.40.48:
        /*0028*/ 	.byte	0x66, 0x66, 0x66, 0x66, 0x66, 0x66, 0xf6, 0x3f
.L_58:


//--------------------- .nv.constant0.nvkernel__Z4jacui_F1L1214_12 --------------------------
	.section	.nv.constant0.nvkernel__Z4jacui_F1L1214_12,"a",@"SHT_CUDA_CONSTANT_B0"
	.sectionflags	@""
	.align	4
.nv.constant0.nvkernel__Z4jacui_F1L1214_12:
	.zero		352
	.type		_param__26,@"STT_CUDA_OBJECT"
	.size		_param__26,(.L_59 - _param__26)
	.other		_param__26,@"STO_CUDA_CONSTANT STV_INTERNAL"
	.map_symbolname _param__26 _param
_param__26:
	.zero		288
.L_59:


//--------------------- .nv.constant2.nvkernel__Z5jacldi_F1L922_10 --------------------------
	.section	.nv.constant2.nvkernel__Z5jacldi_F1L922_10,"a",@"SHT_CUDA_CONSTANT_B2"
	.sectionflags	@""
	.align	8
.nv.constant2.nvkernel__Z5jacldi_F1L922_10:
	.type		nvkernel__Z5jacldi_F1L922_10.const_opt.0.8,@"STT_CUDA_OBJECT"
	.size		nvkernel__Z5jacldi_F1L922_10.const_opt.0.8,(nvkernel__Z5jacldi_F1L922_10.const_opt.8.16 - nvkernel__Z5jacldi_F1L922_10.const_opt.0.8)
	.other		nvkernel__Z5jacldi_F1L922_10.const_opt.0.8,@"STO_CUDA_CONSTANT STV_INTERNAL"
nvkernel__Z5jacldi_F1L922_10.const_opt.0.8:
        /*0000*/ 	.byte	0x9a, 0x99, 0x99, 0x99, 0x99, 0x99, 0xf9, 0xbf
	.type		nvkernel__Z5jacldi_F1L922_10.const_opt.8.16,@"STT_CUDA_OBJECT"
	.size		nvkernel__Z5jacldi_F1L922_10.const_opt.8.16,(nvkernel__Z5jacldi_F1L922_10.const_opt.16.24 - nvkernel__Z5jacldi_F1L922_10.const_opt.8.16)
	.other		nvkernel__Z5jacldi_F1L922_10.const_opt.8.16,@"STO_CUDA_CONSTANT STV_INTERNAL"
nvkernel__Z5jacldi_F1L922_10.const_opt.8.16:
        /*0008*/ 	.byte	0x9a, 0x99, 0x99, 0x99, 0x99, 0x99, 0xd9, 0xbf
	.type		nvkernel__Z5jacldi_F1L922_10.const_opt.16.24,@"STT_CUDA_OBJECT"
	.size		nvkernel__Z5jacldi_F1L922_10.const_opt.16.24,(nvkernel__Z5jacldi_F1L922_10.const_opt.24.32 - nvkernel__Z5jacldi_F1L922_10.const_opt.16.24)
	.other		nvkernel__Z5jacldi_F1L922_10.const_opt.16.24,@"STO_CUDA_CONSTANT STV_INTERNAL"
nvkernel__Z5jacldi_F1L922_10.const_opt.16.24:
        /*0010*/ 	.byte	0x9a, 0x99, 0x99, 0x99, 0x99, 0x99, 0xd9, 0x3f
	.type		nvkernel__Z5jacldi_F1L922_10.const_opt.24.32,@"STT_CUDA_OBJECT"
	.size		nvkernel__Z5jacldi_F1L922_10.const_opt.24.32,(nvkernel__Z5jacldi_F1L922_10.const_opt.32.40 - nvkernel__Z5jacldi_F1L922_10.const_opt.24.32)
	.other		nvkernel__Z5jacldi_F1L922_10.const_opt.24.32,@"STO_CUDA_CONSTANT STV_INTERNAL"
nvkernel__Z5jacldi_F1L922_10.const_opt.24.32:
        /*0018*/ 	.byte	0x66, 0x66, 0x66, 0x66, 0x66, 0x66, 0xf6, 0xbf
	.type		nvkernel__Z5jacldi_F1L922_10.const_opt.32.40,@"STT_CUDA_OBJECT"
	.size		nvkernel__Z5jacldi_F1L922_10.const_opt.32.40,(nvkernel__Z5jacldi_F1L922_10.const_opt.40.48 - nvkernel__Z5jacldi_F1L922_10.const_opt.32.40)
	.other		nvkernel__Z5jacldi_F1L922_10.const_opt.32.40,@"STO_CUDA_CONSTANT STV_INTERNAL"
nvkernel__Z5jacldi_F1L922_10.const_opt.32.40:
        /*0020*/ 	.byte	0x9a, 0x99, 0x99, 0x99, 0x99, 0x99, 0xe9, 0x3f
	.type		nvkernel__Z5jacldi_F1L922_10.const_opt.40.48,@"STT_CUDA_OBJECT"
	.size		nvkernel__Z5jacldi_F1L922_10.const_opt.40.48,(.L_65 - nvkernel__Z5jacldi_F1L922_10.const_opt.40.48)
	.other		nvkernel__Z5jacldi_F1L922_10.const_opt.40.48,@"STO_CUDA_CONSTANT STV_INTERNAL"
nvkernel__Z5jacldi_F1L922_10.const_opt.40.48:
        /*0028*/ 	.byte	0x66, 0x66, 0x66, 0x66, 0x66, 0x66, 0xf6, 0x3f
.L_65:


//--------------------- .nv.constant0.nvkernel__Z5jacldi_F1L922_10 --------------------------
	.section	.nv.constant0.nvkernel__Z5jacldi_F1L922_10,"a",@"SHT_CUDA_CONSTANT_B0"
	.sectionflags	@""
	.align	4
.nv.constant0.nvkernel__Z5jacldi_F1L922_10:
	.zero		352
	.type		_param__27,@"STT_CUDA_OBJECT"
	.size		_param__27,(.L_66 - _param__27)
	.other		_param__27,@"STO_CUDA_CONSTANT STV_INTERNAL"
	.map_symbolname _param__27 _param
_param__27:
	.zero		288
.L_66:


//--------------------- .nv.constant0.nvkernel__Z4butsiiiiiiid_F1L323_8 --------------------------
	.section	.nv.constant0.nvkernel__Z4butsiiiiiiid_F1L323_8,"a",@"SHT_CUDA_CONSTANT_B0"
	.sectionflags	@""
	.align	4
.nv.constant0.nvkernel__Z4butsiiiiiiid_F1L323_8:
	.zero		352
	.type		_param__28,@"STT_CUDA_OBJECT"
	.size		_param__28,(.L_67 - _param__28)
	.other		_param__28,@"STO_CUDA_CONSTANT STV_INTERNAL"
	.map_symbolname _param__28 _param
_param__28:
	.zero		88
.L_67:


//--------------------- .nv.constant0.nvkernel__Z4butsiiiiiiid_F1L307_6 --------------------------
	.section	.nv.constant0.nvkernel__Z4butsiiiiiiid_F1L307_6,"a",@"SHT_CUDA_CONSTANT_B0"
	.sectionflags	@""
	.align	4
.nv.constant0.nvkernel__Z4butsiiiiiiid_F1L307_6:
	.zero		352
	.type		_param__29,@"STT_CUDA_OBJECT"
	.size		_param__29,(.L_68 - _param__29)
	.other		_param__29,@"STO_CUDA_CONSTANT STV_INTERNAL"
	.map_symbolname _param__29 _param
_param__29:
	.zero		64
.L_68:


//--------------------- .nv.constant0.nvkernel__Z4bltsiiiiiiid_F1L179_4 --------------------------
	.section	.nv.constant0.nvkernel__Z4bltsiiiiiiid_F1L179_4,"a",@"SHT_CUDA_CONSTANT_B0"
	.sectionflags	@""
	.align	4
.nv.constant0.nvkernel__Z4bltsiiiiiiid_F1L179_4:
	.zero		352
	.type		_param__30,@"STT_CUDA_OBJECT"
	.size		_param__30,(.L_69 - _param__30)
	.other		_param__30,@"STO_CUDA_CONSTANT STV_INTERNAL"
	.map_symbolname _param__30 _param
_param__30:
	.zero		88
.L_69:


//--------------------- .nv.constant0.nvkernel__Z4bltsiiiiiiid_F1L163_2 --------------------------
	.section	.nv.constant0.nvkernel__Z4bltsiiiiiiid_F1L163_2,"a",@"SHT_CUDA_CONSTANT_B0"
	.sectionflags	@""
	.align	4
.nv.constant0.nvkernel__Z4bltsiiiiiiid_F1L163_2:
	.zero		352
	.type		_param__31,@"STT_CUDA_OBJECT"
	.size		_param__31,(.L_70 - _param__31)
	.other		_param__31,@"STO_CUDA_CONSTANT STV_INTERNAL"
	.map_symbolname _param__31 _param
_param__31:
	.zero		56
.L_70:


//--------------------- .text.__cuda_sm20_div_s64 --------------------------
	.section	.text.__cuda_sm20_div_s64,"ax",@progbits
	.sectioninfo	@"SHI_REGISTERS=30"
	.align	128
.text.__cuda_sm20_div_s64:
        .type           __cuda_sm20_div_s64,@function
        .size           __cuda_sm20_div_s64,(.L_x_488 - __cuda_sm20_div_s64)
__cuda_sm20_div_s64:
[-C--:B------:R-:W-:Y:S02]  /*0000*/  IADD3 R3, P1, RZ, -R6.reuse, RZ ;  /* 0x80000006ff037210 */ /* 0x080fe40007f3e0ff */
[----:B------:R-:W-:Y:S02]  /*0010*/  ISETP.GE.AND P0, PT, R7, RZ, PT ;  /* 0x000000ff0700720c */ /* 0x000fe40003f06270 */
[----:B------:R-:W-:Y:S01]  /*0020*/  ISETP.GE.AND P3, PT, R5, RZ, PT ;  /* 0x000000ff0500720c */ /* 0x000fe20003f66270 */
[----:B------:R-:W-:Y:S01]  /*0030*/  IMAD.X R0, RZ, RZ, ~R7, P1 ;  /* 0x000000ffff007224 */ /* 0x000fe200008e0e07 */
[----:B------:R-:W-:-:S04]  /*0040*/  SEL R8, R3, R6, !P0 ;  /* 0x0000000603087207 */ /* 0x000fc80004000000 */
[----:B------:R-:W-:-:S04]  /*0050*/  SEL R9, R0, R7, !P0 ;  /* 0x0000000700097207 */ /* 0x000fc80004000000 */
[----:B------:R-:W0:Y:S08]  /*0060*/  I2F.U64.RP R0, R8 ;  /* 0x0000000800007312 */ /* 0x000e300000309000 */
[----:B0-----:R-:W0:Y:S02]  /*0070*/  MUFU.RCP R0, R0 ;  /* 0x0000000000007308 */ /* 0x001e240000001000 */
[----:B0-----:R-:W-:-:S06]  /*0080*/  IADD3 R10, R0, 0x1ffffffe, RZ ;  /* 0x1ffffffe000a7810 */ /* 0x001fcc0007ffe0ff */
[----:B------:R-:W0:Y:S02]  /*0090*/  F2I.U64.TRUNC R10, R10 ;  /* 0x0000000a000a7311 */ /* 0x000e24000020d800 */
[----:B0-----:R-:W-:-:S04]  /*00a0*/  IMAD.WIDE.U32 R12, R10, R8, RZ ;  /* 0x000000080a0c7225 */ /* 0x001fc800078e00ff */
[C---:B------:R-:W-:Y:S01]  /*00b0*/  IMAD R3, R10.reuse, R9, R13 ;  /* 0x000000090a037224 */ /* 0x040fe200078e020d */
[----:B------:R-:W-:Y:S01]  /*00c0*/  IADD3 R15, P0, RZ, -R12, RZ ;  /* 0x8000000cff0f7210 */ /* 0x000fe20007f1e0ff */
[----:B------:R-:W-:Y:S02]  /*00d0*/  IMAD.MOV.U32 R13, RZ, RZ, R10 ;  /* 0x000000ffff0d7224 */ /* 0x000fe400078e000a */
[----:B------:R-:W-:Y:S02]  /*00e0*/  IMAD R3, R11, R8, R3 ;  /* 0x000000080b037224 */ /* 0x000fe400078e0203 */
[----:B------:R-:W-:-:S04]  /*00f0*/  IMAD.HI.U32 R12, R10, R15, RZ ;  /* 0x0000000f0a0c7227 */ /* 0x000fc800078e00ff */
[----:B------:R-:W-:-:S04]  /*0100*/  IMAD.X R3, RZ, RZ, ~R3, P0 ;  /* 0x000000ffff037224 */ /* 0x000fc800000e0e03 */
[----:B------:R-:W-:-:S04]  /*0110*/  IMAD.WIDE.U32 R12, P0, R10, R3, R12 ;  /* 0x000000030a0c7225 */ /* 0x000fc8000780000c */
[C---:B------:R-:W-:Y:S02]  /*0120*/  IMAD R25, R11.reuse, R3, RZ ;  /* 0x000000030b197224 */ /* 0x040fe400078e02ff */
[----:B------:R-:W-:-:S04]  /*0130*/  IMAD.HI.U32 R12, P1, R11, R15, R12 ;  /* 0x0000000f0b0c7227 */ /* 0x000fc8000782000c */
[----:B------:R-:W-:Y:S01]  /*0140*/  IMAD.HI.U32 R3, R11, R3, RZ ;  /* 0x000000030b037227 */ /* 0x000fe200078e00ff */
[----:B------:R-:W-:-:S03]  /*0150*/  IADD3 R13, P2, R25, R12, RZ ;  /* 0x0000000c190d7210 */ /* 0x000fc60007f5e0ff */
[----:B------:R-:W-:Y:S01]  /*0160*/  IMAD.X R0, R3, 0x1, R11, P0 ;  /* 0x0000000103007824 */ /* 0x000fe200000e060b */
[----:B------:R-:W-:Y:S01]  /*0170*/  IADD3 R3, P4, RZ, -R4, RZ ;  /* 0x80000004ff037210 */ /* 0x000fe20007f9e0ff */
[----:B------:R-:W-:-:S03]  /*0180*/  IMAD.WIDE.U32 R10, R13, R8, RZ ;  /* 0x000000080d0a7225 */ /* 0x000fc600078e00ff */
[----:B------:R-:W-:Y:S01]  /*0190*/  IADD3.X R15, RZ, RZ, R0, P2, P1 ;  /* 0x000000ffff0f7210 */ /* 0x000fe200017e2400 */
[----:B------:R-:W-:Y:S01]  /*01a0*/  IMAD R0, R13, R9, R11 ;  /* 0x000000090d007224 */ /* 0x000fe200078e020b */
[----:B------:R-:W-:Y:S02]  /*01b0*/  IADD3 R11, P0, RZ, -R10, RZ ;  /* 0x8000000aff0b7210 */ /* 0x000fe40007f1e0ff */
[----:B------:R-:W-:Y:S01]  /*01c0*/  SEL R4, R3, R4, !P3 ;  /* 0x0000000403047207 */ /* 0x000fe20005800000 */
[----:B------:R-:W-:Y:S02]  /*01d0*/  IMAD R0, R15, R8, R0 ;  /* 0x000000080f007224 */ /* 0x000fe400078e0200 */
[----:B------:R-:W-:-:S04]  /*01e0*/  IMAD.HI.U32 R12, R13, R11, RZ ;  /* 0x0000000b0d0c7227 */ /* 0x000fc800078e00ff */
[----:B------:R-:W-:-:S04]  /*01f0*/  IMAD.X R0, RZ, RZ, ~R0, P0 ;  /* 0x000000ffff007224 */ /* 0x000fc800000e0e00 */
[----:B------:R-:W-:-:S04]  /*0200*/  IMAD.WIDE.U32 R12, P0, R13, R0, R12 ;  /* 0x000000000d0c7225 */ /* 0x000fc8000780000c */
[----:B------:R-:W-:-:S04]  /*0210*/  IMAD.HI.U32 R10, R15, R0, RZ ;  /* 0x000000000f0a7227 */ /* 0x000fc800078e00ff */
[----:B------:R-:W-:-:S04]  /*0220*/  IMAD.HI.U32 R12, P1, R15, R11, R12 ;  /* 0x0000000b0f0c7227 */ /* 0x000fc8000782000c */
[----:B------:R-:W-:Y:S02]  /*0230*/  IMAD R11, R15, R0, RZ ;  /* 0x000000000f0b7224 */ /* 0x000fe400078e02ff */
[----:B------:R-:W-:Y:S02]  /*0240*/  IMAD.X R0, RZ, RZ, ~R5, P4 ;  /* 0x000000ffff007224 */ /* 0x000fe400020e0e05 */
[----:B------:R-:W-:Y:S01]  /*0250*/  IMAD.X R15, R10, 0x1, R15, P0 ;  /* 0x000000010a0f7824 */ /* 0x000fe200000e060f */
[----:B------:R-:W-:Y:S01]  /*0260*/  IADD3 R3, P2, R11, R12, RZ ;  /* 0x0000000c0b037210 */ /* 0x000fe20007f5e0ff */
[----:B------:R-:W-:Y:S01]  /*0270*/  IMAD.MOV.U32 R11, RZ, RZ, RZ ;  /* 0x000000ffff0b7224 */ /* 0x000fe200078e00ff */
[-C--:B------:R-:W-:Y:S02]  /*0280*/  SEL R12, R0, R5.reuse, !P3 ;  /* 0x00000005000c7207 */ /* 0x080fe40005800000 */
[----:B------:R-:W-:Y:S01]  /*0290*/  IADD3.X R15, RZ, RZ, R15, P2, P1 ;  /* 0x000000ffff0f7210 */ /* 0x000fe200017e240f */
[----:B------:R-:W-:Y:S01]  /*02a0*/  IMAD.HI.U32 R10, R3, R4, RZ ;  /* 0x00000004030a7227 */ /* 0x000fe200078e00ff */
[----:B------:R-:W-:-:S03]  /*02b0*/  LOP3.LUT R5, R7, R5, RZ, 0x3c, !PT ;  /* 0x0000000507057212 */ /* 0x000fc600078e3cff */
[-C--:B------:R-:W-:Y:S02]  /*02c0*/  IMAD R14, R15, R12.reuse, RZ ;  /* 0x0000000c0f0e7224 */ /* 0x080fe400078e02ff */
[----:B------:R-:W-:-:S04]  /*02d0*/  IMAD.WIDE.U32 R10, R3, R12, R10 ;  /* 0x0000000c030a7225 */ /* 0x000fc800078e000a */
[----:B------:R-:W-:-:S04]  /*02e0*/  IMAD.HI.U32 R0, R15, R12, RZ ;  /* 0x0000000c0f007227 */ /* 0x000fc800078e00ff */
[----:B------:R-:W-:-:S04]  /*02f0*/  IMAD.HI.U32 R3, P0, R15, R4, R10 ;  /* 0x000000040f037227 */ /* 0x000fc8000780000a */
[----:B------:R-:W-:Y:S01]  /*0300*/  IMAD.X R0, RZ, RZ, R0, P0 ;  /* 0x000000ffff007224 */ /* 0x000fe200000e0600 */
[----:B------:R-:W-:-:S05]  /*0310*/  IADD3 R3, P1, R14, R3, RZ ;  /* 0x000000030e037210 */ /* 0x000fca0007f3e0ff */
[----:B------:R-:W-:-:S04]  /*0320*/  IMAD.WIDE.U32 R10, R3, R8, RZ ;  /* 0x00000008030a7225 */ /* 0x000fc800078e00ff */
[----:B------:R-:W-:Y:S01]  /*0330*/  IMAD.X R13, RZ, RZ, R0, P1 ;  /* 0x000000ffff0d7224 */ /* 0x000fe200008e0600 */
[----:B------:R-:W-:Y:S01]  /*0340*/  IADD3 R25, P1, -R10, R4, RZ ;  /* 0x000000040a197210 */ /* 0x000fe20007f3e1ff */
[----:B------:R-:W-:-:S03]  /*0350*/  IMAD R0, R3, R9, R11 ;  /* 0x0000000903007224 */ /* 0x000fc600078e020b */
[-C--:B------:R-:W-:Y:S01]  /*0360*/  ISETP.GE.U32.AND P0, PT, R25, R8.reuse, PT ;  /* 0x000000081900720c */ /* 0x080fe20003f06070 */
[----:B------:R-:W-:-:S04]  /*0370*/  IMAD R0, R13, R8, R0 ;  /* 0x000000080d007224 */ /* 0x000fc800078e0200 */
[----:B------:R-:W-:Y:S01]  /*0380*/  IMAD.X R27, R12, 0x1, ~R0, P1 ;  /* 0x000000010c1b7824 */ /* 0x000fe200008e0e00 */
[----:B------:R-:W-:Y:S02]  /*0390*/  IADD3 R11, P1, R25, -R8, RZ ;  /* 0x80000008190b7210 */ /* 0x000fe40007f3e0ff */
[----:B------:R-:W-:Y:S02]  /*03a0*/  IADD3 R0, P2, R3, 0x1, RZ ;  /* 0x0000000103007810 */ /* 0x000fe40007f5e0ff */
[C---:B------:R-:W-:Y:S01]  /*03b0*/  ISETP.GE.U32.AND.EX P0, PT, R27.reuse, R9, PT, P0 ;  /* 0x000000091b00720c */ /* 0x040fe20003f06100 */
[----:B------:R-:W-:Y:S02]  /*03c0*/  IMAD.X R15, R27, 0x1, ~R9, P1 ;  /* 0x000000011b0f7824 */ /* 0x000fe400008e0e09 */
[----:B------:R-:W-:Y:S01]  /*03d0*/  IMAD.X R4, RZ, RZ, R13, P2 ;  /* 0x000000ffff047224 */ /* 0x000fe200010e060d */
[----:B------:R-:W-:Y:S02]  /*03e0*/  SEL R11, R11, R25, P0 ;  /* 0x000000190b0b7207 */ /* 0x000fe40000000000 */
[----:B------:R-:W-:-:S02]  /*03f0*/  SEL R3, R0, R3, P0 ;  /* 0x0000000300037207 */ /* 0x000fc40000000000 */
[----:B------:R-:W-:Y:S02]  /*0400*/  SEL R15, R15, R27, P0 ;  /* 0x0000001b0f0f7207 */ /* 0x000fe40000000000 */
[----:B------:R-:W-:Y:S02]  /*0410*/  ISETP.GE.U32.AND P1, PT, R11, R8, PT ;  /* 0x000000080b00720c */ /* 0x000fe40003f26070 */
[----:B------:R-:W-:Y:S02]  /*0420*/  SEL R13, R4, R13, P0 ;  /* 0x0000000d040d7207 */ /* 0x000fe40000000000 */
[----:B------:R-:W-:Y:S02]  /*0430*/  IADD3 R4, P2, R3, 0x1, RZ ;  /* 0x0000000103047810 */ /* 0x000fe40007f5e0ff */
[----:B------:R-:W-:Y:S02]  /*0440*/  ISETP.GE.U32.AND.EX P0, PT, R15, R9, PT, P1 ;  /* 0x000000090f00720c */ /* 0x000fe40003f06110 */
[----:B------:R-:W-:Y:S01]  /*0450*/  ISETP.GE.AND P1, PT, R5, RZ, PT ;  /* 0x000000ff0500720c */ /* 0x000fe20003f26270 */
[----:B------:R-:W-:Y:S01]  /*0460*/  IMAD.X R0, RZ, RZ, R13, P2 ;  /* 0x000000ffff007224 */ /* 0x000fe200010e060d */
[----:B------:R-:W-:-:S04]  /*0470*/  SEL R4, R4, R3, P0 ;  /* 0x0000000304047207 */ /* 0x000fc80000000000 */
[----:B------:R-:W-:Y:S02]  /*0480*/  SEL R0, R0, R13, P0 ;  /* 0x0000000d00007207 */ /* 0x000fe40000000000 */
[-C--:B------:R-:W-:Y:S02]  /*0490*/  IADD3 R3, P2, RZ, -R4.reuse, RZ ;  /* 0x80000004ff037210 */ /* 0x080fe40007f5e0ff */
[----:B------:R-:W-:Y:S02]  /*04a0*/  ISETP.NE.U32.AND P0, PT, R6, RZ, PT ;  /* 0x000000ff0600720c */ /* 0x000fe40003f05070 */
[----:B------:R-:W-:Y:S01]  /*04b0*/  SEL R4, R3, R4, !P1 ;  /* 0x0000000403047207 */ /* 0x000fe20004800000 */
[----:B------:R-:W-:Y:S01]  /*04c0*/  IMAD.X R5, RZ, RZ, ~R0, P2 ;  /* 0x000000ffff057224 */ /* 0x000fe200010e0e00 */
[----:B------:R-:W-:-:S04]  /*04d0*/  ISETP.NE.AND.EX P0, PT, R7, RZ, PT, P0 ;  /* 0x000000ff0700720c */ /* 0x000fc80003f05300 */
[----:B------:R-:W-:Y:S02]  /*04e0*/  SEL R5, R5, R0, !P1 ;  /* 0x0000000005057207 */ /* 0x000fe40004800000 */
[----:B------:R-:W-:Y:S02]  /*04f0*/  SEL R4, R4, 0xffffffff, P0 ;  /* 0xffffffff04047807 */ /* 0x000fe40000000000 */
[----:B------:R-:W-:Y:S01]  /*0500*/  SEL R5, R5, 0xffffffff, P0 ;  /* 0xffffffff05057807 */ /* 0x000fe20000000000 */
[----:B------:R-:W-:Y:S06]  /*0510*/  RET.ABS.NODEC R20 0x0 ;  /* 0x0000000014007950 */ /* 0x000fec0003e00000 */
.L_x_131:
[----:B------:R-:W-:-:S00]  /*0520*/  BRA `(.L_x_131) ;  /* 0xfffffff000007947 */ /* 0x000fc0000383ffff */
[----:B------:R-:W-:-:S00]  /*0530*/  NOP ;  /* 0x0000000000007918 */ /* 0x000fc00000000000 */
        /* <DEDUP_REMOVED lines=12> */
.L_x_488:


//--------------------- .text.nvkernel__Z4ssori_F1L2158_66 --------------------------
	.section	.text.nvkernel__Z4ssori_F1L2158_66,"ax",@progbits
	.sectioninfo	@"SHI_REGISTERS=40"
	.align	128
        .global         nvkernel__Z4ssori_F1L2158_66
        .type           nvkernel__Z4ssori_F1L2158_66,@function
        .size           nvkernel__Z4ssori_F1L2158_66,(.L_x_492 - nvkernel__Z4ssori_F1L2158_66)
        .other          nvkernel__Z4ssori_F1L2158_66,@"STO_CUDA_ENTRY STV_DEFAULT"
nvkernel__Z4ssori_F1L2158_66:
.text.nvkernel__Z4ssori_F1L2158_66:
[----:B------:R-:W-:Y:S02]  /*0000*/  MOV R1, c[0x0][0x28] ;  /* 0x00000a0000017a02 */ /* 0x000fe40000000f00 */
[----:B------:R-:W-:Y:S01]  /*0010*/  MOV R33, c[0x0][0x164] ;  /* 0x0000590000217a02 */ /* 0x000fe20000000f00 */
[----:B------:R-:W-:Y:S02]  /*0020*/  ULDC UR4, c[0x0][0x168] ;  /* 0x00005a0000047ab9 */ /* 0x000fe40000000800 */
[----:B------:R-:W-:Y:S02]  /*0030*/  USHF.R.S32.HI UR4, URZ, 0x1f, UR4 ;  /* 0x0000001f3f047899 */ /* 0x000fe40008011404 */
[----:B------:R-:W-:-:S04]  /*0040*/  IMAD.WIDE R2, R33, c[0x0][0x160], RZ ;  /* 0x0000580021027a25 */ /* 0x000fc800078e02ff */
[----:B------:R-:W-:Y:S02]  /*0050*/  IMAD R3, R3, c[0x0][0x168], RZ ;  /* 0x00005a0003037a24 */ /* 0x000fe400078e02ff */
[----:B------:R-:W-:-:S04]  /*0060*/  IMAD.WIDE.U32 R16, R2, c[0x0][0x168], RZ ;  /* 0x00005a0002107a25 */ /* 0x000fc800078e00ff */
[----:B------:R-:W-:Y:S01]  /*0070*/  IMAD R3, R2, UR4, R3 ;  /* 0x0000000402037c24 */ /* 0x000fe2000f8e0203 */
[----:B------:R-:W-:-:S04]  /*0080*/  ISETP.GE.U32.AND P0, PT, R16, 0x1, PT ;  /* 0x000000011000780c */ /* 0x000fc80003f06070 */
[----:B------:R-:W-:-:S04]  /*0090*/  IADD3 R34, R17, R3, RZ ;  /* 0x0000000311227210 */ /* 0x000fc80007ffe0ff */
[----:B------:R-:W-:-:S13]  /*00a0*/  ISETP.GE.AND.EX P0, PT, R34, RZ, PT, P0 ;  /* 0x000000ff2200720c */ /* 0x000fda0003f06300 */
[----:B------:R-:W-:Y:S05]  /*00b0*/  @!P0 EXIT ;  /* 0x000000000000894d */ /* 0x000fea0003800000 */
[----:B------:R-:W0:Y:S01]  /*00c0*/  S2R R22, SR_TID.X ;  /* 0x0000000000167919 */ /* 0x000e220000002100 */
[----:B------:R-:W-:Y:S01]  /*00d0*/  SHF.R.S32.HI R33, RZ, 0x1f, R33 ;  /* 0x0000001fff217819 */ /* 0x000fe20000011421 */
[----:B------:R-:W-:Y:S01]  /*00e0*/  IMAD.MOV.U32 R37, RZ, RZ, RZ ;  /* 0x000000ffff257224 */ /* 0x000fe200078e00ff */
[----:B------:R-:W-:Y:S01]  /*00f0*/  MOV R32, R16 ;  /* 0x0000001000207202 */ /* 0x000fe20000000f00 */
[----:B------:R-:W1:Y:S01]  /*0100*/  S2R R3, SR_CTAID.X ;  /* 0x0000000000037919 */ /* 0x000e620000002500 */
[----:B------:R-:W-:Y:S01]  /*0110*/  IMAD.MOV.U32 R35, RZ, RZ, RZ ;  /* 0x000000ffff237224 */ /* 0x000fe200078e00ff */
[----:B------:R-:W-:Y:S01]  /*0120*/  MOV R30, R34 ;  /* 0x00000022001e7202 */ /* 0x000fe20000000f00 */
[----:B------:R-:W-:Y:S02]  /*0130*/  ULDC UR38, c[0x0][0xc] ;  /* 0x0000030000267ab9 */ /* 0x000fe40000000800 */
[----:B------:R-:W-:Y:S02]  /*0140*/  ULDC UR40, c[0x0][0x160] ;  /* 0x0000580000287ab9 */ /* 0x000fe40000000800 */
[----:B------:R-:W-:-:S02]  /*0150*/  UIMAD.WIDE UR38, UR38, 0x80, URZ ;  /* 0x00000080262678a5 */ /* 0x000fc4000f8e023f */
[----:B------:R-:W-:Y:S02]  /*0160*/  USHF.R.S32.HI UR40, URZ, 0x1f, UR40 ;  /* 0x0000001f3f287899 */ /* 0x000fe40008011428 */
[----:B------:R-:W-:Y:S01]  /*0170*/  ULDC.64 UR36, c[0x0][0x118] ;  /* 0x0000460000247ab9 */ /* 0x000fe20000000a00 */
[----:B0-----:R-:W-:-:S05]  /*0180*/  SHF.R.S32.HI R23, RZ, 0x1f, R22 ;  /* 0x0000001fff177819 */ /* 0x001fca0000011416 */
[----:B-1----:R-:W-:-:S05]  /*0190*/  IMAD.WIDE R22, R3, 0x80, R22 ;  /* 0x0000008003167825 */ /* 0x002fca00078e0216 */
.L_x_140:
[----:B------:R-:W-:Y:S01]  /*01a0*/  IADD3 R31, P0, R22, R37, RZ ;  /* 0x00000025161f7210 */ /* 0x000fe20007f1e0ff */
[----:B------:R-:W-:Y:S01]  /*01b0*/  BSSY B6, `(.L_x_132) ;  /* 0x0000027000067945 */ /* 0x000fe20003800000 */
[----:B------:R-:W-:-:S03]  /*01c0*/  IADD3 R32, P1, R32, -UR38, RZ ;  /* 0x8000002620207c10 */ /* 0x000fc6000ff3e0ff */
[----:B------:R-:W-:Y:S01]  /*01d0*/  IMAD.X R2, R23, 0x1, R35, P0 ;  /* 0x0000000117027824 */ /* 0x000fe200000e0623 */
[----:B------:R-:W-:Y:S02]  /*01e0*/  IADD3.X R30, R30, ~UR39, RZ, P1, !PT ;  /* 0x800000271e1e7c10 */ /* 0x000fe40008ffe4ff */
[----:B------:R-:W-:Y:S02]  /*01f0*/  ISETP.GT.U32.AND P0, PT, R32, RZ, PT ;  /* 0x000000ff2000720c */ /* 0x000fe40003f04070 */
[----:B------:R-:W-:Y:S02]  /*0200*/  LOP3.LUT R0, R2, UR40, RZ, 0xfc, !PT ;  /* 0x0000002802007c12 */ /* 0x000fe4000f8efcff */
[----:B------:R-:W-:Y:S02]  /*0210*/  ISETP.GT.AND.EX P1, PT, R30, RZ, PT, P0 ;  /* 0x000000ff1e00720c */ /* 0x000fe40003f24300 */
[----:B------:R-:W-:Y:S02]  /*0220*/  ISETP.NE.U32.AND P0, PT, R0, RZ, PT ;  /* 0x000000ff0000720c */ /* 0x000fe40003f05070 */
[----:B------:R-:W-:-:S11]  /*0230*/  P2R R36, PR, RZ, 0x2 ;  /* 0x00000002ff247803 */ /* 0x000fd60000000000 */
[----:B-1----:R-:W-:Y:S05]  /*0240*/  @!P0 BRA `(.L_x_133) ;  /* 0x000000a000008947 */ /* 0x002fea0003800000 */
[----:B------:R-:W-:Y:S01]  /*0250*/  IMAD.MOV.U32 R4, RZ, RZ, R31 ;  /* 0x000000ffff047224 */ /* 0x000fe200078e001f */
[----:B------:R-:W-:Y:S01]  /*0260*/  MOV R6, c[0x0][0x160] ;  /* 0x0000580000067a02 */ /* 0x000fe20000000f00 */
[----:B------:R-:W-:Y:S01]  /*0270*/  IMAD.MOV.U32 R5, RZ, RZ, R2 ;  /* 0x000000ffff057224 */ /* 0x000fe200078e0002 */
[----:B------:R-:W-:Y:S01]  /*0280*/  MOV R20, 32@lo((nvkernel__Z4ssori_F1L2158_66 + .L_x_0@srel)) ;  /* 0x0000000000147802 */ /* 0x000fe20000000f00 */
[----:B------:R-:W-:Y:S01]  /*0290*/  IMAD.U32 R7, RZ, RZ, UR40 ;  /* 0x00000028ff077e24 */ /* 0x000fe2000f8e00ff */
[----:B------:R-:W-:-:S04]  /*02a0*/  MOV R21, 32@hi((nvkernel__Z4ssori_F1L2158_66 + .L_x_0@srel)) ;  /* 0x0000000000157802 */ /* 0x000fc80000000f00 */
[----:B------:R-:W-:Y:S05]  /*02b0*/  CALL.ABS.NOINC `(__cuda_sm20_div_s64) ;  /* 0x0000000000007943 */ /* 0x000fea0003c00000 */
.L_x_0:
[----:B------:R-:W-:Y:S02]  /*02c0*/  MOV R18, R4 ;  /* 0x0000000400127202 */ /* 0x000fe40000000f00 */
[----:B------:R-:W-:Y:S01]  /*02d0*/  MOV R19, R5 ;  /* 0x0000000500137202 */ /* 0x000fe20000000f00 */
[----:B------:R-:W-:Y:S05]  /*02e0*/  BRA `(.L_x_134) ;  /* 0x0000013000007947 */ /* 0x000fea0003800000 */
.L_x_133:
[----:B------:R-:W0:Y:S01]  /*02f0*/  I2F.U32.RP R0, c[0x0][0x160] ;  /* 0x0000580000007b06 */ /* 0x000e220000209000 */
[----:B------:R-:W-:Y:S01]  /*0300*/  ISETP.NE.U32.AND P2, PT, RZ, c[0x0][0x160], PT ;  /* 0x00005800ff007a0c */ /* 0x000fe20003f45070 */
[----:B------:R-:W-:-:S06]  /*0310*/  IMAD.MOV.U32 R19, RZ, RZ, RZ ;  /* 0x000000ffff137224 */ /* 0x000fcc00078e00ff */
[----:B0-----:R-:W0:Y:S02]  /*0320*/  MUFU.RCP R0, R0 ;  /* 0x0000000000007308 */ /* 0x001e240000001000 */
[----:B0-----:R-:W-:-:S06]  /*0330*/  IADD3 R4, R0, 0xffffffe, RZ ;  /* 0x0ffffffe00047810 */ /* 0x001fcc0007ffe0ff */
[----:B------:R0:W1:Y:S02]  /*0340*/  F2I.FTZ.U32.TRUNC.NTZ R5, R4 ;  /* 0x0000000400057305 */ /* 0x000064000021f000 */
[----:B0-----:R-:W-:Y:S02]  /*0350*/  IMAD.MOV.U32 R4, RZ, RZ, RZ ;  /* 0x000000ffff047224 */ /* 0x001fe400078e00ff */
[----:B-1----:R-:W-:-:S04]  /*0360*/  IMAD.MOV R3, RZ, RZ, -R5 ;  /* 0x000000ffff037224 */ /* 0x002fc800078e0a05 */
[----:B------:R-:W-:-:S04]  /*0370*/  IMAD R3, R3, c[0x0][0x160], RZ ;  /* 0x0000580003037a24 */ /* 0x000fc800078e02ff */
[----:B------:R-:W-:-:S06]  /*0380*/  IMAD.HI.U32 R6, R5, R3, R4 ;  /* 0x0000000305067227 */ /* 0x000fcc00078e0004 */
[----:B------:R-:W-:-:S04]  /*0390*/  IMAD.HI.U32 R18, R6, R31, RZ ;  /* 0x0000001f06127227 */ /* 0x000fc800078e00ff */
[----:B------:R-:W-:-:S04]  /*03a0*/  IMAD.MOV R6, RZ, RZ, -R18 ;  /* 0x000000ffff067224 */ /* 0x000fc800078e0a12 */
[----:B------:R-:W-:-:S05]  /*03b0*/  IMAD R3, R6, c[0x0][0x160], R31 ;  /* 0x0000580006037a24 */ /* 0x000fca00078e021f */
[----:B------:R-:W-:-:S13]  /*03c0*/  ISETP.GE.U32.AND P0, PT, R3, c[0x0][0x160], PT ;  /* 0x0000580003007a0c */ /* 0x000fda0003f06070 */
[----:B------:R-:W-:Y:S02]  /*03d0*/  @P0 IADD3 R3, R3, -c[0x0][0x160], RZ ;  /* 0x8000580003030a10 */ /* 0x000fe40007ffe0ff */
[----:B------:R-:W-:Y:S02]  /*03e0*/  @P0 IADD3 R18, R18, 0x1, RZ ;  /* 0x0000000112120810 */ /* 0x000fe40007ffe0ff */
[----:B------:R-:W-:-:S13]  /*03f0*/  ISETP.GE.U32.AND P1, PT, R3, c[0x0][0x160], PT ;  /* 0x0000580003007a0c */ /* 0x000fda0003f26070 */
[----:B------:R-:W-:Y:S02]  /*0400*/  @P1 IADD3 R18, R18, 0x1, RZ ;  /* 0x0000000112121810 */ /* 0x000fe40007ffe0ff */
[----:B------:R-:W-:Y:S02]  /*0410*/  @!P2 LOP3.LUT R18, RZ, c[0x0][0x160], RZ, 0x33, !PT ;  /* 0x00005800ff12aa12 */ /* 0x000fe400078e33ff */
.L_x_134:
[----:B------:R-:W-:Y:S05]  /*0420*/  BSYNC B6 ;  /* 0x0000000000067941 */ /* 0x000fea0003800000 */
.L_x_132:
[----:B------:R-:W-:Y:S01]  /*0430*/  LOP3.LUT R0, R19, R33, RZ, 0xfc, !PT ;  /* 0x0000002113007212 */ /* 0x000fe200078efcff */
[----:B------:R-:W-:Y:S03]  /*0440*/  BSSY B6, `(.L_x_135) ;  /* 0x000001d000067945 */ /* 0x000fe60003800000 */
[----:B------:R-:W-:-:S13]  /*0450*/  ISETP.NE.U32.AND P0, PT, R0, RZ, PT ;  /* 0x000000ff0000720c */ /* 0x000fda0003f05070 */
[----:B------:R-:W-:Y:S05]  /*0460*/  @!P0 BRA `(.L_x_136) ;  /* 0x0000008000008947 */ /* 0x000fea0003800000 */
[----:B------:R-:W-:Y:S01]  /*0470*/  IMAD.MOV.U32 R4, RZ, RZ, R18 ;  /* 0x000000ffff047224 */ /* 0x000fe200078e0012 */
[----:B------:R-:W-:Y:S01]  /*0480*/  MOV R6, c[0x0][0x164] ;  /* 0x0000590000067a02 */ /* 0x000fe20000000f00 */
[----:B------:R-:W-:Y:S01]  /*0490*/  IMAD.MOV.U32 R5, RZ, RZ, R19 ;  /* 0x000000ffff057224 */ /* 0x000fe200078e0013 */
[----:B------:R-:W-:Y:S01]  /*04a0*/  MOV R20, 32@lo((nvkernel__Z4ssori_F1L2158_66 + .L_x_1@srel)) ;  /* 0x0000000000147802 */ /* 0x000fe20000000f00 */
[----:B------:R-:W-:Y:S01]  /*04b0*/  IMAD.MOV.U32 R7, RZ, RZ, R33 ;  /* 0x000000ffff077224 */ /* 0x000fe200078e0021 */
[----:B------:R-:W-:-:S04]  /*04c0*/  MOV R21, 32@hi((nvkernel__Z4ssori_F1L2158_66 + .L_x_1@srel)) ;  /* 0x0000000000157802 */ /* 0x000fc80000000f00 */
[----:B------:R-:W-:Y:S05]  /*04d0*/  CALL.ABS.NOINC `(__cuda_sm20_div_s64) ;  /* 0x0000000000007943 */ /* 0x000fea0003c00000 */
.L_x_1:
[----:B------:R-:W-:Y:S05]  /*04e0*/  BRA `(.L_x_137) ;  /* 0x0000012000007947 */ /* 0x000fea0003800000 */
.L_x_136:
[----:B------:R-:W0:Y:S01]  /*04f0*/  I2F.U32.RP R0, c[0x0][0x164] ;  /* 0x0000590000007b06 */ /* 0x000e220000209000 */
[----:B------:R-:W-:-:S07]  /*0500*/  ISETP.NE.U32.AND P2, PT, RZ, c[0x0][0x164], PT ;  /* 0x00005900ff007a0c */ /* 0x000fce0003f45070 */
        /* <DEDUP_REMOVED lines=16> */
.L_x_137:
[----:B------:R-:W-:Y:S05]  /*0610*/  BSYNC B6 ;  /* 0x0000000000067941 */ /* 0x000fea0003800000 */
.L_x_135:
[----:B------:R-:W-:Y:S01]  /*0620*/  ISETP.GE.U32.AND P0, PT, R31, R16, PT ;  /* 0x000000101f00720c */ /* 0x000fe20003f06070 */
[----:B------:R-:W-:Y:S01]  /*0630*/  BSSY B0, `(.L_x_138) ;  /* 0x0000030000007945 */ /* 0x000fe20003800000 */
[----:B------:R-:W-:Y:S02]  /*0640*/  IADD3 R0, -R18, RZ, RZ ;  /* 0x000000ff12007210 */ /* 0x000fe40007ffe1ff */
[----:B------:R-:W-:-:S03]  /*0650*/  ISETP.GE.AND.EX P0, PT, R2, R34, PT, P0 ;  /* 0x000000220200720c */ /* 0x000fc60003f06300 */
[----:B------:R-:W-:-:S10]  /*0660*/  IMAD R31, R0, c[0x0][0x160], R31 ;  /* 0x00005800001f7a24 */ /* 0x000fd400078e021f */
[----:B------:R-:W-:Y:S05]  /*0670*/  @P0 BRA `(.L_x_139) ;  /* 0x000002b000000947 */ /* 0x000fea0003800000 */
[----:B------:R-:W-:Y:S01]  /*0680*/  IADD3 R2, R4, 0x1, RZ ;  /* 0x0000000104027810 */ /* 0x000fe20007ffe0ff */
[----:B------:R-:W-:-:S03]  /*0690*/  IMAD.MOV R7, RZ, RZ, -R4 ;  /* 0x000000ffff077224 */ /* 0x000fc600078e0a04 */
[----:B------:R-:W-:Y:S01]  /*06a0*/  SHF.R.S32.HI R0, RZ, 0x1f, R2 ;  /* 0x0000001fff007819 */ /* 0x000fe20000011402 */
[----:B------:R-:W-:-:S04]  /*06b0*/  IMAD.WIDE.U32 R2, R2, 0x14b88, RZ ;  /* 0x00014b8802027825 */ /* 0x000fc800078e00ff */
[----:B------:R-:W-:Y:S02]  /*06c0*/  IMAD R5, R0, 0x14b88, RZ ;  /* 0x00014b8800057824 */ /* 0x000fe400078e02ff */
[----:B------:R-:W-:Y:S02]  /*06d0*/  IMAD R18, R7, c[0x0][0x164], R18 ;  /* 0x0000590007127a24 */ /* 0x000fe400078e0212 */
[----:B------:R-:W-:Y:S01]  /*06e0*/  IMAD.IADD R3, R3, 0x1, R5 ;  /* 0x0000000103037824 */ /* 0x000fe200078e0205 */
[----:B------:R-:W-:-:S05]  /*06f0*/  IADD3 R5, R31, c[0x0][0x170], RZ ;  /* 0x00005c001f057a10 */ /* 0x000fca0007ffe0ff */
[----:B------:R-:W-:Y:S01]  /*0700*/  IMAD.WIDE R2, R5, 0x8, R2 ;  /* 0x0000000805027825 */ /* 0x000fe200078e0202 */
[----:B------:R-:W-:-:S05]  /*0710*/  IADD3 R5, R18, c[0x0][0x16c], RZ ;  /* 0x00005b0012057a10 */ /* 0x000fca0007ffe0ff */
[----:B------:R-:W-:-:S05]  /*0720*/  IMAD.WIDE R4, R5, 0x338, R2 ;  /* 0x0000033805047825 */ /* 0x000fca00078e0202 */
[C---:B------:R-:W-:Y:S02]  /*0730*/  IADD3 R2, P0, R4.reuse, c[0x0][0x178], RZ ;  /* 0x00005e0004027a10 */ /* 0x040fe40007f1e0ff */
[----:B------:R-:W-:Y:S02]  /*0740*/  IADD3 R6, P1, R4, c[0x0][0x180], RZ ;  /* 0x0000600004067a10 */ /* 0x000fe40007f3e0ff */
[C---:B------:R-:W-:Y:S02]  /*0750*/  IADD3.X R3, R5.reuse, c[0x0][0x17c], RZ, P0, !PT ;  /* 0x00005f0005037a10 */ /* 0x040fe400007fe4ff */
[----:B------:R-:W-:-:S03]  /*0760*/  IADD3.X R7, R5, c[0x0][0x184], RZ, P1, !PT ;  /* 0x0000610005077a10 */ /* 0x000fc60000ffe4ff */
[----:B------:R-:W2:Y:S04]  /*0770*/  LDG.E.64 R12, [R2.64] ;  /* 0x00000024020c7981 */ /* 0x000ea8000c1e1b00 */
[----:B------:R-:W2:Y:S01]  /*0780*/  LDG.E.64 R10, [R6.64] ;  /* 0x00000024060a7981 */ /* 0x000ea2000c1e1b00 */
[----:B------:R-:W-:Y:S02]  /*0790*/  IADD3 R4, P0, R6, 0x1000000, RZ ;  /* 0x0100000006047810 */ /* 0x000fe40007f1e0ff */
[----:B------:R-:W-:-:S03]  /*07a0*/  IADD3 R8, P1, R2, 0x1000000, RZ ;  /* 0x0100000002087810 */ /* 0x000fc60007f3e0ff */
[----:B------:R-:W-:Y:S02]  /*07b0*/  IMAD.X R5, RZ, RZ, R7, P0 ;  /* 0x000000ffff057224 */ /* 0x000fe400000e0607 */
[----:B------:R-:W-:Y:S01]  /*07c0*/  IMAD.X R9, RZ, RZ, R3, P1 ;  /* 0x000000ffff097224 */ /* 0x000fe200008e0603 */
[----:B--2---:R-:W0:-:S07]  /*07d0*/  DFMA R12, R12, c[0x0][0x188], R10 ;  /* 0x000062000c0c7a2b */ /* 0x004e0e000000000a */
[----:B0-----:R0:W-:Y:S04]  /*07e0*/  STG.E.64 [R6.64], R12 ;  /* 0x0000000c06007986 */ /* 0x0011e8000c101b24 */
[----:B------:R-:W2:Y:S04]  /*07f0*/  LDG.E.64 R10, [R4.64+-0x7be7d0] ;  /* 0x84183024040a7981 */ /* 0x000ea8000c1e1b00 */
[----:B------:R-:W2:Y:S04]  /*0800*/  LDG.E.64 R14, [R8.64+-0x7be7d0] ;  /* 0x84183024080e7981 */ /* 0x000ea8000c1e1b00 */
[----:B------:R-:W3:Y:S01]  /*0810*/  LDG.E.64 R18, [R4.64+0x83060] ;  /* 0x0830602404127981 */ /* 0x000ee2000c1e1b00 */
[----:B--2---:R-:W1:-:S07]  /*0820*/  DFMA R14, R14, c[0x0][0x188], R10 ;  /* 0x000062000e0e7a2b */ /* 0x004e4e000000000a */
[----:B-1----:R1:W-:Y:S04]  /*0830*/  STG.E.64 [R4.64+-0x7be7d0], R14 ;  /* 0x8418300e04007986 */ /* 0x0023e8000c101b24 */
[----:B------:R-:W3:Y:S01]  /*0840*/  LDG.E.64 R20, [R8.64+0x83060] ;  /* 0x0830602408147981 */ /* 0x000ee2000c1e1b00 */
[----:B------:R-:W-:Y:S02]  /*0850*/  IADD3 R10, P0, R6, 0x2000000, RZ ;  /* 0x02000000060a7810 */ /* 0x000fe40007f1e0ff */
[----:B------:R-:W-:-:S03]  /*0860*/  IADD3 R2, P1, R2, 0x2000000, RZ ;  /* 0x0200000002027810 */ /* 0x000fc60007f3e0ff */
[----:B------:R-:W-:Y:S02]  /*0870*/  IMAD.X R11, RZ, RZ, R7, P0 ;  /* 0x000000ffff0b7224 */ /* 0x000fe400000e0607 */
[----:B------:R-:W-:Y:S01]  /*0880*/  IMAD.X R3, RZ, RZ, R3, P1 ;  /* 0x000000ffff037224 */ /* 0x000fe200008e0603 */
[----:B---3--:R-:W2:-:S07]  /*0890*/  DFMA R18, R20, c[0x0][0x188], R18 ;  /* 0x0000620014127a2b */ /* 0x008e8e0000000012 */
[----:B--2---:R1:W-:Y:S04]  /*08a0*/  STG.E.64 [R4.64+0x83060], R18 ;  /* 0x0830601204007986 */ /* 0x0043e8000c101b24 */
[----:B0-----:R-:W2:Y:S04]  /*08b0*/  LDG.E.64 R6, [R10.64+-0x73b770] ;  /* 0x8c4890240a067981 */ /* 0x001ea8000c1e1b00 */
[----:B------:R-:W2:Y:S02]  /*08c0*/  LDG.E.64 R12, [R2.64+-0x73b770] ;  /* 0x8c489024020c7981 */ /* 0x000ea4000c1e1b00 */
[----:B--2---:R0:W2:-:S02]  /*08d0*/  DFMA R6, R12, c[0x0][0x188], R6 ;  /* 0x000062000c067a2b */ /* 0x0040840000000006 */
[----:B0-----:R-:W3:Y:S05]  /*08e0*/  LDG.E.64 R12, [R10.64+0x1060c0] ;  /* 0x1060c0240a0c7981 */ /* 0x001eea000c1e1b00 */
[----:B--2---:R1:W-:Y:S04]  /*08f0*/  STG.E.64 [R10.64+-0x73b770], R6 ;  /* 0x8c4890060a007986 */ /* 0x0043e8000c101b24 */
[----:B------:R-:W3:Y:S02]  /*0900*/  LDG.E.64 R8, [R2.64+0x1060c0] ;  /* 0x1060c02402087981 */ /* 0x000ee4000c1e1b00 */
[----:B---3--:R-:W0:-:S07]  /*0910*/  DFMA R8, R8, c[0x0][0x188], R12 ;  /* 0x0000620008087a2b */ /* 0x008e0e000000000c */
[----:B0-----:R1:W-:Y:S04]  /*0920*/  STG.E.64 [R10.64+0x1060c0], R8 ;  /* 0x1060c0080a007986 */ /* 0x0013e8000c101b24 */
.L_x_139:
[----:B------:R-:W-:Y:S05]  /*0930*/  BSYNC B0 ;  /* 0x0000000000007941 */ /* 0x000fea0003800000 */
.L_x_138:
[----:B------:R-:W-:Y:S02]  /*0940*/  ISETP.NE.AND P1, PT, R36, RZ, PT ;  /* 0x000000ff2400720c */ /* 0x000fe40003f25270 */
[----:B------:R-:W-:-:S04]  /*0950*/  IADD3 R37, P0, R37, UR38, RZ ;  /* 0x0000002625257c10 */ /* 0x000fc8000ff1e0ff */
[----:B------:R-:W-:-:S07]  /*0960*/  IADD3.X R35, R35, UR39, RZ, P0, !PT ;  /* 0x0000002723237c10 */ /* 0x000fce00087fe4ff */
[----:B------:R-:W-:Y:S05]  /*0970*/  @P1 BRA `(.L_x_140) ;  /* 0xfffff82000001947 */ /* 0x000fea000383ffff */
[----:B------:R-:W-:Y:S05]  /*0980*/  EXIT ;  /* 0x000000000000794d */ /* 0x000fea0003800000 */
.L_x_141:
        /* <DEDUP_REMOVED lines=15> */
.L_x_492:


//--------------------- .text.nvkernel__Z4ssori_F1L2126_64 --------------------------
	.section	.text.nvkernel__Z4ssori_F1L2126_64,"ax",@progbits
	.sectioninfo	@"SHI_REGISTERS=42"
	.align	128
        .global         nvkernel__Z4ssori_F1L2126_64
        .type           nvkernel__Z4ssori_F1L2126_64,@function
        .size           nvkernel__Z4ssori_F1L2126_64,(.L_x_493 - nvkernel__Z4ssori_F1L2126_64)
        .other          nvkernel__Z4ssori_F1L2126_64,@"STO_CUDA_ENTRY STV_DEFAULT"
nvkernel__Z4ssori_F1L2126_64:
.text.nvkernel__Z4ssori_F1L2126_64:
[----:B------:R-:W-:Y:S02]  /*0000*/  MOV R1, c[0x0][0x28] ;  /* 0x00000a0000017a02 */ /* 0x000fe40000000f00 */
[----:B------:R-:W-:Y:S01]  /*0010*/  MOV R4, c[0x0][0x160] ;  /* 0x0000580000047a02 */ /* 0x000fe20000000f00 */
[----:B------:R-:W-:Y:S02]  /*0020*/  ULDC UR4, c[0x0][0x168] ;  /* 0x00005a0000047ab9 */ /* 0x000fe40000000800 */
[----:B------:R-:W-:Y:S02]  /*0030*/  USHF.R.S32.HI UR4, URZ, 0x1f, UR4 ;  /* 0x0000001f3f047899 */ /* 0x000fe40008011404 */
[----:B------:R-:W-:-:S04]  /*0040*/  IMAD.WIDE R2, R4, c[0x0][0x164], RZ ;  /* 0x0000590004027a25 */ /* 0x000fc800078e02ff */
[----:B------:R-:W-:Y:S02]  /*0050*/  IMAD R3, R3, c[0x0][0x168], RZ ;  /* 0x00005a0003037a24 */ /* 0x000fe400078e02ff */
[----:B------:R-:W-:-:S04]  /*0060*/  IMAD.WIDE.U32 R16, R2, c[0x0][0x168], RZ ;  /* 0x00005a0002107a25 */ /* 0x000fc800078e00ff */
[----:B------:R-:W-:-:S05]  /*0070*/  IMAD R3, R2, UR4, R3 ;  /* 0x0000000402037c24 */ /* 0x000fca000f8e0203 */
[----:B------:R-:W-:Y:S01]  /*0080*/  IADD3 R0, R17, R3, RZ ;  /* 0x0000000311007210 */ /* 0x000fe20007ffe0ff */
[----:B------:R-:W-:-:S04]  /*0090*/  IMAD.WIDE.U32 R16, R16, 0x5, RZ ;  /* 0x0000000510107825 */ /* 0x000fc800078e00ff */
[----:B------:R-:W-:Y:S01]  /*00a0*/  IMAD R23, R0, 0x5, RZ ;  /* 0x0000000500177824 */ /* 0x000fe200078e02ff */
[----:B------:R-:W-:-:S04]  /*00b0*/  ISETP.GE.U32.AND P0, PT, R16, 0x1, PT ;  /* 0x000000011000780c */ /* 0x000fc80003f06070 */
[----:B------:R-:W-:-:S04]  /*00c0*/  IADD3 R23, R17, R23, RZ ;  /* 0x0000001711177210 */ /* 0x000fc80007ffe0ff */
[----:B------:R-:W-:-:S13]  /*00d0*/  ISETP.GE.AND.EX P0, PT, R23, RZ, PT, P0 ;  /* 0x000000ff1700720c */ /* 0x000fda0003f06300 */
[----:B------:R-:W-:Y:S05]  /*00e0*/  @!P0 EXIT ;  /* 0x000000000000894d */ /* 0x000fea0003800000 */
[----:B------:R-:W0:Y:S01]  /*00f0*/  S2R R38, SR_TID.X ;  /* 0x0000000000267919 */ /* 0x000e220000002100 */
[----:B------:R-:W-:Y:S01]  /*0100*/  SHF.R.S32.HI R2, RZ, 0x1f, R4 ;  /* 0x0000001fff027819 */ /* 0x000fe20000011404 */
[----:B------:R-:W-:Y:S01]  /*0110*/  CS2R R30, SRZ ;  /* 0x00000000001e7805 */ /* 0x000fe2000001ff00 */
[----:B------:R-:W-:Y:S01]  /*0120*/  IMAD.MOV.U32 R32, RZ, RZ, R16 ;  /* 0x000000ffff207224 */ /* 0x000fe200078e0010 */
[----:B------:R-:W1:Y:S01]  /*0130*/  S2R R3, SR_CTAID.X ;  /* 0x0000000000037919 */ /* 0x000e620000002500 */
        /* <DEDUP_REMOVED lines=8> */
.L_x_150:
[----:B------:R-:W-:Y:S01]  /*01c0*/  IADD3 R35, P0, R38, R30, RZ ;  /* 0x0000001e26237210 */ /* 0x000fe20007f1e0ff */
[----:B------:R-:W-:Y:S04]  /*01d0*/  BSSY B6, `(.L_x_142) ;  /* 0x0000036000067945 */ /* 0x000fe80003800000 */
[----:B------:R-:W-:-:S04]  /*01e0*/  IMAD.X R34, R39, 0x1, R31, P0 ;  /* 0x0000000127227824 */ /* 0x000fc800000e061f */
[C---:B0-----:R-:W-:Y:S01]  /*01f0*/  IMAD.WIDE.U32 R4, R34.reuse, 0x66666667, RZ ;  /* 0x6666666722047825 */ /* 0x041fe200078e00ff */
[----:B------:R-:W-:-:S05]  /*0200*/  ISETP.LT.AND P1, PT, R34, RZ, PT ;  /* 0x000000ff2200720c */ /* 0x000fca0003f21270 */
[----:B------:R-:W-:-:S04]  /*0210*/  IMAD.WIDE.U32 R6, P0, R35, 0x66666666, R4 ;  /* 0x6666666623067825 */ /* 0x000fc80007800004 */
[----:B------:R-:W-:-:S04]  /*0220*/  IMAD.WIDE.U32 R4, R35, 0x66666667, RZ ;  /* 0x6666666723047825 */ /* 0x000fc800078e00ff */
[----:B------:R-:W-:Y:S01]  /*0230*/  IMAD.X R9, RZ, RZ, RZ, P0 ;  /* 0x000000ffff097224 */ /* 0x000fe200000e06ff */
[----:B------:R-:W-:Y:S01]  /*0240*/  IADD3 RZ, P0, R5, R6, RZ ;  /* 0x0000000605ff7210 */ /* 0x000fe20007f1e0ff */
[----:B------:R-:W-:-:S04]  /*0250*/  IMAD.MOV.U32 R8, RZ, RZ, R7 ;  /* 0x000000ffff087224 */ /* 0x000fc800078e0007 */
[----:B------:R-:W-:-:S05]  /*0260*/  IMAD.WIDE.U32.X R4, R34, 0x66666666, R8, P0 ;  /* 0x6666666622047825 */ /* 0x000fca00000e0408 */
[----:B------:R-:W-:-:S04]  /*0270*/  IADD3 R3, P0, R4, -0x66666667, RZ ;  /* 0x9999999904037810 */ /* 0x000fc80007f1e0ff */
[----:B------:R-:W-:Y:S02]  /*0280*/  IADD3.X R7, R5, -0x66666667, RZ, P0, !PT ;  /* 0x9999999905077810 */ /* 0x000fe400007fe4ff */
[----:B------:R-:W-:Y:S02]  /*0290*/  SEL R22, R3, R4, P1 ;  /* 0x0000000403167207 */ /* 0x000fe40000800000 */
[----:B------:R-:W-:Y:S02]  /*02a0*/  SEL R3, R7, R5, P1 ;  /* 0x0000000507037207 */ /* 0x000fe40000800000 */
[----:B------:R-:W-:Y:S02]  /*02b0*/  IADD3 R32, P1, R32, -UR38, RZ ;  /* 0x8000002620207c10 */ /* 0x000fe4000ff3e0ff */
[--C-:B------:R-:W-:Y:S02]  /*02c0*/  SHF.R.S64 R22, R22, 0x1, R3.reuse ;  /* 0x0000000116167819 */ /* 0x100fe40000001003 */
[----:B------:R-:W-:-:S02]  /*02d0*/  SHF.R.S32.HI R5, RZ, 0x1, R3 ;  /* 0x00000001ff057819 */ /* 0x000fc40000011403 */
[----:B------:R-:W-:Y:S02]  /*02e0*/  LEA.HI R22, P0, R3, R22, RZ, 0x1 ;  /* 0x0000001603167211 */ /* 0x000fe400078108ff */
[----:B------:R-:W-:-:S03]  /*02f0*/  IADD3.X R33, R33, ~UR39, RZ, P1, !PT ;  /* 0x8000002721217c10 */ /* 0x000fc60008ffe4ff */
[----:B------:R-:W-:Y:S01]  /*0300*/  IMAD.X R5, RZ, RZ, R5, P0 ;  /* 0x000000ffff057224 */ /* 0x000fe200000e0605 */
[----:B------:R-:W-:-:S04]  /*0310*/  ISETP.GT.U32.AND P0, PT, R32, RZ, PT ;  /* 0x000000ff2000720c */ /* 0x000fc80003f04070 */
[----:B------:R-:W-:Y:S02]  /*0320*/  LOP3.LUT R0, R5, R2, RZ, 0xfc, !PT ;  /* 0x0000000205007212 */ /* 0x000fe400078efcff */
[----:B------:R-:W-:Y:S02]  /*0330*/  ISETP.GT.AND.EX P1, PT, R33, RZ, PT, P0 ;  /* 0x000000ff2100720c */ /* 0x000fe40003f24300 */
[----:B------:R-:W-:Y:S02]  /*0340*/  ISETP.NE.U32.AND P0, PT, R0, RZ, PT ;  /* 0x000000ff0000720c */ /* 0x000fe40003f05070 */
[----:B------:R-:W-:-:S11]  /*0350*/  P2R R36, PR, RZ, 0x2 ;  /* 0x00000002ff247803 */ /* 0x000fd60000000000 */
[----:B------:R-:W-:Y:S05]  /*0360*/  @!P0 BRA `(.L_x_143) ;  /* 0x0000009000008947 */ /* 0x000fea0003800000 */
[----:B------:R-:W-:Y:S01]  /*0370*/  IMAD.MOV.U32 R4, RZ, RZ, R22 ;  /* 0x000000ffff047224 */ /* 0x000fe200078e0016 */
[----:B------:R-:W-:Y:S01]  /*0380*/  MOV R6, c[0x0][0x160] ;  /* 0x0000580000067a02 */ /* 0x000fe20000000f00 */
[----:B------:R-:W-:Y:S01]  /*0390*/  IMAD.MOV.U32 R7, RZ, RZ, R2 ;  /* 0x000000ffff077224 */ /* 0x000fe200078e0002 */
[----:B------:R-:W-:Y:S02]  /*03a0*/  MOV R20, 32@lo((nvkernel__Z4ssori_F1L2126_64 + .L_x_2@srel)) ;  /* 0x0000000000147802 */ /* 0x000fe40000000f00 */
[----:B------:R-:W-:-:S04]  /*03b0*/  MOV R21, 32@hi((nvkernel__Z4ssori_F1L2126_64 + .L_x_2@srel)) ;  /* 0x0000000000157802 */ /* 0x000fc80000000f00 */
[----:B------:R-:W-:Y:S05]  /*03c0*/  CALL.ABS.NOINC `(__cuda_sm20_div_s64) ;  /* 0x0000000000007943 */ /* 0x000fea0003c00000 */
.L_x_2:
[----:B------:R-:W-:Y:S02]  /*03d0*/  MOV R18, R4 ;  /* 0x0000000400127202 */ /* 0x000fe40000000f00 */
[----:B------:R-:W-:Y:S01]  /*03e0*/  MOV R19, R5 ;  /* 0x0000000500137202 */ /* 0x000fe20000000f00 */
[----:B------:R-:W-:Y:S05]  /*03f0*/  BRA `(.L_x_144) ;  /* 0x0000013000007947 */ /* 0x000fea0003800000 */
.L_x_143:
        /* <DEDUP_REMOVED lines=19> */
.L_x_144:
[----:B------:R-:W-:Y:S05]  /*0530*/  BSYNC B6 ;  /* 0x0000000000067941 */ /* 0x000fea0003800000 */
.L_x_142:
[----:B------:R-:W-:Y:S01]  /*0540*/  LOP3.LUT R0, R19, UR40, RZ, 0xfc, !PT ;  /* 0x0000002813007c12 */ /* 0x000fe2000f8efcff */
[----:B------:R-:W-:Y:S03]  /*0550*/  BSSY B6, `(.L_x_145) ;  /* 0x000001d000067945 */ /* 0x000fe60003800000 */
[----:B------:R-:W-:-:S13]  /*0560*/  ISETP.NE.U32.AND P0, PT, R0, RZ, PT ;  /* 0x000000ff0000720c */ /* 0x000fda0003f05070 */
[----:B------:R-:W-:Y:S05]  /*0570*/  @!P0 BRA `(.L_x_146) ;  /* 0x0000008000008947 */ /* 0x000fea0003800000 */
[----:B------:R-:W-:Y:S01]  /*0580*/  IMAD.MOV.U32 R4, RZ, RZ, R18 ;  /* 0x000000ffff047224 */ /* 0x000fe200078e0012 */
[----:B------:R-:W-:Y:S01]  /*0590*/  MOV R6, c[0x0][0x164] ;  /* 0x0000590000067a02 */ /* 0x000fe20000000f00 */
[----:B------:R-:W-:Y:S01]  /*05a0*/  IMAD.MOV.U32 R5, RZ, RZ, R19 ;  /* 0x000000ffff057224 */ /* 0x000fe200078e0013 */
[----:B------:R-:W-:Y:S01]  /*05b0*/  MOV R20, 32@lo((nvkernel__Z4ssori_F1L2126_64 + .L_x_3@srel)) ;  /* 0x0000000000147802 */ /* 0x000fe20000000f00 */
[----:B------:R-:W-:Y:S01]  /*05c0*/  IMAD.U32 R7, RZ, RZ, UR40 ;  /* 0x00000028ff077e24 */ /* 0x000fe2000f8e00ff */
[----:B------:R-:W-:-:S04]  /*05d0*/  MOV R21, 32@hi((nvkernel__Z4ssori_F1L2126_64 + .L_x_3@srel)) ;  /* 0x0000000000157802 */ /* 0x000fc80000000f00 */
[----:B------:R-:W-:Y:S05]  /*05e0*/  CALL.ABS.NOINC `(__cuda_sm20_div_s64) ;  /* 0x0000000000007943 */ /* 0x000fea0003c00000 */
.L_x_3:
[----:B------:R-:W-:Y:S05]  /*05f0*/  BRA `(.L_x_147) ;  /* 0x0000012000007947 */ /* 0x000fea0003800000 */
.L_x_146:
        /* <DEDUP_REMOVED lines=18> */
.L_x_147:
[----:B------:R-:W-:Y:S05]  /*0720*/  BSYNC B6 ;  /* 0x0000000000067941 */ /* 0x000fea0003800000 */
.L_x_145:
[----:B------:R-:W-:Y:S01]  /*0730*/  ISETP.GE.U32.AND P0, PT, R35, R16, PT ;  /* 0x000000102300720c */ /* 0x000fe20003f06070 */
[----:B------:R-:W-:Y:S01]  /*0740*/  BSSY B0, `(.L_x_148) ;  /* 0x000001d000007945 */ /* 0x000fe20003800000 */
[----:B------:R-:W-:Y:S01]  /*0750*/  IADD3 R3, -R18, RZ, RZ ;  /* 0x000000ff12037210 */ /* 0x000fe20007ffe1ff */
[----:B------:R-:W-:Y:S01]  /*0760*/  IMAD R35, R22, -0x5, R35 ;  /* 0xfffffffb16237824 */ /* 0x000fe200078e0223 */
[----:B------:R-:W-:-:S03]  /*0770*/  ISETP.GE.AND.EX P0, PT, R34, R23, PT, P0 ;  /* 0x000000172200720c */ /* 0x000fc60003f06300 */
[----:B------:R-:W-:-:S10]  /*0780*/  IMAD R8, R3, c[0x0][0x160], R22 ;  /* 0x0000580003087a24 */ /* 0x000fd400078e0216 */
[----:B------:R-:W-:Y:S05]  /*0790*/  @P0 BRA `(.L_x_149) ;  /* 0x0000017000000947 */ /* 0x000fea0003800000 */
[----:B------:R-:W-:Y:S01]  /*07a0*/  IMAD.MOV R3, RZ, RZ, -R4 ;  /* 0x000000ffff037224 */ /* 0x000fe200078e0a04 */
[----:B------:R-:W-:Y:S02]  /*07b0*/  IADD3 R4, R4, 0x1, RZ ;  /* 0x0000000104047810 */ /* 0x000fe40007ffe0ff */
[----:B------:R-:W-:Y:S01]  /*07c0*/  SHF.R.S32.HI R0, RZ, 0x1f, R35 ;  /* 0x0000001fff007819 */ /* 0x000fe20000011423 */
[----:B------:R-:W-:Y:S01]  /*07d0*/  IMAD R6, R3, c[0x0][0x164], R18 ;  /* 0x0000590003067a24 */ /* 0x000fe200078e0212 */
[--C-:B------:R-:W-:Y:S02]  /*07e0*/  SHF.R.S32.HI R5, RZ, 0x1f, R4.reuse ;  /* 0x0000001fff057819 */ /* 0x100fe40000011404 */
[----:B------:R-:W-:Y:S01]  /*07f0*/  IADD3 R8, R8, c[0x0][0x16c], RZ ;  /* 0x00005b0008087a10 */ /* 0x000fe20007ffe0ff */
[----:B------:R-:W-:Y:S01]  /*0800*/  IMAD R3, R0, 0x66, RZ ;  /* 0x0000006600037824 */ /* 0x000fe200078e02ff */
[----:B------:R-:W-:Y:S01]  /*0810*/  IADD3 R6, R6, c[0x0][0x170], RZ ;  /* 0x00005c0006067a10 */ /* 0x000fe20007ffe0ff */
[----:B------:R-:W-:Y:S01]  /*0820*/  IMAD.WIDE.U32 R4, R35, 0x66, R4 ;  /* 0x0000006623047825 */ /* 0x000fe200078e0004 */
[----:B------:R-:W-:-:S02]  /*0830*/  SHF.R.S32.HI R9, RZ, 0x1f, R8 ;  /* 0x0000001fff097819 */ /* 0x000fc40000011408 */
[----:B------:R-:W-:Y:S01]  /*0840*/  SHF.R.S32.HI R7, RZ, 0x1f, R6 ;  /* 0x0000001fff077819 */ /* 0x000fe20000011406 */
[----:B------:R-:W-:-:S04]  /*0850*/  IMAD.IADD R0, R5, 0x1, R3 ;  /* 0x0000000105007824 */ /* 0x000fc800078e0203 */
[----:B------:R-:W-:-:S04]  /*0860*/  IMAD.WIDE.U32 R4, R4, 0x67, R6 ;  /* 0x0000006704047825 */ /* 0x000fc800078e0006 */
[----:B------:R-:W-:Y:S02]  /*0870*/  IMAD R3, R0, 0x67, RZ ;  /* 0x0000006700037824 */ /* 0x000fe400078e02ff */
[----:B------:R-:W-:-:S03]  /*0880*/  IMAD.WIDE.U32 R6, R4, 0x67, R8 ;  /* 0x0000006704067825 */ /* 0x000fc600078e0008 */
[----:B------:R-:W-:Y:S02]  /*0890*/  IADD3 R0, R5, R3, RZ ;  /* 0x0000000305007210 */ /* 0x000fe40007ffe0ff */
[----:B------:R-:W-:-:S03]  /*08a0*/  LEA R4, P0, R6, c[0x0][0x178], 0x3 ;  /* 0x00005e0006047a11 */ /* 0x000fc600078018ff */
[----:B------:R-:W-:-:S04]  /*08b0*/  IMAD R3, R0, 0x67, RZ ;  /* 0x0000006700037824 */ /* 0x000fc800078e02ff */
[----:B------:R-:W-:-:S05]  /*08c0*/  IMAD.IADD R3, R7, 0x1, R3 ;  /* 0x0000000107037824 */ /* 0x000fca00078e0203 */
[----:B------:R-:W-:-:S05]  /*08d0*/  LEA.HI.X R5, R6, c[0x0][0x17c], R3, 0x3, P0 ;  /* 0x00005f0006057a11 */ /* 0x000fca00000f1c03 */
[----:B------:R-:W2:Y:S02]  /*08e0*/  LDG.E.64 R6, [R4.64] ;  /* 0x0000002404067981 */ /* 0x000ea4000c1e1b00 */
[----:B--2---:R-:W0:-:S07]  /*08f0*/  DMUL R6, R6, c[0x0][0x180] ;  /* 0x0000600006067a28 */ /* 0x004e0e0000000000 */
[----:B0-----:R0:W-:Y:S04]  /*0900*/  STG.E.64 [R4.64], R6 ;  /* 0x0000000604007986 */ /* 0x0011e8000c101b24 */
.L_x_149:
[----:B------:R-:W-:Y:S05]  /*0910*/  BSYNC B0 ;  /* 0x0000000000007941 */ /* 0x000fea0003800000 */
.L_x_148:
[----:B------:R-:W-:Y:S02]  /*0920*/  ISETP.NE.AND P1, PT, R36, RZ, PT ;  /* 0x000000ff2400720c */ /* 0x000fe40003f25270 */
[----:B------:R-:W-:-:S04]  /*0930*/  IADD3 R30, P0, R30, UR38, RZ ;  /* 0x000000261e1e7c10 */ /* 0x000fc8000ff1e0ff */
[----:B------:R-:W-:-:S07]  /*0940*/  IADD3.X R31, R31, UR39, RZ, P0, !PT ;  /* 0x000000271f1f7c10 */ /* 0x000fce00087fe4ff */
[----:B------:R-:W-:Y:S05]  /*0950*/  @P1 BRA `(.L_x_150) ;  /* 0xfffff86000001947 */ /* 0x000fea000383ffff */
[----:B------:R-:W-:Y:S05]  /*0960*/  EXIT ;  /* 0x000000000000794d */ /* 0x000fea0003800000 */
.L_x_151:
        /* <DEDUP_REMOVED lines=9> */
.L_x_493:


//--------------------- .text.nvkernel__Z4ssori_F1L2089_62 --------------------------
	.section	.text.nvkernel__Z4ssori_F1L2089_62,"ax",@progbits
	.sectioninfo	@"SHI_REGISTERS=22"
	.align	128
        .global         nvkernel__Z4ssori_F1L2089_62
        .type           nvkernel__Z4ssori_F1L2089_62,@function
        .size           nvkernel__Z4ssori_F1L2089_62,(.L_x_494 - nvkernel__Z4ssori_F1L2089_62)
        .other          nvkernel__Z4ssori_F1L2089_62,@"STO_CUDA_ENTRY STV_DEFAULT"
nvkernel__Z4ssori_F1L2089_62:
.text.nvkernel__Z4ssori_F1L2089_62:
[----:B------:R-:W-:Y:S02]  /*0000*/  MOV R1, c[0x0][0x28] ;  /* 0x00000a0000017a02 */ /* 0x000fe40000000f00 */
[----:B------:R-:W0:Y:S01]  /*0010*/  S2R R2, SR_TID.X ;  /* 0x0000000000027919 */ /* 0x000e220000002100 */
[----:B------:R-:W-:Y:S02]  /*0020*/  ULDC UR8, c[0x0][0xc] ;  /* 0x0000030000087ab9 */ /* 0x000fe40000000800 */
[----:B------:R-:W-:Y:S01]  /*0030*/  ULDC.64 UR10, c[0x0][0x118] ;  /* 0x00004600000a7ab9 */ /* 0x000fe20000000a00 */
[----:B------:R-:W1:Y:S01]  /*0040*/  S2R R5, SR_CTAID.X ;  /* 0x0000000000057919 */ /* 0x000e620000002500 */
[----:B------:R-:W-:Y:S02]  /*0050*/  UMOV UR5, URZ ;  /* 0x0000003f00057c82 */ /* 0x000fe40008000000 */
[----:B------:R-:W-:Y:S02]  /*0060*/  UIMAD.WIDE UR8, UR8, 0x80, URZ ;  /* 0x00000080080878a5 */ /* 0x000fe4000f8e023f */
[----:B------:R-:W-:Y:S02]  /*0070*/  UMOV UR6, URZ ;  /* 0x0000003f00067c82 */ /* 0x000fe40008000000 */
[----:B------:R-:W-:-:S02]  /*0080*/  UMOV UR7, 0x3f804 ;  /* 0x0003f80400077882 */ /* 0x000fc40000000000 */
[----:B------:R-:W-:Y:S01]  /*0090*/  UMOV UR4, URZ ;  /* 0x0000003f00047c82 */ /* 0x000fe20008000000 */
[--C-:B0-----:R-:W-:Y:S01]  /*00a0*/  SHF.R.S32.HI R3, RZ, 0x1f, R2.reuse ;  /* 0x0000001fff037819 */ /* 0x101fe20000011402 */
[----:B-1----:R-:W-:-:S04]  /*00b0*/  IMAD R14, R5, 0x80, R2 ;  /* 0x00000080050e7824 */ /* 0x002fc800078e0202 */
[----:B------:R-:W-:-:S05]  /*00c0*/  IMAD.WIDE R2, R5, 0x80, R2 ;  /* 0x0000008005027825 */ /* 0x000fca00078e0202 */
.L_x_154:
[----:B------:R-:W-:Y:S01]  /*00d0*/  IADD3 R17, P0, R2, UR5, RZ ;  /* 0x0000000502117c10 */ /* 0x000fe2000ff1e0ff */
[----:B------:R-:W-:Y:S01]  /*00e0*/  UIADD3 UR7, UP0, -UR8, UR7, URZ ;  /* 0x0000000708077290 */ /* 0x000fe2000ff1e13f */
[----:B------:R-:W-:Y:S02]  /*00f0*/  BSSY B0, `(.L_x_152) ;  /* 0x000003f000007945 */ /* 0x000fe40003800000 */
[----:B------:R-:W-:Y:S01]  /*0100*/  ISETP.GT.U32.AND P1, PT, R17, 0x3f803, PT ;  /* 0x0003f8031100780c */ /* 0x000fe20003f24070 */
[----:B------:R-:W-:Y:S01]  /*0110*/  UIADD3.X UR4, ~UR9, UR4, URZ, UP0, !UPT ;  /* 0x0000000409047290 */ /* 0x000fe200087fe53f */
[----:B------:R-:W-:Y:S02]  /*0120*/  IADD3.X R19, R3, UR6, RZ, P0, !PT ;  /* 0x0000000603137c10 */ /* 0x000fe400087fe4ff */
[----:B------:R-:W-:Y:S02]  /*0130*/  ISETP.LT.U32.AND P0, PT, RZ, UR7, PT ;  /* 0x00000007ff007c0c */ /* 0x000fe4000bf01070 */
[----:B------:R-:W-:Y:S01]  /*0140*/  ISETP.GT.AND.EX P1, PT, R19, RZ, PT, P1 ;  /* 0x000000ff1300720c */ /* 0x000fe20003f24310 */
[----:B------:R-:W-:-:S12]  /*0150*/  IMAD.U32 R15, RZ, RZ, UR4 ;  /* 0x00000004ff0f7e24 */ /* 0x000fd8000f8e00ff */
[----:B0-----:R-:W-:Y:S05]  /*0160*/  @P1 BRA `(.L_x_153) ;  /* 0x0000037000001947 */ /* 0x001fea0003800000 */
[----:B------:R-:W-:-:S04]  /*0170*/  IMAD.WIDE.U32 R4, R19, 0x70a3d70b, RZ ;  /* 0x70a3d70b13047825 */ /* 0x000fc800078e00ff */
[----:B------:R-:W-:-:S04]  /*0180*/  IMAD.WIDE.U32 R8, R17, 0x70a3d70b, RZ ;  /* 0x70a3d70b11087825 */ /* 0x000fc800078e00ff */
[----:B------:R-:W-:-:S04]  /*0190*/  IMAD.WIDE.U32 R10, P2, R17, -0x5c28f5c3, R4 ;  /* 0xa3d70a3d110a7825 */ /* 0x000fc80007840004 */
[----:B------:R-:W-:Y:S01]  /*01a0*/  IMAD.WIDE.U32 R4, R19, 0x66666667, RZ ;  /* 0x6666666713047825 */ /* 0x000fe200078e00ff */
[----:B------:R-:W-:-:S04]  /*01b0*/  IADD3 R12, P3, R17, R11, RZ ;  /* 0x0000000b110c7210 */ /* 0x000fc80007f7e0ff */
[----:B------:R-:W-:Y:S01]  /*01c0*/  IADD3.X R13, RZ, R19, RZ, P2, P3 ;  /* 0x00000013ff0d7210 */ /* 0x000fe200017e64ff */
[----:B------:R-:W-:Y:S01]  /*01d0*/  IMAD.WIDE.U32 R6, P1, R17, 0x66666666, R4 ;  /* 0x6666666611067825 */ /* 0x000fe20007820004 */
[----:B------:R-:W-:-:S03]  /*01e0*/  IADD3 RZ, P2, R9, R10, RZ ;  /* 0x0000000a09ff7210 */ /* 0x000fc60007f5e0ff */
[----:B------:R-:W-:-:S04]  /*01f0*/  IMAD.WIDE.U32 R4, R17, 0x66666667, RZ ;  /* 0x6666666711047825 */ /* 0x000fc800078e00ff */
[----:B------:R-:W-:Y:S01]  /*0200*/  IMAD.X R9, RZ, RZ, RZ, P1 ;  /* 0x000000ffff097224 */ /* 0x000fe200008e06ff */
[----:B------:R-:W-:Y:S01]  /*0210*/  IADD3 RZ, P1, R5, R6, RZ ;  /* 0x0000000605ff7210 */ /* 0x000fe20007f3e0ff */
[----:B------:R-:W-:-:S04]  /*0220*/  IMAD.WIDE.U32.X R10, R19, -0x5c28f5c3, R12, P2 ;  /* 0xa3d70a3d130a7825 */ /* 0x000fc800010e040c */
[----:B------:R-:W-:Y:S01]  /*0230*/  IMAD.MOV.U32 R8, RZ, RZ, R7 ;  /* 0x000000ffff087224 */ /* 0x000fe200078e0007 */
[----:B------:R-:W-:-:S03]  /*0240*/  IADD3 R6, P2, -R17, R10, RZ ;  /* 0x0000000a11067210 */ /* 0x000fc60007f5e1ff */
[----:B------:R-:W-:-:S04]  /*0250*/  IMAD.WIDE.U32.X R4, R19, 0x66666666, R8, P1 ;  /* 0x6666666613047825 */ /* 0x000fc800008e0408 */
[----:B------:R-:W-:Y:S01]  /*0260*/  IMAD.X R10, R11, 0x1, ~R19, P2 ;  /* 0x000000010b0a7824 */ /* 0x000fe200010e0e13 */
[----:B------:R-:W-:Y:S02]  /*0270*/  IADD3 R7, P1, R4, -0x66666667, RZ ;  /* 0x9999999904077810 */ /* 0x000fe40007f3e0ff */
[----:B------:R-:W-:Y:S02]  /*0280*/  IADD3 R11, P3, R6, -0x70a3d70b, RZ ;  /* 0x8f5c28f5060b7810 */ /* 0x000fe40007f7e0ff */
[----:B------:R-:W-:Y:S02]  /*0290*/  ISETP.LT.AND P2, PT, R19, RZ, PT ;  /* 0x000000ff1300720c */ /* 0x000fe40003f41270 */
[----:B------:R-:W-:Y:S02]  /*02a0*/  IADD3.X R9, R5, -0x66666667, RZ, P1, !PT ;  /* 0x9999999905097810 */ /* 0x000fe40000ffe4ff */
[----:B------:R-:W-:Y:S02]  /*02b0*/  IADD3.X R13, R10, 0x5c28f5c2, RZ, P3, !PT ;  /* 0x5c28f5c20a0d7810 */ /* 0x000fe40001ffe4ff */
[----:B------:R-:W-:-:S02]  /*02c0*/  SEL R0, R7, R4, P2 ;  /* 0x0000000407007207 */ /* 0x000fc40001000000 */
[----:B------:R-:W-:Y:S02]  /*02d0*/  SEL R8, R9, R5, P2 ;  /* 0x0000000509087207 */ /* 0x000fe40001000000 */
[----:B------:R-:W-:Y:S02]  /*02e0*/  SEL R6, R11, R6, P2 ;  /* 0x000000060b067207 */ /* 0x000fe40001000000 */
[----:B------:R-:W-:Y:S02]  /*02f0*/  SEL R7, R13, R10, P2 ;  /* 0x0000000a0d077207 */ /* 0x000fe40001000000 */
[----:B------:R-:W-:Y:S02]  /*0300*/  SHF.R.S64 R5, R0, 0x1, R8 ;  /* 0x0000000100057819 */ /* 0x000fe40000001008 */
[----:B------:R-:W-:Y:S02]  /*0310*/  SHF.R.S64 R6, R6, 0x4, R7 ;  /* 0x0000000406067819 */ /* 0x000fe40000001007 */
[----:B------:R-:W-:-:S02]  /*0320*/  IADD3 R4, R14, UR5, RZ ;  /* 0x000000050e047c10 */ /* 0x000fc4000fffe0ff */
[----:B------:R-:W-:Y:S02]  /*0330*/  LEA.HI R5, R8, R5, RZ, 0x1 ;  /* 0x0000000508057211 */ /* 0x000fe400078f08ff */
[----:B------:R-:W-:-:S03]  /*0340*/  LEA.HI R6, R7, R6, RZ, 0x1 ;  /* 0x0000000607067211 */ /* 0x000fc600078f08ff */
[----:B------:R-:W-:Y:S02]  /*0350*/  IMAD R4, R5, -0x5, R4 ;  /* 0xfffffffb05047824 */ /* 0x000fe400078e0204 */
[----:B------:R-:W-:-:S03]  /*0360*/  IMAD R7, R6, -0x5, R5 ;  /* 0xfffffffb06077824 */ /* 0x000fc600078e0205 */
[----:B------:R-:W-:Y:S02]  /*0370*/  SHF.R.S32.HI R5, RZ, 0x1f, R4 ;  /* 0x0000001fff057819 */ /* 0x000fe40000011404 */
[----:B------:R-:W-:-:S03]  /*0380*/  SHF.R.S32.HI R0, RZ, 0x1f, R7 ;  /* 0x0000001fff007819 */ /* 0x000fc60000011407 */
[----:B------:R-:W-:Y:S01]  /*0390*/  IMAD.WIDE.U32 R4, R7, 0x5, R4 ;  /* 0x0000000507047825 */ /* 0x000fe200078e0004 */
[----:B------:R-:W-:-:S03]  /*03a0*/  SHF.R.S32.HI R7, RZ, 0x1f, R6 ;  /* 0x0000001fff077819 */ /* 0x000fc60000011406 */
[----:B------:R-:W-:-:S04]  /*03b0*/  IMAD R9, R0, 0x5, RZ ;  /* 0x0000000500097824 */ /* 0x000fc800078e02ff */
[----:B------:R-:W-:Y:S02]  /*03c0*/  IMAD.IADD R0, R5, 0x1, R9 ;  /* 0x0000000105007824 */ /* 0x000fe400078e0209 */
[----:B------:R-:W-:-:S04]  /*03d0*/  IMAD.WIDE.U32 R4, R4, 0x28a4, R6 ;  /* 0x000028a404047825 */ /* 0x000fc800078e0006 */
[----:B------:R-:W-:Y:S02]  /*03e0*/  IMAD R7, R0, 0x28a4, RZ ;  /* 0x000028a400077824 */ /* 0x000fe400078e02ff */
[----:B------:R-:W-:Y:S02]  /*03f0*/  IMAD.SHL.U32 R0, R4, 0x8, RZ ;  /* 0x0000000804007824 */ /* 0x000fe400078e00ff */
[----:B------:R-:W-:-:S03]  /*0400*/  IMAD.IADD R5, R5, 0x1, R7 ;  /* 0x0000000105057824 */ /* 0x000fc600078e0207 */
[----:B------:R-:W-:Y:S02]  /*0410*/  IADD3 R6, P1, R0, c[0x0][0x160], RZ ;  /* 0x0000580000067a10 */ /* 0x000fe40007f3e0ff */
[----:B------:R-:W-:Y:S02]  /*0420*/  SHF.L.U64.HI R5, R4, 0x3, R5 ;  /* 0x0000000304057819 */ /* 0x000fe40000010205 */
[C---:B------:R-:W-:Y:S02]  /*0430*/  IADD3 R8, P2, R0.reuse, c[0x0][0x168], RZ ;  /* 0x00005a0000087a10 */ /* 0x040fe40007f5e0ff */
[C---:B------:R-:W-:Y:S02]  /*0440*/  IADD3 R10, P3, R0.reuse, c[0x0][0x170], RZ ;  /* 0x00005c00000a7a10 */ /* 0x040fe40007f7e0ff */
[----:B------:R-:W-:Y:S02]  /*0450*/  IADD3 R4, P4, R0, c[0x0][0x178], RZ ;  /* 0x00005e0000047a10 */ /* 0x000fe40007f9e0ff */
[----:B------:R-:W-:-:S02]  /*0460*/  IADD3.X R7, R5, c[0x0][0x164], RZ, P1, !PT ;  /* 0x0000590005077a10 */ /* 0x000fc40000ffe4ff */
[C---:B------:R-:W-:Y:S02]  /*0470*/  IADD3.X R9, R5.reuse, c[0x0][0x16c], RZ, P2, !PT ;  /* 0x00005b0005097a10 */ /* 0x040fe400017fe4ff */
[C---:B------:R-:W-:Y:S01]  /*0480*/  IADD3.X R11, R5.reuse, c[0x0][0x174], RZ, P3, !PT ;  /* 0x00005d00050b7a10 */ /* 0x040fe20001ffe4ff */
[----:B------:R0:W-:Y:S01]  /*0490*/  STG.E.64 [R6.64], RZ ;  /* 0x000000ff06007986 */ /* 0x0001e2000c101b0a */
[----:B------:R-:W-:-:S03]  /*04a0*/  IADD3.X R5, R5, c[0x0][0x17c], RZ, P4, !PT ;  /* 0x00005f0005057a10 */ /* 0x000fc600027fe4ff */
[----:B------:R0:W-:Y:S04]  /*04b0*/  STG.E.64 [R8.64], RZ ;  /* 0x000000ff08007986 */ /* 0x0001e8000c101b0a */
[----:B------:R0:W-:Y:S04]  /*04c0*/  STG.E.64 [R10.64], RZ ;  /* 0x000000ff0a007986 */ /* 0x0001e8000c101b0a */
[----:B------:R0:W-:Y:S02]  /*04d0*/  STG.E.64 [R4.64], RZ ;  /* 0x000000ff04007986 */ /* 0x0001e4000c101b0a */
.L_x_153:
[----:B------:R-:W-:Y:S05]  /*04e0*/  BSYNC B0 ;  /* 0x0000000000007941 */ /* 0x000fea0003800000 */
.L_x_152:
[----:B------:R-:W-:Y:S01]  /*04f0*/  ISETP.GT.AND.EX P0, PT, R15, RZ, PT, P0 ;  /* 0x000000ff0f00720c */ /* 0x000fe20003f04300 */
[----:B------:R-:W-:-:S04]  /*0500*/  UIADD3 UR5, UP0, UR8, UR5, URZ ;  /* 0x0000000508057290 */ /* 0x000fc8000ff1e03f */
[----:B------:R-:W-:-:S08]  /*0510*/  UIADD3.X UR6, UR9, UR6, URZ, UP0, !UPT ;  /* 0x0000000609067290 */ /* 0x000fd000087fe43f */
[----:B------:R-:W-:Y:S05]  /*0520*/  @P0 BRA `(.L_x_154) ;  /* 0xfffffba000000947 */ /* 0x000fea000383ffff */
[----:B------:R-:W-:Y:S05]  /*0530*/  EXIT ;  /* 0x000000000000794d */ /* 0x000fea0003800000 */
.L_x_155:
        /* <DEDUP_REMOVED lines=12> */
.L_x_494:


//--------------------- .text.nvkernel__Z3rhsv_F1L2048_60 --------------------------
	.section	.text.nvkernel__Z3rhsv_F1L2048_60,"ax",@progbits
	.sectioninfo	@"SHI_REGISTERS=43"
	.align	128
        .global         nvkernel__Z3rhsv_F1L2048_60
        .type           nvkernel__Z3rhsv_F1L2048_60,@function
        .size           nvkernel__Z3rhsv_F1L2048_60,(.L_x_495 - nvkernel__Z3rhsv_F1L2048_60)
        .other          nvkernel__Z3rhsv_F1L2048_60,@"STO_CUDA_ENTRY STV_DEFAULT"
nvkernel__Z3rhsv_F1L2048_60:
.text.nvkernel__Z3rhsv_F1L2048_60:
[----:B------:R-:W-:Y:S02]  /*0000*/  MOV R1, c[0x0][0x28] ;  /* 0x00000a0000017a02 */ /* 0x000fe40000000f00 */
[----:B------:R-:W-:-:S05]  /*0010*/  MOV R2, c[0x0][0x160] ;  /* 0x0000580000027a02 */ /* 0x000fca0000000f00 */
[----:B------:R-:W-:-:S04]  /*0020*/  IMAD.WIDE R16, R2, c[0x0][0x164], RZ ;  /* 0x0000590002107a25 */ /* 0x000fc800078e02ff */
[----:B------:R-:W-:Y:S02]  /*0030*/  IMAD R33, R17, 0x5, RZ ;  /* 0x0000000511217824 */ /* 0x000fe400078e02ff */
[----:B------:R-:W-:-:S05]  /*0040*/  IMAD.WIDE.U32 R16, R16, 0x5, RZ ;  /* 0x0000000510107825 */ /* 0x000fca00078e00ff */
[----:B------:R-:W-:Y:S02]  /*0050*/  IADD3 R33, R17, R33, RZ ;  /* 0x0000002111217210 */ /* 0x000fe40007ffe0ff */
[----:B------:R-:W-:-:S04]  /*0060*/  ISETP.GE.U32.AND P0, PT, R16, 0x1, PT ;  /* 0x000000011000780c */ /* 0x000fc80003f06070 */
[----:B------:R-:W-:-:S13]  /*0070*/  ISETP.GE.AND.EX P0, PT, R33, RZ, PT, P0 ;  /* 0x000000ff2100720c */ /* 0x000fda0003f06300 */
[----:B------:R-:W-:Y:S05]  /*0080*/  @!P0 EXIT ;  /* 0x000000000000894d */ /* 0x000fea0003800000 */
[----:B------:R-:W0:Y:S01]  /*0090*/  S2R R30, SR_TID.X ;  /* 0x00000000001e7919 */ /* 0x000e220000002100 */
[----:B------:R-:W-:Y:S01]  /*00a0*/  MOV R18, c[0x0][0x188] ;  /* 0x0000620000127a02 */ /* 0x000fe20000000f00 */
[----:B------:R-:W-:Y:S01]  /*00b0*/  IMAD.MOV.U32 R37, RZ, RZ, RZ ;  /* 0x000000ffff257224 */ /* 0x000fe200078e00ff */
[----:B------:R-:W-:Y:S01]  /*00c0*/  SHF.R.S32.HI R2, RZ, 0x1f, R2 ;  /* 0x0000001fff027819 */ /* 0x000fe20000011402 */
[----:B------:R-:W1:Y:S01]  /*00d0*/  S2R R3, SR_CTAID.X ;  /* 0x0000000000037919 */ /* 0x000e620000002500 */
[----:B------:R-:W-:Y:S01]  /*00e0*/  MOV R35, RZ ;  /* 0x000000ff00237202 */ /* 0x000fe20000000f00 */
[C---:B------:R-:W-:Y:S01]  /*00f0*/  IMAD.WIDE R22, R18.reuse, 0x8, RZ ;  /* 0x0000000812167825 */ /* 0x040fe200078e02ff */
[----:B------:R-:W-:Y:S01]  /*0100*/  MOV R34, R16 ;  /* 0x0000001000227202 */ /* 0x000fe20000000f00 */
[----:B------:R-:W-:Y:S02]  /*0110*/  ULDC UR38, c[0x0][0xc] ;  /* 0x0000030000267ab9 */ /* 0x000fe40000000800 */
[----:B------:R-:W-:Y:S01]  /*0120*/  IMAD.MOV.U32 R36, RZ, RZ, R33 ;  /* 0x000000ffff247224 */ /* 0x000fe200078e0021 */
[----:B------:R-:W-:Y:S01]  /*0130*/  UIMAD.WIDE UR38, UR38, 0x80, URZ ;  /* 0x00000080262678a5 */ /* 0x000fe2000f8e023f */
[----:B------:R-:W-:Y:S01]  /*0140*/  IMAD.WIDE R18, R18, 0x14b88, RZ ;  /* 0x00014b8812127825 */ /* 0x000fe200078e02ff */
[----:B------:R-:W-:Y:S01]  /*0150*/  ULDC.64 UR36, c[0x0][0x118] ;  /* 0x0000460000247ab9 */ /* 0x000fe20000000a00 */
[----:B0-----:R-:W-:-:S05]  /*0160*/  SHF.R.S32.HI R31, RZ, 0x1f, R30 ;  /* 0x0000001fff1f7819 */ /* 0x001fca000001141e */
[----:B-1----:R-:W-:-:S05]  /*0170*/  IMAD.WIDE R30, R3, 0x80, R30 ;  /* 0x00000080031e7825 */ /* 0x002fca00078e021e */
.L_x_161:
        /* <DEDUP_REMOVED lines=30> */
[----:B------:R-:W-:Y:S02]  /*0360*/  MOV R20, 32@lo((nvkernel__Z3rhsv_F1L2048_60 + .L_x_4@srel)) ;  /* 0x0000000000147802 */ /* 0x000fe40000000f00 */
[----:B------:R-:W-:-:S04]  /*0370*/  MOV R21, 32@hi((nvkernel__Z3rhsv_F1L2048_60 + .L_x_4@srel)) ;  /* 0x0000000000157802 */ /* 0x000fc80000000f00 */
[----:B------:R-:W-:Y:S05]  /*0380*/  CALL.ABS.NOINC `(__cuda_sm20_div_s64) ;  /* 0x0000000000007943 */ /* 0x000fea0003c00000 */
.L_x_4:
[----:B------:R-:W-:Y:S05]  /*0390*/  BRA `(.L_x_158) ;  /* 0x0000012000007947 */ /* 0x000fea0003800000 */
.L_x_157:
        /* <DEDUP_REMOVED lines=18> */
.L_x_158:
[----:B------:R-:W-:Y:S05]  /*04c0*/  BSYNC B6 ;  /* 0x0000000000067941 */ /* 0x000fea0003800000 */
.L_x_156:
[----:B------:R-:W-:Y:S01]  /*04d0*/  ISETP.GE.U32.AND P0, PT, R39, R16, PT ;  /* 0x000000102700720c */ /* 0x000fe20003f06070 */
[----:B------:R-:W-:Y:S03]  /*04e0*/  BSSY B0, `(.L_x_159) ;  /* 0x000002a000007945 */ /* 0x000fe60003800000 */
[----:B------:R-:W-:-:S13]  /*04f0*/  ISETP.GE.AND.EX P0, PT, R40, R33, PT, P0 ;  /* 0x000000212800720c */ /* 0x000fda0003f06300 */
[----:B------:R-:W-:Y:S05]  /*0500*/  @P0 BRA `(.L_x_160) ;  /* 0x0000027000000947 */ /* 0x000fea0003800000 */
[C---:B------:R-:W-:Y:S02]  /*0510*/  IADD3 R3, -R4.reuse, RZ, RZ ;  /* 0x000000ff04037210 */ /* 0x040fe40007ffe1ff */
[----:B------:R-:W-:-:S03]  /*0520*/  IADD3 R25, R4, c[0x0][0x168], RZ ;  /* 0x00005a0004197a10 */ /* 0x000fc60007ffe0ff */
[----:B------:R-:W-:Y:S02]  /*0530*/  IMAD R3, R3, c[0x0][0x160], R32 ;  /* 0x0000580003037a24 */ /* 0x000fe400078e0220 */
[----:B------:R-:W-:-:S03]  /*0540*/  IMAD.WIDE R4, R25, 0x14520, R22 ;  /* 0x0001452019047825 */ /* 0x000fc600078e0216 */
[----:B------:R-:W-:Y:S01]  /*0550*/  IADD3 R3, R3, c[0x0][0x16c], RZ ;  /* 0x00005b0003037a10 */ /* 0x000fe20007ffe0ff */
[----:B------:R-:W-:-:S04]  /*0560*/  IMAD R32, R32, -0x5, R39 ;  /* 0xfffffffb20207824 */ /* 0x000fc800078e0227 */
[----:B------:R-:W-:Y:S01]  /*0570*/  IMAD.WIDE R4, R3, 0x330, R4 ;  /* 0x0000033003047825 */ /* 0x000fe200078e0204 */
[----:B------:R-:W-:-:S05]  /*0580*/  SHF.R.S32.HI R0, RZ, 0x1f, R32 ;  /* 0x0000001fff007819 */ /* 0x000fca0000011420 */
[----:B------:R-:W-:Y:S02]  /*0590*/  IMAD R7, R0, 0x818ac0, RZ ;  /* 0x00818ac000077824 */ /* 0x000fe400078e02ff */
[----:B------:R-:W-:-:S05]  /*05a0*/  IMAD.WIDE.U32 R4, R32, 0x818ac0, R4 ;  /* 0x00818ac020047825 */ /* 0x000fca00078e0004 */
[----:B------:R-:W-:Y:S02]  /*05b0*/  IADD3 R5, R5, R7, RZ ;  /* 0x0000000705057210 */ /* 0x000fe40007ffe0ff */
[----:B------:R-:W-:-:S04]  /*05c0*/  IADD3 R6, P0, R4, c[0x0][0x178], RZ ;  /* 0x00005e0004067a10 */ /* 0x000fc80007f1e0ff */
[----:B------:R-:W-:-:S05]  /*05d0*/  IADD3.X R7, R5, c[0x0][0x17c], RZ, P0, !PT ;  /* 0x00005f0005077a10 */ /* 0x000fca00007fe4ff */
[----:B------:R-:W2:Y:S04]  /*05e0*/  LDG.E.64 R14, [R6.64+-0x20] ;  /* 0xffffe024060e7981 */ /* 0x000ea8000c1e1b00 */
[----:B------:R-:W2:Y:S01]  /*05f0*/  LDG.E.64 R20, [R6.64+-0x28] ;  /* 0xffffd82406147981 */ /* 0x000ea2000c1e1b00 */
[----:B------:R-:W-:-:S03]  /*0600*/  IADD3 R8, P0, R4, c[0x0][0x170], RZ ;  /* 0x00005c0004087a10 */ /* 0x000fc60007f1e0ff */
[----:B------:R-:W3:Y:S01]  /*0610*/  LDG.E.64 R12, [R6.64+-0x18] ;  /* 0xffffe824060c7981 */ /* 0x000ee2000c1e1b00 */
[----:B------:R-:W-:-:S03]  /*0620*/  IADD3.X R9, R5, c[0x0][0x174], RZ, P0, !PT ;  /* 0x00005d0005097a10 */ /* 0x000fc600007fe4ff */
[----:B------:R-:W4:Y:S04]  /*0630*/  LDG.E.64 R10, [R6.64+-0x10] ;  /* 0xfffff024060a7981 */ /* 0x000f28000c1e1b00 */
[----:B------:R-:W5:Y:S01]  /*0640*/  LDG.E.64 R4, [R8.64+-0x18] ;  /* 0xffffe82408047981 */ /* 0x000f62000c1e1b00 */
[----:B------:R-:W-:-:S06]  /*0650*/  IMAD.WIDE R24, R25, 0x338, R18 ;  /* 0x0000033819187825 */ /* 0x000fcc00078e0212 */
[----:B------:R-:W-:-:S04]  /*0660*/  IMAD.WIDE R24, R3, 0x8, R24 ;  /* 0x0000000803187825 */ /* 0x000fc800078e0218 */
[----:B------:R-:W-:Y:S02]  /*0670*/  IMAD R3, R0, 0x841830, RZ ;  /* 0x0084183000037824 */ /* 0x000fe400078e02ff */
[----:B------:R-:W-:Y:S01]  /*0680*/  IMAD.WIDE.U32 R24, R32, 0x841830, R24 ;  /* 0x0084183020187825 */ /* 0x000fe200078e0018 */
[----:B--2---:R-:W3:-:S06]  /*0690*/  DFMA R14, R14, -4, R20 ;  /* 0xc01000000e0e782b */ /* 0x004ecc0000000014 */
[----:B---3--:R-:W4:-:S06]  /*06a0*/  DFMA R12, R12, 6, R14 ;  /* 0x401800000c0c782b */ /* 0x008f0c000000000e */
[----:B----4-:R0:W5:Y:S02]  /*06b0*/  DFMA R12, R10, -4, R12 ;  /* 0xc01000000a0c782b */ /* 0x010164000000000c */
[----:B0-----:R-:W-:-:S04]  /*06c0*/  IADD3 R10, P0, R24, c[0x0][0x180], RZ ;  /* 0x00006000180a7a10 */ /* 0x001fc80007f1e0ff */
[----:B-----5:R-:W0:Y:S01]  /*06d0*/  DFMA R4, -R12, c[0x0][0x190], R4 ;  /* 0x000064000c047a2b */ /* 0x020e220000000104 */
[----:B------:R-:W-:-:S06]  /*06e0*/  IADD3.X R11, R25, c[0x0][0x184], R3, P0, !PT ;  /* 0x00006100190b7a10 */ /* 0x000fcc00007fe403 */
[----:B0-----:R0:W-:Y:S04]  /*06f0*/  STG.E.64 [R10.64+-0x3e298], R4 ;  /* 0xfc1d68040a007986 */ /* 0x0011e8000c101b24 */
[----:B------:R-:W2:Y:S04]  /*0700*/  LDG.E.64 R12, [R6.64+-0x18] ;  /* 0xffffe824060c7981 */ /* 0x000ea8000c1e1b00 */
[----:B------:R-:W2:Y:S04]  /*0710*/  LDG.E.64 R14, [R6.64+-0x20] ;  /* 0xffffe024060e7981 */ /* 0x000ea8000c1e1b00 */
[----:B------:R-:W3:Y:S04]  /*0720*/  LDG.E.64 R20, [R6.64+-0x10] ;  /* 0xfffff02406147981 */ /* 0x000ee8000c1e1b00 */
[----:B------:R-:W4:Y:S01]  /*0730*/  LDG.E.64 R8, [R8.64+-0x10] ;  /* 0xfffff02408087981 */ /* 0x000f22000c1e1b00 */
[----:B--2---:R-:W3:-:S06]  /*0740*/  DFMA R12, R12, -4, R14 ;  /* 0xc01000000c0c782b */ /* 0x004ecc000000000e */
[----:B---3--:R-:W4:-:S06]  /*0750*/  DFMA R12, R20, 5, R12 ;  /* 0x40140000140c782b */ /* 0x008f0c000000000c */
[----:B----4-:R-:W1:-:S07]  /*0760*/  DFMA R12, -R12, c[0x0][0x190], R8 ;  /* 0x000064000c0c7a2b */ /* 0x010e4e0000000108 */
[----:B-1----:R0:W-:Y:S04]  /*0770*/  STG.E.64 [R10.64+-0x29710], R12 ;  /* 0xfd68f00c0a007986 */ /* 0x0021e8000c101b24 */
.L_x_160:
[----:B------:R-:W-:Y:S05]  /*0780*/  BSYNC B0 ;  /* 0x0000000000007941 */ /* 0x000fea0003800000 */
.L_x_159:
[----:B------:R-:W-:Y:S02]  /*0790*/  ISETP.NE.AND P1, PT, R38, RZ, PT ;  /* 0x000000ff2600720c */ /* 0x000fe40003f25270 */
[----:B------:R-:W-:-:S04]  /*07a0*/  IADD3 R35, P0, R35, UR38, RZ ;  /* 0x0000002623237c10 */ /* 0x000fc8000ff1e0ff */
[----:B------:R-:W-:-:S07]  /*07b0*/  IADD3.X R37, R37, UR39, RZ, P0, !PT ;  /* 0x0000002725257c10 */ /* 0x000fce00087fe4ff */
[----:B------:R-:W-:Y:S05]  /*07c0*/  @P1 BRA `(.L_x_161) ;  /* 0xfffff9b000001947 */ /* 0x000fea000383ffff */
[----:B------:R-:W-:Y:S05]  /*07d0*/  EXIT ;  /* 0x000000000000794d */ /* 0x000fea0003800000 */
.L_x_162:
        /* <DEDUP_REMOVED lines=10> */
.L_x_495:


//--------------------- .text.nvkernel__Z3rhsv_F1L2032_58 --------------------------
	.section	.text.nvkernel__Z3rhsv_F1L2032_58,"ax",@progbits
	.sectioninfo	@"SHI_REGISTERS=42"
	.align	128
        .global         nvkernel__Z3rhsv_F1L2032_58
        .type           nvkernel__Z3rhsv_F1L2032_58,@function
        .size           nvkernel__Z3rhsv_F1L2032_58,(.L_x_496 - nvkernel__Z3rhsv_F1L2032_58)
        .other          nvkernel__Z3rhsv_F1L2032_58,@"STO_CUDA_ENTRY STV_DEFAULT"
nvkernel__Z3rhsv_F1L2032_58:
.text.nvkernel__Z3rhsv_F1L2032_58:
        /* <DEDUP_REMOVED lines=28> */
.L_x_171:
[----:B------:R-:W-:Y:S01]  /*01c0*/  IADD3 R35, P0, R38, R30, RZ ;  /* 0x0000001e26237210 */ /* 0x000fe20007f1e0ff */
[----:B------:R-:W-:Y:S04]  /*01d0*/  BSSY B6, `(.L_x_163) ;  /* 0x0000036000067945 */ /* 0x000fe80003800000 */
[----:B------:R-:W-:-:S04]  /*01e0*/  IMAD.X R34, R39, 0x1, R31, P0 ;  /* 0x0000000127227824 */ /* 0x000fc800000e061f */
[C---:B------:R-:W-:Y:S01]  /*01f0*/  IMAD.WIDE.U32 R4, R34.reuse, 0x66666667, RZ ;  /* 0x6666666722047825 */ /* 0x040fe200078e00ff */
[----:B------:R-:W-:-:S05]  /*0200*/  ISETP.LT.AND P1, PT, R34, RZ, PT ;  /* 0x000000ff2200720c */ /* 0x000fca0003f21270 */
[----:B0-----:R-:W-:-:S04]  /*0210*/  IMAD.WIDE.U32 R6, P0, R35, 0x66666666, R4 ;  /* 0x6666666623067825 */ /* 0x001fc80007800004 */
        /* <DEDUP_REMOVED lines=24> */
[----:B------:R-:W-:Y:S02]  /*03a0*/  MOV R20, 32@lo((nvkernel__Z3rhsv_F1L2032_58 + .L_x_5@srel)) ;  /* 0x0000000000147802 */ /* 0x000fe40000000f00 */
[----:B------:R-:W-:-:S04]  /*03b0*/  MOV R21, 32@hi((nvkernel__Z3rhsv_F1L2032_58 + .L_x_5@srel)) ;  /* 0x0000000000157802 */ /* 0x000fc80000000f00 */
[----:B------:R-:W-:Y:S05]  /*03c0*/  CALL.ABS.NOINC `(__cuda_sm20_div_s64) ;  /* 0x0000000000007943 */ /* 0x000fea0003c00000 */
.L_x_5:
[----:B------:R-:W-:Y:S02]  /*03d0*/  MOV R18, R4 ;  /* 0x0000000400127202 */ /* 0x000fe40000000f00 */
[----:B------:R-:W-:Y:S01]  /*03e0*/  MOV R19, R5 ;  /* 0x0000000500137202 */ /* 0x000fe20000000f00 */
[----:B------:R-:W-:Y:S05]  /*03f0*/  BRA `(.L_x_165) ;  /* 0x0000013000007947 */ /* 0x000fea0003800000 */
.L_x_164:
        /* <DEDUP_REMOVED lines=19> */
.L_x_165:
[----:B------:R-:W-:Y:S05]  /*0530*/  BSYNC B6 ;  /* 0x0000000000067941 */ /* 0x000fea0003800000 */
.L_x_163:
[----:B------:R-:W-:Y:S01]  /*0540*/  LOP3.LUT R0, R19, UR40, RZ, 0xfc, !PT ;  /* 0x0000002813007c12 */ /* 0x000fe2000f8efcff */
[----:B------:R-:W-:Y:S03]  /*0550*/  BSSY B6, `(.L_x_166) ;  /* 0x000001d000067945 */ /* 0x000fe60003800000 */
[----:B------:R-:W-:-:S13]  /*0560*/  ISETP.NE.U32.AND P0, PT, R0, RZ, PT ;  /* 0x000000ff0000720c */ /* 0x000fda0003f05070 */
[----:B------:R-:W-:Y:S05]  /*0570*/  @!P0 BRA `(.L_x_167) ;  /* 0x0000008000008947 */ /* 0x000fea0003800000 */
[----:B------:R-:W-:Y:S01]  /*0580*/  IMAD.MOV.U32 R4, RZ, RZ, R18 ;  /* 0x000000ffff047224 */ /* 0x000fe200078e0012 */
[----:B------:R-:W-:Y:S01]  /*0590*/  MOV R6, c[0x0][0x164] ;  /* 0x0000590000067a02 */ /* 0x000fe20000000f00 */
[----:B------:R-:W-:Y:S01]  /*05a0*/  IMAD.MOV.U32 R5, RZ, RZ, R19 ;  /* 0x000000ffff057224 */ /* 0x000fe200078e0013 */
[----:B------:R-:W-:Y:S01]  /*05b0*/  MOV R20, 32@lo((nvkernel__Z3rhsv_F1L2032_58 + .L_x_6@srel)) ;  /* 0x0000000000147802 */ /* 0x000fe20000000f00 */
[----:B------:R-:W-:Y:S01]  /*05c0*/  IMAD.U32 R7, RZ, RZ, UR40 ;  /* 0x00000028ff077e24 */ /* 0x000fe2000f8e00ff */
[----:B------:R-:W-:-:S04]  /*05d0*/  MOV R21, 32@hi((nvkernel__Z3rhsv_F1L2032_58 + .L_x_6@srel)) ;  /* 0x0000000000157802 */ /* 0x000fc80000000f00 */
[----:B------:R-:W-:Y:S05]  /*05e0*/  CALL.ABS.NOINC `(__cuda_sm20_div_s64) ;  /* 0x0000000000007943 */ /* 0x000fea0003c00000 */
.L_x_6:
[----:B------:R-:W-:Y:S05]  /*05f0*/  BRA `(.L_x_168) ;  /* 0x0000012000007947 */ /* 0x000fea0003800000 */
.L_x_167:
        /* <DEDUP_REMOVED lines=18> */
.L_x_168:
[----:B------:R-:W-:Y:S05]  /*0720*/  BSYNC B6 ;  /* 0x0000000000067941 */ /* 0x000fea0003800000 */
.L_x_166:
[----:B------:R-:W-:Y:S01]  /*0730*/  ISETP.GE.U32.AND P0, PT, R35, R16, PT ;  /* 0x000000102300720c */ /* 0x000fe20003f06070 */
[----:B------:R-:W-:Y:S01]  /*0740*/  BSSY B0, `(.L_x_169) ;  /* 0x0000032000007945 */ /* 0x000fe20003800000 */
[----:B------:R-:W-:Y:S01]  /*0750*/  IADD3 R3, -R18, RZ, RZ ;  /* 0x000000ff12037210 */ /* 0x000fe20007ffe1ff */
[----:B------:R-:W-:Y:S01]  /*0760*/  IMAD R35, R22, -0x5, R35 ;  /* 0xfffffffb16237824 */ /* 0x000fe200078e0223 */
[----:B------:R-:W-:-:S03]  /*0770*/  ISETP.GE.AND.EX P0, PT, R34, R23, PT, P0 ;  /* 0x000000172200720c */ /* 0x000fc60003f06300 */
[----:B------:R-:W-:-:S10]  /*0780*/  IMAD R3, R3, c[0x0][0x160], R22 ;  /* 0x0000580003037a24 */ /* 0x000fd400078e0216 */
[----:B------:R-:W-:Y:S05]  /*0790*/  @P0 BRA `(.L_x_170) ;  /* 0x000002c000000947 */ /* 0x000fea0003800000 */
[----:B------:R-:W-:Y:S02]  /*07a0*/  IADD3 R11, P0, RZ, RZ, RZ ;  /* 0x000000ffff0b7210 */ /* 0x000fe40007f1e0ff */
[----:B------:R-:W-:Y:S02]  /*07b0*/  SHF.R.S32.HI R0, RZ, 0x1f, R35 ;  /* 0x0000001fff007819 */ /* 0x000fe40000011423 */
[----:B------:R-:W-:Y:S01]  /*07c0*/  IADD3.X R6, R3, 0x3, RZ, P0, !PT ;  /* 0x0000000303067810 */ /* 0x000fe200007fe4ff */
[----:B------:R-:W-:Y:S01]  /*07d0*/  IMAD.MOV R3, RZ, RZ, -R4 ;  /* 0x000000ffff037224 */ /* 0x000fe200078e0a04 */
[----:B------:R-:W-:Y:S02]  /*07e0*/  IADD3 R4, R4, c[0x0][0x16c], RZ ;  /* 0x00005b0004047a10 */ /* 0x000fe40007ffe0ff */
[----:B------:R-:W-:Y:S01]  /*07f0*/  SHF.R.S64 R10, R11, 0x1d, R6 ;  /* 0x0000001d0b0a7819 */ /* 0x000fe20000001006 */
[----:B------:R-:W-:Y:S01]  /*0800*/  IMAD R8, R3, c[0x0][0x164], R18 ;  /* 0x0000590003087a24 */ /* 0x000fe200078e0212 */
[----:B------:R-:W-:Y:S01]  /*0810*/  SHF.R.S32.HI R11, RZ, 0x1d, R6 ;  /* 0x0000001dff0b7819 */ /* 0x000fe20000011406 */
[----:B------:R-:W-:-:S03]  /*0820*/  IMAD R3, R0, 0x818ac0, RZ ;  /* 0x00818ac000037824 */ /* 0x000fc600078e02ff */
[----:B------:R-:W-:Y:S01]  /*0830*/  IADD3 R8, R8, c[0x0][0x170], RZ ;  /* 0x00005c0008087a10 */ /* 0x000fe20007ffe0ff */
[----:B------:R-:W-:-:S06]  /*0840*/  IMAD.WIDE R10, R4, 0x14520, R10 ;  /* 0x00014520040a7825 */ /* 0x000fcc00078e020a */
[----:B------:R-:W-:-:S06]  /*0850*/  IMAD.WIDE R10, R8, 0x330, R10 ;  /* 0x00000330080a7825 */ /* 0x000fcc00078e020a */
[----:B------:R-:W-:-:S04]  /*0860*/  IMAD.WIDE.U32 R24, R35, 0x818ac0, R10 ;  /* 0x00818ac023187825 */ /* 0x000fc800078e000a */
[----:B------:R-:W-:Y:S01]  /*0870*/  IMAD.IADD R3, R25, 0x1, R3 ;  /* 0x0000000119037824 */ /* 0x000fe200078e0203 */
[----:B------:R-:W-:-:S04]  /*0880*/  IADD3 R10, P0, R24, c[0x0][0x180], RZ ;  /* 0x00006000180a7a10 */ /* 0x000fc80007f1e0ff */
[----:B------:R-:W-:-:S05]  /*0890*/  IADD3.X R11, R3, c[0x0][0x184], RZ, P0, !PT ;  /* 0x00006100030b7a10 */ /* 0x000fca00007fe4ff */
[----:B------:R-:W2:Y:S04]  /*08a0*/  LDG.E.64 R12, [R10.64+-0x8] ;  /* 0xfffff8240a0c7981 */ /* 0x000ea8000c1e1b00 */
[----:B------:R-:W2:Y:S04]  /*08b0*/  LDG.E.64 R14, [R10.64+-0x10] ;  /* 0xfffff0240a0e7981 */ /* 0x000ea8000c1e1b00 */
[----:B------:R-:W3:Y:S01]  /*08c0*/  LDG.E.64 R18, [R10.64] ;  /* 0x000000240a127981 */ /* 0x000ee2000c1e1b00 */
[----:B------:R-:W-:-:S03]  /*08d0*/  IADD3 R24, P0, R24, c[0x0][0x178], RZ ;  /* 0x00005e0018187a10 */ /* 0x000fc60007f1e0ff */
[----:B------:R-:W4:Y:S01]  /*08e0*/  LDG.E.64 R20, [R10.64+0x8] ;  /* 0x000008240a147981 */ /* 0x000f22000c1e1b00 */
[----:B------:R-:W-:-:S03]  /*08f0*/  IADD3.X R25, R3, c[0x0][0x17c], RZ, P0, !PT ;  /* 0x00005f0003197a10 */ /* 0x000fc600007fe4ff */
[----:B------:R-:W5:Y:S04]  /*0900*/  LDG.E.64 R26, [R10.64+0x10] ;  /* 0x000010240a1a7981 */ /* 0x000f68000c1e1b00 */
[----:B------:R-:W5:Y:S01]  /*0910*/  LDG.E.64 R24, [R24.64] ;  /* 0x0000002418187981 */ /* 0x000f62000c1e1b00 */
[----:B------:R-:W-:Y:S01]  /*0920*/  SHF.R.S32.HI R7, RZ, 0x1f, R6 ;  /* 0x0000001fff077819 */ /* 0x000fe20000011406 */
[----:B------:R-:W-:Y:S01]  /*0930*/  IMAD R3, R0, 0x66, RZ ;  /* 0x0000006600037824 */ /* 0x000fe200078e02ff */
[----:B------:R-:W-:Y:S02]  /*0940*/  SHF.R.S32.HI R5, RZ, 0x1f, R4 ;  /* 0x0000001fff057819 */ /* 0x000fe40000011404 */
[----:B------:R-:W-:Y:S01]  /*0950*/  SHF.R.S32.HI R9, RZ, 0x1f, R8 ;  /* 0x0000001fff097819 */ /* 0x000fe20000011408 */
[----:B------:R-:W-:-:S04]  /*0960*/  IMAD.WIDE.U32 R6, R35, 0x66, R6 ;  /* 0x0000006623067825 */ /* 0x000fc800078e0006 */
[----:B------:R-:W-:Y:S02]  /*0970*/  IMAD.IADD R0, R7, 0x1, R3 ;  /* 0x0000000107007824 */ /* 0x000fe400078e0203 */
[----:B------:R-:W-:-:S04]  /*0980*/  IMAD.WIDE.U32 R4, R6, 0x67, R4 ;  /* 0x0000006706047825 */ /* 0x000fc800078e0004 */
[----:B------:R-:W-:-:S04]  /*0990*/  IMAD R3, R0, 0x67, RZ ;  /* 0x0000006700037824 */ /* 0x000fc800078e02ff */
[----:B------:R-:W-:Y:S02]  /*09a0*/  IMAD.IADD R0, R5, 0x1, R3 ;  /* 0x0000000105007824 */ /* 0x000fe400078e0203 */
[----:B------:R-:W-:-:S04]  /*09b0*/  IMAD.WIDE.U32 R4, R4, 0x67, R8 ;  /* 0x0000006704047825 */ /* 0x000fc800078e0008 */
[----:B------:R-:W-:Y:S01]  /*09c0*/  IMAD R3, R0, 0x67, RZ ;  /* 0x0000006700037824 */ /* 0x000fe200078e02ff */
[----:B------:R-:W-:-:S03]  /*09d0*/  LEA R6, P0, R4, c[0x0][0x188], 0x3 ;  /* 0x0000620004067a11 */ /* 0x000fc600078018ff */
[----:B------:R-:W-:-:S05]  /*09e0*/  IMAD.IADD R3, R5, 0x1, R3 ;  /* 0x0000000105037824 */ /* 0x000fca00078e0203 */
[----:B------:R-:W-:Y:S01]  /*09f0*/  LEA.HI.X R7, R4, c[0x0][0x18c], R3, 0x3, P0 ;  /* 0x0000630004077a11 */ /* 0x000fe200000f1c03 */
[----:B--2---:R-:W3:-:S06]  /*0a00*/  DFMA R12, R12, -4, R14 ;  /* 0xc01000000c0c782b */ /* 0x004ecc000000000e */
[----:B---3--:R-:W4:-:S06]  /*0a10*/  DFMA R12, R18, 6, R12 ;  /* 0x40180000120c782b */ /* 0x008f0c000000000c */
[----:B----4-:R-:W5:-:S06]  /*0a20*/  DFMA R12, R20, -4, R12 ;  /* 0xc0100000140c782b */ /* 0x010f4c000000000c */
[----:B-----5:R-:W0:-:S06]  /*0a30*/  DADD R12, R12, R26 ;  /* 0x000000000c0c7229 */ /* 0x020e0c000000001a */
[----:B0-----:R-:W0:-:S07]  /*0a40*/  DFMA R12, -R12, c[0x0][0x190], R24 ;  /* 0x000064000c0c7a2b */ /* 0x001e0e0000000118 */
[----:B0-----:R0:W-:Y:S04]  /*0a50*/  STG.E.64 [R6.64], R12 ;  /* 0x0000000c06007986 */ /* 0x0011e8000c101b24 */
.L_x_170:
[----:B------:R-:W-:Y:S05]  /*0a60*/  BSYNC B0 ;  /* 0x0000000000007941 */ /* 0x000fea0003800000 */
.L_x_169:
[----:B------:R-:W-:Y:S02]  /*0a70*/  ISETP.NE.AND P1, PT, R36, RZ, PT ;  /* 0x000000ff2400720c */ /* 0x000fe40003f25270 */
[----:B------:R-:W-:-:S04]  /*0a80*/  IADD3 R30, P0, R30, UR38, RZ ;  /* 0x000000261e1e7c10 */ /* 0x000fc8000ff1e0ff */
[----:B------:R-:W-:-:S07]  /*0a90*/  IADD3.X R31, R31, UR39, RZ, P0, !PT ;  /* 0x000000271f1f7c10 */ /* 0x000fce00087fe4ff */
[----:B------:R-:W-:Y:S05]  /*0aa0*/  @P1 BRA `(.L_x_171) ;  /* 0xfffff71000001947 */ /* 0x000fea000383ffff */
[----:B------:R-:W-:Y:S05]  /*0ab0*/  EXIT ;  /* 0x000000000000794d */ /* 0x000fea0003800000 */
.L_x_172:
        /* <DEDUP_REMOVED lines=12> */
.L_x_496:


//--------------------- .text.nvkernel__Z3rhsv_F1L2015_56 --------------------------
	.section	.text.nvkernel__Z3rhsv_F1L2015_56,"ax",@progbits
	.sectioninfo	@"SHI_REGISTERS=39"
	.align	128
        .global         nvkernel__Z3rhsv_F1L2015_56
        .type           nvkernel__Z3rhsv_F1L2015_56,@function
        .size           nvkernel__Z3rhsv_F1L2015_56,(.L_x_497 - nvkernel__Z3rhsv_F1L2015_56)
        .other          nvkernel__Z3rhsv_F1L2015_56,@"STO_CUDA_ENTRY STV_DEFAULT"
nvkernel__Z3rhsv_F1L2015_56:
.text.nvkernel__Z3rhsv_F1L2015_56:
        /* <DEDUP_REMOVED lines=17> */
[----:B------:R-:W-:Y:S02]  /*0110*/  UIMAD.WIDE UR38, UR38, 0x80, URZ ;  /* 0x00000080262678a5 */ /* 0x000fe4000f8e023f */
[----:B------:R-:W-:Y:S01]  /*0120*/  ULDC.64 UR36, c[0x0][0x118] ;  /* 0x0000460000247ab9 */ /* 0x000fe20000000a00 */
[----:B0-----:R-:W-:-:S05]  /*0130*/  SHF.R.S32.HI R19, RZ, 0x1f, R18 ;  /* 0x0000001fff137819 */ /* 0x001fca0000011412 */
[----:B-1----:R-:W-:-:S05]  /*0140*/  IMAD.WIDE R18, R3, 0x80, R18 ;  /* 0x0000008003127825 */ /* 0x002fca00078e0212 */
.L_x_178:
        /* <DEDUP_REMOVED lines=30> */
[----:B------:R-:W-:Y:S02]  /*0330*/  MOV R20, 32@lo((nvkernel__Z3rhsv_F1L2015_56 + .L_x_7@srel)) ;  /* 0x0000000000147802 */ /* 0x000fe40000000f00 */
[----:B------:R-:W-:-:S04]  /*0340*/  MOV R21, 32@hi((nvkernel__Z3rhsv_F1L2015_56 + .L_x_7@srel)) ;  /* 0x0000000000157802 */ /* 0x000fc80000000f00 */
[----:B------:R-:W-:Y:S05]  /*0350*/  CALL.ABS.NOINC `(__cuda_sm20_div_s64) ;  /* 0x0000000000007943 */ /* 0x000fea0003c00000 */
.L_x_7:
[----:B------:R-:W-:Y:S05]  /*0360*/  BRA `(.L_x_175) ;  /* 0x0000012000007947 */ /* 0x000fea0003800000 */
.L_x_174:
        /* <DEDUP_REMOVED lines=18> */
.L_x_175:
[----:B------:R-:W-:Y:S05]  /*0490*/  BSYNC B6 ;  /* 0x0000000000067941 */ /* 0x000fea0003800000 */
.L_x_173:
[----:B------:R-:W-:Y:S01]  /*04a0*/  ISETP.GE.U32.AND P0, PT, R31, R16, PT ;  /* 0x000000101f00720c */ /* 0x000fe20003f06070 */
[----:B------:R-:W-:Y:S03]  /*04b0*/  BSSY B0, `(.L_x_176) ;  /* 0x000002b000007945 */ /* 0x000fe60003800000 */
[----:B------:R-:W-:-:S13]  /*04c0*/  ISETP.GE.AND.EX P0, PT, R23, R34, PT, P0 ;  /* 0x000000221700720c */ /* 0x000fda0003f06300 */
[----:B------:R-:W-:Y:S05]  /*04d0*/  @P0 BRA `(.L_x_177) ;  /* 0x0000028000000947 */ /* 0x000fea0003800000 */
[----:B------:R-:W-:Y:S01]  /*04e0*/  IADD3 R21, -R4, RZ, RZ ;  /* 0x000000ff04157210 */ /* 0x000fe20007ffe1ff */
[----:B------:R-:W-:Y:S01]  /*04f0*/  IMAD R31, R2, -0x5, R31 ;  /* 0xfffffffb021f7824 */ /* 0x000fe200078e021f */
[----:B------:R-:W-:-:S03]  /*0500*/  IADD3 R12, R4, c[0x0][0x168], RZ ;  /* 0x00005a00040c7a10 */ /* 0x000fc60007ffe0ff */
[----:B------:R-:W-:Y:S01]  /*0510*/  IMAD R21, R21, c[0x0][0x160], R2 ;  /* 0x0000580015157a24 */ /* 0x000fe200078e0202 */
[----:B------:R-:W-:Y:S01]  /*0520*/  SHF.R.S32.HI R0, RZ, 0x1f, R31 ;  /* 0x0000001fff007819 */ /* 0x000fe2000001141f */
[----:B------:R-:W-:-:S03]  /*0530*/  IMAD.WIDE R2, R12, 0x14520, RZ ;  /* 0x000145200c027825 */ /* 0x000fc600078e02ff */
[----:B------:R-:W-:Y:S01]  /*0540*/  IADD3 R21, R21, c[0x0][0x16c], RZ ;  /* 0x00005b0015157a10 */ /* 0x000fe20007ffe0ff */
[----:B------:R-:W-:-:S04]  /*0550*/  IMAD R5, R0, 0x818ac0, RZ ;  /* 0x00818ac000057824 */ /* 0x000fc800078e02ff */
[----:B------:R-:W-:-:S06]  /*0560*/  IMAD.WIDE R2, R21, 0x330, R2 ;  /* 0x0000033015027825 */ /* 0x000fcc00078e0202 */
[----:B------:R-:W-:-:S05]  /*0570*/  IMAD.WIDE.U32 R6, R31, 0x818ac0, R2 ;  /* 0x00818ac01f067825 */ /* 0x000fca00078e0002 */
[----:B------:R-:W-:Y:S02]  /*0580*/  IADD3 R7, R7, R5, RZ ;  /* 0x0000000507077210 */ /* 0x000fe40007ffe0ff */
[----:B------:R-:W-:-:S04]  /*0590*/  IADD3 R2, P0, R6, c[0x0][0x178], RZ ;  /* 0x00005e0006027a10 */ /* 0x000fc80007f1e0ff */
[----:B------:R-:W-:-:S05]  /*05a0*/  IADD3.X R3, R7, c[0x0][0x17c], RZ, P0, !PT ;  /* 0x00005f0007037a10 */ /* 0x000fca00007fe4ff */
[----:B------:R-:W2:Y:S01]  /*05b0*/  LDG.E.64 R14, [R2.64+0x10] ;  /* 0x00001024020e7981 */ /* 0x000ea2000c1e1b00 */
[----:B------:R-:W-:-:S03]  /*05c0*/  IADD3 R6, P0, R6, c[0x0][0x170], RZ ;  /* 0x00005c0006067a10 */ /* 0x000fc60007f1e0ff */
[----:B------:R-:W3:Y:S01]  /*05d0*/  LDG.E.64 R4, [R2.64+0x8] ;  /* 0x0000082402047981 */ /* 0x000ee2000c1e1b00 */
[----:B------:R-:W-:-:S03]  /*05e0*/  IADD3.X R7, R7, c[0x0][0x174], RZ, P0, !PT ;  /* 0x00005d0007077a10 */ /* 0x000fc600007fe4ff */
[----:B------:R-:W4:Y:S04]  /*05f0*/  LDG.E.64 R8, [R2.64+0x18] ;  /* 0x0000182402087981 */ /* 0x000f28000c1e1b00 */
[----:B------:R-:W5:Y:S01]  /*0600*/  LDG.E.64 R10, [R6.64+0x8] ;  /* 0x00000824060a7981 */ /* 0x000f62000c1e1b00 */
[----:B------:R-:W-:-:S06]  /*0610*/  IMAD.WIDE R12, R12, 0x338, RZ ;  /* 0x000003380c0c7825 */ /* 0x000fcc00078e02ff */
[----:B------:R-:W-:-:S06]  /*0620*/  IMAD.WIDE R12, R21, 0x8, R12 ;  /* 0x00000008150c7825 */ /* 0x000fcc00078e020c */
[----:B------:R-:W-:Y:S01]  /*0630*/  IMAD.WIDE.U32 R12, R31, 0x841830, R12 ;  /* 0x008418301f0c7825 */ /* 0x000fe200078e000c */
[----:B--2---:R-:W3:-:S06]  /*0640*/  DMUL R14, R14, -4 ;  /* 0xc01000000e0e7828 */ /* 0x004ecc0000000000 */
[----:B---3--:R-:W4:-:S06]  /*0650*/  DFMA R4, R4, 5, R14 ;  /* 0x401400000404782b */ /* 0x008f0c000000000e */
[----:B----4-:R0:W5:Y:S02]  /*0660*/  DADD R8, R4, R8 ;  /* 0x0000000004087229 */ /* 0x0101640000000008 */
[----:B0-----:R-:W-:Y:S01]  /*0670*/  IMAD R5, R0, 0x841830, RZ ;  /* 0x0084183000057824 */ /* 0x001fe200078e02ff */
[----:B------:R-:W-:-:S03]  /*0680*/  IADD3 R4, P0, R12, c[0x0][0x180], RZ ;  /* 0x000060000c047a10 */ /* 0x000fc60007f1e0ff */
[----:B-----5:R-:W0:Y:S01]  /*0690*/  DFMA R8, -R8, c[0x0][0x188], R10 ;  /* 0x0000620008087a2b */ /* 0x020e22000000010a */
[----:B------:R-:W-:-:S06]  /*06a0*/  IADD3.X R5, R13, c[0x0][0x184], R5, P0, !PT ;  /* 0x000061000d057a10 */ /* 0x000fcc00007fe405 */
[----:B0-----:R0:W-:Y:S04]  /*06b0*/  STG.E.64 [R4.64+0x14b88], R8 ;  /* 0x014b880804007986 */ /* 0x0011e8000c101b24 */
[----:B------:R-:W2:Y:S04]  /*06c0*/  LDG.E.64 R10, [R2.64+0x8] ;  /* 0x00000824020a7981 */ /* 0x000ea8000c1e1b00 */
[----:B------:R-:W2:Y:S04]  /*06d0*/  LDG.E.64 R12, [R2.64+0x20] ;  /* 0x00002024020c7981 */ /* 0x000ea8000c1e1b00 */
[----:B------:R-:W3:Y:S04]  /*06e0*/  LDG.E.64 R14, [R2.64+0x10] ;  /* 0x00001024020e7981 */ /* 0x000ee8000c1e1b00 */
[----:B------:R-:W4:Y:S04]  /*06f0*/  LDG.E.64 R20, [R2.64+0x18] ;  /* 0x0000182402147981 */ /* 0x000f28000c1e1b00 */
[----:B------:R-:W5:Y:S01]  /*0700*/  LDG.E.64 R6, [R6.64+0x10] ;  /* 0x0000102406067981 */ /* 0x000f62000c1e1b00 */
[----:B--2---:R-:W3:-:S06]  /*0710*/  DFMA R10, R10, -4, R12 ;  /* 0xc01000000a0a782b */ /* 0x004ecc000000000c */
[----:B---3--:R-:W4:-:S06]  /*0720*/  DFMA R10, R14, 6, R10 ;  /* 0x401800000e0a782b */ /* 0x008f0c000000000a */
[----:B----4-:R-:W5:-:S06]  /*0730*/  DFMA R10, R20, -4, R10 ;  /* 0xc0100000140a782b */ /* 0x010f4c000000000a */
[----:B-----5:R-:W1:-:S07]  /*0740*/  DFMA R10, -R10, c[0x0][0x188], R6 ;  /* 0x000062000a0a7a2b */ /* 0x020e4e0000000106 */
[----:B-1----:R0:W-:Y:S04]  /*0750*/  STG.E.64 [R4.64+0x29710], R10 ;  /* 0x0297100a04007986 */ /* 0x0021e8000c101b24 */
.L_x_177:
[----:B------:R-:W-:Y:S05]  /*0760*/  BSYNC B0 ;  /* 0x0000000000007941 */ /* 0x000fea0003800000 */
.L_x_176:
[----:B------:R-:W-:Y:S02]  /*0770*/  ISETP.NE.AND P1, PT, R36, RZ, PT ;  /* 0x000000ff2400720c */ /* 0x000fe40003f25270 */
[----:B------:R-:W-:-:S04]  /*0780*/  IADD3 R35, P0, R35, UR38, RZ ;  /* 0x0000002623237c10 */ /* 0x000fc8000ff1e0ff */
[----:B------:R-:W-:-:S07]  /*0790*/  IADD3.X R33, R33, UR39, RZ, P0, !PT ;  /* 0x0000002721217c10 */ /* 0x000fce00087fe4ff */
[----:B------:R-:W-:Y:S05]  /*07a0*/  @P1 BRA `(.L_x_178) ;  /* 0xfffff9a000001947 */ /* 0x000fea000383ffff */
[----:B------:R-:W-:Y:S05]  /*07b0*/  EXIT ;  /* 0x000000000000794d */ /* 0x000fea0003800000 */
.L_x_179:
        /* <DEDUP_REMOVED lines=12> */
.L_x_497:


//--------------------- .text.nvkernel__Z3rhsv_F1L1983_54 --------------------------
	.section	.text.nvkernel__Z3rhsv_F1L1983_54,"ax",@progbits
	.sectioninfo	@"SHI_REGISTERS=56"
	.align	128
        .global         nvkernel__Z3rhsv_F1L1983_54
        .type           nvkernel__Z3rhsv_F1L1983_54,@function
        .size           nvkernel__Z3rhsv_F1L1983_54,(.L_x_498 - nvkernel__Z3rhsv_F1L1983_54)
        .other          nvkernel__Z3rhsv_F1L1983_54,@"STO_CUDA_ENTRY STV_DEFAULT"
nvkernel__Z3rhsv_F1L1983_54:
.text.nvkernel__Z3rhsv_F1L1983_54:
        /* <DEDUP_REMOVED lines=13> */
[----:B------:R-:W-:Y:S01]  /*00d0*/  IMAD.MOV.U32 R30, RZ, RZ, c[0x0][0x190] ;  /* 0x00006400ff1e7624 */ /* 0x000fe200078e00ff */
[----:B------:R-:W-:Y:S01]  /*00e0*/  MOV R34, c[0x0][0x1a8] ;  /* 0x00006a0000227a02 */ /* 0x000fe20000000f00 */
[----:B------:R-:W-:Y:S01]  /*00f0*/  IMAD.MOV.U32 R31, RZ, RZ, c[0x0][0x194] ;  /* 0x00006500ff1f7624 */ /* 0x000fe200078e00ff */
[----:B------:R-:W1:Y:S01]  /*0100*/  S2R R3, SR_CTAID.X ;  /* 0x0000000000037919 */ /* 0x000e620000002500 */
[----:B------:R-:W-:Y:S01]  /*0110*/  IMAD.MOV.U32 R35, RZ, RZ, c[0x0][0x1ac] ;  /* 0x00006b00ff237624 */ /* 0x000fe200078e00ff */
[----:B------:R-:W-:Y:S01]  /*0120*/  SHF.R.S32.HI R43, RZ, 0x1f, R43 ;  /* 0x0000001fff2b7819 */ /* 0x000fe2000001142b */
[----:B------:R-:W-:Y:S01]  /*0130*/  IMAD.MOV.U32 R51, RZ, RZ, RZ ;  /* 0x000000ffff337224 */ /* 0x000fe200078e00ff */
[----:B------:R-:W-:Y:S01]  /*0140*/  MOV R49, RZ ;  /* 0x000000ff00317202 */ /* 0x000fe20000000f00 */
[C---:B------:R2:W3:Y:S01]  /*0150*/  DMUL R38, R30.reuse, c[0x0][0x198] ;  /* 0x000066001e267a28 */ /* 0x0404e20000000000 */
[----:B------:R-:W-:Y:S01]  /*0160*/  MOV R42, R18 ;  /* 0x00000012002a7202 */ /* 0x000fe20000000f00 */
[----:B------:R-:W-:Y:S01]  /*0170*/  ULDC UR38, c[0x0][0xc] ;  /* 0x0000030000267ab9 */ /* 0x000fe20000000800 */
[----:B------:R-:W-:Y:S01]  /*0180*/  MOV R44, R47 ;  /* 0x0000002f002c7202 */ /* 0x000fe20000000f00 */
[----:B------:R2:W4:Y:S01]  /*0190*/  DMUL R36, R30, c[0x0][0x1a0] ;  /* 0x000068001e247a28 */ /* 0x0005220000000000 */
[----:B------:R-:W-:-:S02]  /*01a0*/  ULDC UR40, c[0x0][0x160] ;  /* 0x0000580000287ab9 */ /* 0x000fc40000000800 */
[----:B------:R-:W-:Y:S01]  /*01b0*/  UIMAD.WIDE UR38, UR38, 0x80, URZ ;  /* 0x00000080262678a5 */ /* 0x000fe2000f8e023f */
[C---:B------:R2:W0:Y:S01]  /*01c0*/  DMUL R32, R30.reuse, c[0x0][0x1b0] ;  /* 0x00006c001e207a28 */ /* 0x0404220000000000 */
[----:B------:R-:W-:Y:S02]  /*01d0*/  USHF.R.S32.HI UR40, URZ, 0x1f, UR40 ;  /* 0x0000001f3f287899 */ /* 0x000fe40008011428 */
[----:B------:R-:W-:Y:S01]  /*01e0*/  ULDC.64 UR36, c[0x0][0x118] ;  /* 0x0000460000247ab9 */ /* 0x000fe20000000a00 */
[C---:B------:R2:W0:Y:S02]  /*01f0*/  DMUL R22, R30.reuse, c[0x0][0x1b8] ;  /* 0x00006e001e167a28 */ /* 0x0404240000000000 */
[----:B0-----:R-:W-:Y:S02]  /*0200*/  SHF.R.S32.HI R41, RZ, 0x1f, R40 ;  /* 0x0000001fff297819 */ /* 0x001fe40000011428 */
[----:B------:R-:W0:-:S04]  /*0210*/  DMUL R30, R30, c[0x0][0x1c0] ;  /* 0x000070001e1e7a28 */ /* 0x000e080000000000 */
[----:B------:R-:W0:Y:S01]  /*0220*/  DMUL R34, R34, c[`(nvkernel__Z3rhsv_F1L1983_54.const_opt.0.8)] ;  /* 0x0000000022227a28 */ /* 0x000e220000000000 */
[----:B-1234-:R-:W-:-:S05]  /*0230*/  IMAD.WIDE R40, R3, 0x80, R40 ;  /* 0x0000008003287825 */ /* 0x01efca00078e0228 */
.L_x_188:
        /* <DEDUP_REMOVED lines=10> */
[----:B01----:R-:W-:Y:S05]  /*02e0*/  @!P0 BRA `(.L_x_181) ;  /* 0x000000a000008947 */ /* 0x003fea0003800000 */
[----:B------:R-:W-:Y:S01]  /*02f0*/  IMAD.MOV.U32 R4, RZ, RZ, R45 ;  /* 0x000000ffff047224 */ /* 0x000fe200078e002d */
[----:B------:R-:W-:Y:S01]  /*0300*/  MOV R6, c[0x0][0x160] ;  /* 0x0000580000067a02 */ /* 0x000fe20000000f00 */
[----:B------:R-:W-:Y:S01]  /*0310*/  IMAD.MOV.U32 R5, RZ, RZ, R2 ;  /* 0x000000ffff057224 */ /* 0x000fe200078e0002 */
[----:B------:R-:W-:Y:S01]  /*0320*/  MOV R20, 32@lo((nvkernel__Z3rhsv_F1L1983_54 + .L_x_8@srel)) ;  /* 0x0000000000147802 */ /* 0x000fe20000000f00 */
[----:B------:R-:W-:Y:S01]  /*0330*/  IMAD.U32 R7, RZ, RZ, UR40 ;  /* 0x00000028ff077e24 */ /* 0x000fe2000f8e00ff */
[----:B------:R-:W-:-:S04]  /*0340*/  MOV R21, 32@hi((nvkernel__Z3rhsv_F1L1983_54 + .L_x_8@srel)) ;  /* 0x0000000000157802 */ /* 0x000fc80000000f00 */
[----:B0-----:R-:W-:Y:S05]  /*0350*/  CALL.ABS.NOINC `(__cuda_sm20_div_s64) ;  /* 0x0000000000007943 */ /* 0x001fea0003c00000 */
.L_x_8:
[----:B------:R-:W-:Y:S02]  /*0360*/  MOV R16, R4 ;  /* 0x0000000400107202 */ /* 0x000fe40000000f00 */
[----:B------:R-:W-:Y:S01]  /*0370*/  MOV R17, R5 ;  /* 0x0000000500117202 */ /* 0x000fe20000000f00 */
[----:B------:R-:W-:Y:S05]  /*0380*/  BRA `(.L_x_182) ;  /* 0x0000013000007947 */ /* 0x000fea0003800000 */
.L_x_181:
[----:B------:R-:W1:Y:S01]  /*0390*/  I2F.U32.RP R0, c[0x0][0x160] ;  /* 0x0000580000007b06 */ /* 0x000e620000209000 */
[----:B------:R-:W-:Y:S01]  /*03a0*/  ISETP.NE.U32.AND P2, PT, RZ, c[0x0][0x160], PT ;  /* 0x00005800ff007a0c */ /* 0x000fe20003f45070 */
[----:B------:R-:W-:-:S06]  /*03b0*/  IMAD.MOV.U32 R17, RZ, RZ, RZ ;  /* 0x000000ffff117224 */ /* 0x000fcc00078e00ff */
[----:B-1----:R-:W1:Y:S02]  /*03c0*/  MUFU.RCP R0, R0 ;  /* 0x0000000000007308 */ /* 0x002e640000001000 */
[----:B-1----:R-:W-:-:S06]  /*03d0*/  IADD3 R4, R0, 0xffffffe, RZ ;  /* 0x0ffffffe00047810 */ /* 0x002fcc0007ffe0ff */
[----:B------:R1:W2:Y:S02]  /*03e0*/  F2I.FTZ.U32.TRUNC.NTZ R5, R4 ;  /* 0x0000000400057305 */ /* 0x0002a4000021f000 */
[----:B-1----:R-:W-:Y:S02]  /*03f0*/  IMAD.MOV.U32 R4, RZ, RZ, RZ ;  /* 0x000000ffff047224 */ /* 0x002fe400078e00ff */
[----:B--2---:R-:W-:-:S04]  /*0400*/  IMAD.MOV R3, RZ, RZ, -R5 ;  /* 0x000000ffff037224 */ /* 0x004fc800078e0a05 */
        /* <DEDUP_REMOVED lines=11> */
.L_x_182:
[----:B------:R-:W-:Y:S05]  /*04c0*/  BSYNC B6 ;  /* 0x0000000000067941 */ /* 0x000fea0003800000 */
.L_x_180:
[----:B------:R-:W-:Y:S01]  /*04d0*/  LOP3.LUT R0, R17, R43, RZ, 0xfc, !PT ;  /* 0x0000002b11007212 */ /* 0x000fe200078efcff */
[----:B------:R-:W-:Y:S03]  /*04e0*/  BSSY B6, `(.L_x_183) ;  /* 0x000001d000067945 */ /* 0x000fe60003800000 */
[----:B------:R-:W-:-:S13]  /*04f0*/  ISETP.NE.U32.AND P0, PT, R0, RZ, PT ;  /* 0x000000ff0000720c */ /* 0x000fda0003f05070 */
[----:B------:R-:W-:Y:S05]  /*0500*/  @!P0 BRA `(.L_x_184) ;  /* 0x0000008000008947 */ /* 0x000fea0003800000 */
[----:B------:R-:W-:Y:S01]  /*0510*/  IMAD.MOV.U32 R4, RZ, RZ, R16 ;  /* 0x000000ffff047224 */ /* 0x000fe200078e0010 */
[----:B------:R-:W-:Y:S01]  /*0520*/  MOV R6, c[0x0][0x164] ;  /* 0x0000590000067a02 */ /* 0x000fe20000000f00 */
[----:B------:R-:W-:Y:S01]  /*0530*/  IMAD.MOV.U32 R5, RZ, RZ, R17 ;  /* 0x000000ffff057224 */ /* 0x000fe200078e0011 */
[----:B------:R-:W-:Y:S01]  /*0540*/  MOV R20, 32@lo((nvkernel__Z3rhsv_F1L1983_54 + .L_x_9@srel)) ;  /* 0x0000000000147802 */ /* 0x000fe20000000f00 */
[----:B------:R-:W-:Y:S01]  /*0550*/  IMAD.MOV.U32 R7, RZ, RZ, R43 ;  /* 0x000000ffff077224 */ /* 0x000fe200078e002b */
[----:B------:R-:W-:-:S04]  /*0560*/  MOV R21, 32@hi((nvkernel__Z3rhsv_F1L1983_54 + .L_x_9@srel)) ;  /* 0x0000000000157802 */ /* 0x000fc80000000f00 */
[----:B0-----:R-:W-:Y:S05]  /*0570*/  CALL.ABS.NOINC `(__cuda_sm20_div_s64) ;  /* 0x0000000000007943 */ /* 0x001fea0003c00000 */
.L_x_9:
[----:B------:R-:W-:Y:S05]  /*0580*/  BRA `(.L_x_185) ;  /* 0x0000012000007947 */ /* 0x000fea0003800000 */
.L_x_184:
[----:B------:R-:W1:Y:S01]  /*0590*/  I2F.U32.RP R0, c[0x0][0x164] ;  /* 0x0000590000007b06 */ /* 0x000e620000209000 */
[----:B------:R-:W-:-:S07]  /*05a0*/  ISETP.NE.U32.AND P2, PT, RZ, c[0x0][0x164], PT ;  /* 0x00005900ff007a0c */ /* 0x000fce0003f45070 */
        /* <DEDUP_REMOVED lines=16> */
.L_x_185:
[----:B------:R-:W-:Y:S05]  /*06b0*/  BSYNC B6 ;  /* 0x0000000000067941 */ /* 0x000fea0003800000 */
.L_x_183:
[----:B------:R-:W-:Y:S01]  /*06c0*/  ISETP.GE.U32.AND P0, PT, R45, R18, PT ;  /* 0x000000122d00720c */ /* 0x000fe20003f06070 */
[----:B------:R-:W-:Y:S01]  /*06d0*/  BSSY B0, `(.L_x_186) ;  /* 0x000005c000007945 */ /* 0x000fe20003800000 */
[----:B------:R-:W-:Y:S02]  /*06e0*/  IADD3 R0, -R16, RZ, RZ ;  /* 0x000000ff10007210 */ /* 0x000fe40007ffe1ff */
[----:B------:R-:W-:-:S03]  /*06f0*/  ISETP.GE.AND.EX P0, PT, R2, R47, PT, P0 ;  /* 0x0000002f0200720c */ /* 0x000fc60003f06300 */
[----:B------:R-:W-:-:S10]  /*0700*/  IMAD R0, R0, c[0x0][0x160], R45 ;  /* 0x0000580000007a24 */ /* 0x000fd400078e022d */
[----:B------:R-:W-:Y:S05]  /*0710*/  @P0 BRA `(.L_x_187) ;  /* 0x0000057000000947 */ /* 0x000fea0003800000 */
[----:B------:R-:W-:Y:S01]  /*0720*/  IMAD.MOV R3, RZ, RZ, -R4 ;  /* 0x000000ffff037224 */ /* 0x000fe200078e0a04 */
[----:B------:R-:W-:Y:S02]  /*0730*/  IADD3 R5, R4, c[0x0][0x16c], RZ ;  /* 0x00005b0004057a10 */ /* 0x000fe40007ffe0ff */
[----:B------:R-:W-:Y:S01]  /*0740*/  IADD3 R6, R0, 0x1, RZ ;  /* 0x0000000100067810 */ /* 0x000fe20007ffe0ff */
[----:B------:R-:W-:-:S03]  /*0750*/  IMAD R2, R3, c[0x0][0x164], R16 ;  /* 0x0000590003027a24 */ /* 0x000fc600078e0210 */
[----:B------:R-:W-:Y:S02]  /*0760*/  SHF.R.S32.HI R7, RZ, 0x1f, R6 ;  /* 0x0000001fff077819 */ /* 0x000fe40000011406 */
[----:B------:R-:W-:-:S04]  /*0770*/  IADD3 R2, R2, c[0x0][0x170], RZ ;  /* 0x00005c0002027a10 */ /* 0x000fc80007ffe0ff */
[----:B------:R-:W-:-:S05]  /*0780*/  SHF.R.S32.HI R3, RZ, 0x1f, R2 ;  /* 0x0000001fff037819 */ /* 0x000fca0000011402 */
[----:B------:R-:W-:-:S04]  /*0790*/  IMAD.WIDE R2, R5, 0x66, R2 ;  /* 0x0000006605027825 */ /* 0x000fc800078e0202 */
[----:B------:R-:W-:Y:S02]  /*07a0*/  IMAD R3, R3, 0x66, RZ ;  /* 0x0000006603037824 */ /* 0x000fe400078e02ff */
[----:B------:R-:W-:-:S04]  /*07b0*/  IMAD.WIDE.U32 R4, R2, 0x66, R6 ;  /* 0x0000006602047825 */ /* 0x000fc800078e0006 */
[----:B------:R-:W-:Y:S02]  /*07c0*/  IMAD.IADD R3, R5, 0x1, R3 ;  /* 0x0000000105037824 */ /* 0x000fe400078e0203 */
[----:B------:R-:W-:-:S03]  /*07d0*/  IMAD.SHL.U32 R28, R4, 0x8, RZ ;  /* 0x00000008041c7824 */ /* 0x000fc600078e00ff */
[----:B------:R-:W-:Y:S02]  /*07e0*/  SHF.L.U64.HI R0, R4, 0x3, R3 ;  /* 0x0000000304007819 */ /* 0x000fe40000010203 */
[----:B------:R-:W-:-:S04]  /*07f0*/  IADD3 R2, P0, R28, c[0x0][0x178], RZ ;  /* 0x00005e001c027a10 */ /* 0x000fc80007f1e0ff */
[----:B------:R-:W-:Y:S02]  /*0800*/  IADD3.X R3, R0, c[0x0][0x17c], RZ, P0, !PT ;  /* 0x00005f0000037a10 */ /* 0x000fe400007fe4ff */
[----:B------:R-:W-:-:S03]  /*0810*/  IADD3 R6, P0, R28, c[0x0][0x180], RZ ;  /* 0x000060001c067a10 */ /* 0x000fc60007f1e0ff */
[----:B------:R-:W2:Y:S04]  /*0820*/  LDG.E.64 R4, [R2.64] ;  /* 0x0000002402047981 */ /* 0x000ea8000c1e1b00 */
[----:B------:R-:W2:Y:S01]  /*0830*/  LDG.E.64 R10, [R2.64+-0x8] ;  /* 0xfffff824020a7981 */ /* 0x000ea2000c1e1b00 */
[----:B------:R-:W-:-:S03]  /*0840*/  IADD3.X R7, R0, c[0x0][0x184], RZ, P0, !PT ;  /* 0x0000610000077a10 */ /* 0x000fc600007fe4ff */
[----:B------:R-:W3:Y:S04]  /*0850*/  LDG.E.64 R12, [R2.64+0x8] ;  /* 0x00000824020c7981 */ /* 0x000ee8000c1e1b00 */
[----:B------:R-:W4:Y:S01]  /*0860*/  LDG.E.64 R8, [R6.64] ;  /* 0x0000002406087981 */ /* 0x000f22000c1e1b00 */
[----:B------:R-:W-:-:S04]  /*0870*/  IADD3 R28, P0, R28, c[0x0][0x188], RZ ;  /* 0x000062001c1c7a10 */ /* 0x000fc80007f1e0ff */
[----:B------:R-:W-:Y:S01]  /*0880*/  IADD3.X R0, R0, c[0x0][0x18c], RZ, P0, !PT ;  /* 0x0000630000007a10 */ /* 0x000fe200007fe4ff */
[----:B--2---:R1:W3:Y:S02]  /*0890*/  DFMA R4, R4, -2, R10 ;  /* 0xc00000000404782b */ /* 0x0042e4000000000a */
[----:B-1----:R-:W-:-:S04]  /*08a0*/  IADD3 R10, P0, R2, 0x1000000, RZ ;  /* 0x01000000020a7810 */ /* 0x002fc80007f1e0ff */
[----:B---3--:R1:W4:Y:S01]  /*08b0*/  DADD R12, R4, R12 ;  /* 0x00000000040c7229 */ /* 0x008322000000000c */
[----:B------:R-:W-:Y:S01]  /*08c0*/  IMAD.X R11, RZ, RZ, R3, P0 ;  /* 0x000000ffff0b7224 */ /* 0x000fe200000e0603 */
[----:B-1----:R-:W-:-:S04]  /*08d0*/  IADD3 R4, P1, R28, 0x1000000, RZ ;  /* 0x010000001c047810 */ /* 0x002fc80007f3e0ff */
[----:B----4-:R1:W2:Y:S01]  /*08e0*/  DFMA R52, R38, R12, R8 ;  /* 0x0000000c2634722b */ /* 0x0102a20000000008 */
[----:B------:R-:W-:Y:S01]  /*08f0*/  IMAD.X R5, RZ, RZ, R0, P1 ;  /* 0x000000ffff057224 */ /* 0x000fe200008e0600 */
[----:B-1----:R-:W-:-:S05]  /*0900*/  IADD3 R8, P2, R6, 0x1000000, RZ ;  /* 0x0100000006087810 */ /* 0x002fca0007f5e0ff */
[----:B--2---:R1:W-:Y:S01]  /*0910*/  STG.E.64 [R6.64], R52 ;  /* 0x0000003406007986 */ /* 0x0043e2000c101b24 */
[----:B------:R-:W-:-:S03]  /*0920*/  IMAD.X R9, RZ, RZ, R7, P2 ;  /* 0x000000ffff097224 */ /* 0x000fc600010e0607 */
[----:B------:R-:W2:Y:S04]  /*0930*/  LDG.E.64 R24, [R4.64+-0x7e7540] ;  /* 0x818ac02404187981 */ /* 0x000ea8000c1e1b00 */
[----:B------:R-:W2:Y:S04]  /*0940*/  LDG.E.64 R26, [R4.64+-0x7e7538] ;  /* 0x818ac824041a7981 */ /* 0x000ea8000c1e1b00 */
[----:B------:R-:W3:Y:S04]  /*0950*/  LDG.E.64 R16, [R10.64+-0x7e7540] ;  /* 0x818ac0240a107981 */ /* 0x000ee8000c1e1b00 */
[----:B------:R-:W3:Y:S04]  /*0960*/  LDG.E.64 R20, [R10.64+-0x7e7548] ;  /* 0x818ab8240a147981 */ /* 0x000ee8000c1e1b00 */
[----:B------:R-:W4:Y:S04]  /*0970*/  LDG.E.64 R14, [R8.64+-0x7e7540] ;  /* 0x818ac024080e7981 */ /* 0x000f28000c1e1b00 */
[----:B------:R-:W5:Y:S01]  /*0980*/  LDG.E.64 R12, [R10.64+-0x7e7538] ;  /* 0x818ac8240a0c7981 */ /* 0x000f62000c1e1b00 */
[----:B--2---:R-:W4:-:S04]  /*0990*/  DADD R24, -R24, R26 ;  /* 0x0000000018187229 */ /* 0x004f08000000011a */
[----:B---3--:R-:W5:-:S04]  /*09a0*/  DFMA R16, R16, -2, R20 ;  /* 0xc00000001010782b */ /* 0x008f480000000014 */
[----:B0---4-:R0:W-:Y:S02]  /*09b0*/  DFMA R14, R34, R24, R14 ;  /* 0x00000018220e722b */ /* 0x0111e4000000000e */
[----:B0-----:R-:W2:Y:S02]  /*09c0*/  LDG.E.64 R24, [R8.64+0x31580] ;  /* 0x0315802408187981 */ /* 0x001ea4000c1e1b00 */
[----:B-----5:R-:W1:-:S06]  /*09d0*/  DADD R12, R16, R12 ;  /* 0x00000000100c7229 */ /* 0x020e4c000000000c */
[----:B-1----:R-:W0:-:S07]  /*09e0*/  DFMA R52, R36, R12, R14 ;  /* 0x0000000c2434722b */ /* 0x002e0e000000000e */
[----:B0-----:R-:W-:Y:S04]  /*09f0*/  STG.E.64 [R8.64+-0x7e7540], R52 ;  /* 0x818ac03408007986 */ /* 0x001fe8000c101b24 */
[----:B------:R-:W3:Y:S04]  /*0a00*/  LDG.E.64 R14, [R10.64+0x31580] ;  /* 0x031580240a0e7981 */ /* 0x000ee8000c1e1b00 */
[----:B------:R-:W3:Y:S04]  /*0a10*/  LDG.E.64 R16, [R10.64+0x31578] ;  /* 0x031578240a107981 */ /* 0x000ee8000c1e1b00 */
[----:B------:R-:W4:Y:S04]  /*0a20*/  LDG.E.64 R12, [R4.64+0x31580] ;  /* 0x03158024040c7981 */ /* 0x000f28000c1e1b00 */
[----:B------:R-:W4:Y:S04]  /*0a30*/  LDG.E.64 R20, [R4.64+0x31588] ;  /* 0x0315882404147981 */ /* 0x000f28000c1e1b00 */
[----:B------:R-:W5:Y:S01]  /*0a40*/  LDG.E.64 R26, [R10.64+0x31588] ;  /* 0x031588240a1a7981 */ /* 0x000f62000c1e1b00 */
[----:B------:R-:W-:-:S02]  /*0a50*/  IADD3 R2, P0, R2, 0x2000000, RZ ;  /* 0x0200000002027810 */ /* 0x000fc40007f1e0ff */
[----:B------:R-:W-:Y:S02]  /*0a60*/  IADD3 R28, P1, R28, 0x2000000, RZ ;  /* 0x020000001c1c7810 */ /* 0x000fe40007f3e0ff */
[----:B------:R-:W-:Y:S01]  /*0a70*/  IADD3 R6, P2, R6, 0x2000000, RZ ;  /* 0x0200000006067810 */ /* 0x000fe20007f5e0ff */
[----:B------:R-:W-:Y:S02]  /*0a80*/  IMAD.X R3, RZ, RZ, R3, P0 ;  /* 0x000000ffff037224 */ /* 0x000fe400000e0603 */
[----:B------:R-:W-:Y:S02]  /*0a90*/  IMAD.X R29, RZ, RZ, R0, P1 ;  /* 0x000000ffff1d7224 */ /* 0x000fe400008e0600 */
[----:B------:R-:W-:Y:S01]  /*0aa0*/  IMAD.X R7, RZ, RZ, R7, P2 ;  /* 0x000000ffff077224 */ /* 0x000fe200010e0607 */
[----:B---3--:R-:W5:-:S04]  /*0ab0*/  DFMA R14, R14, -2, R16 ;  /* 0xc00000000e0e782b */ /* 0x008f480000000010 */
[----:B----4-:R-:W2:-:S04]  /*0ac0*/  DADD R12, -R12, R20 ;  /* 0x000000000c0c7229 */ /* 0x010e880000000114 */
[----:B-----5:R-:W-:-:S04]  /*0ad0*/  DADD R14, R14, R26 ;  /* 0x000000000e0e7229 */ /* 0x020fc8000000001a */
[----:B--2---:R-:W0:-:S06]  /*0ae0*/  DFMA R12, R34, R12, R24 ;  /* 0x0000000c220c722b */ /* 0x004e0c0000000018 */
[----:B0-----:R-:W0:-:S07]  /*0af0*/  DFMA R12, R32, R14, R12 ;  /* 0x0000000e200c722b */ /* 0x001e0e000000000c */
[----:B0-----:R0:W-:Y:S04]  /*0b00*/  STG.E.64 [R8.64+0x31580], R12 ;  /* 0x0315800c08007986 */ /* 0x0011e8000c101b24 */
[----:B------:R-:W2:Y:S04]  /*0b10*/  LDG.E.64 R10, [R2.64+-0x7b5fc0] ;  /* 0x84a04024020a7981 */ /* 0x000ea8000c1e1b00 */
[----:B------:R-:W2:Y:S04]  /*0b20*/  LDG.E.64 R14, [R2.64+-0x7b5fc8] ;  /* 0x84a03824020e7981 */ /* 0x000ea8000c1e1b00 */
[----:B------:R-:W3:Y:S04]  /*0b30*/  LDG.E.64 R20, [R28.64+-0x7b5fc0] ;  /* 0x84a040241c147981 */ /* 0x000ee8000c1e1b00 */
[----:B------:R-:W3:Y:S04]  /*0b40*/  LDG.E.64 R24, [R28.64+-0x7b5fb8] ;  /* 0x84a048241c187981 */ /* 0x000ee8000c1e1b00 */
[----:B------:R-:W4:Y:S04]  /*0b50*/  LDG.E.64 R16, [R2.64+-0x7b5fb8] ;  /* 0x84a0482402107981 */ /* 0x000f28000c1e1b00 */
[----:B------:R-:W5:Y:S01]  /*0b60*/  LDG.E.64 R4, [R6.64+-0x7b5fc0] ;  /* 0x84a0402406047981 */ /* 0x000f62000c1e1b00 */
[----:B--2---:R-:W4:-:S04]  /*0b70*/  DFMA R10, R10, -2, R14 ;  /* 0xc00000000a0a782b */ /* 0x004f08000000000e */
[----:B---3--:R-:W5:-:S04]  /*0b80*/  DADD R20, -R20, R24 ;  /* 0x0000000014147229 */ /* 0x008f480000000118 */
[----:B----4-:R-:W-:-:S04]  /*0b90*/  DADD R10, R10, R16 ;  /* 0x000000000a0a7229 */ /* 0x010fc80000000010 */
[----:B-----5:R1:W2:Y:S02]  /*0ba0*/  DFMA R4, R34, R20, R4 ;  /* 0x000000142204722b */ /* 0x0202a40000000004 */
[----:B-1----:R-:W3:Y:S04]  /*0bb0*/  LDG.E.64 R20, [R6.64+0x62b00] ;  /* 0x062b002406147981 */ /* 0x002ee8000c1e1b00 */
[----:B--2---:R-:W1:-:S07]  /*0bc0*/  DFMA R4, R22, R10, R4 ;  /* 0x0000000a1604722b */ /* 0x004e4e0000000004 */
[----:B-1----:R1:W-:Y:S04]  /*0bd0*/  STG.E.64 [R6.64+-0x7b5fc0], R4 ;  /* 0x84a0400406007986 */ /* 0x0023e8000c101b24 */
[----:B0-----:R-:W2:Y:S04]  /*0be0*/  LDG.E.64 R8, [R2.64+0x62b00] ;  /* 0x062b002402087981 */ /* 0x001ea8000c1e1b00 */
[----:B------:R-:W2:Y:S04]  /*0bf0*/  LDG.E.64 R10, [R2.64+0x62af8] ;  /* 0x062af824020a7981 */ /* 0x000ea8000c1e1b00 */
[----:B------:R-:W4:Y:S04]  /*0c00*/  LDG.E.64 R14, [R28.64+0x62b00] ;  /* 0x062b00241c0e7981 */ /* 0x000f28000c1e1b00 */
[----:B------:R-:W4:Y:S04]  /*0c10*/  LDG.E.64 R16, [R28.64+0x62b08] ;  /* 0x062b08241c107981 */ /* 0x000f28000c1e1b00 */
[----:B------:R-:W5:Y:S01]  /*0c20*/  LDG.E.64 R12, [R2.64+0x62b08] ;  /* 0x062b0824020c7981 */ /* 0x000f62000c1e1b00 */
[----:B--2---:R-:W5:-:S04]  /*0c30*/  DFMA R8, R8, -2, R10 ;  /* 0xc00000000808782b */ /* 0x004f48000000000a */
[----:B----4-:R-:W3:-:S04]  /*0c40*/  DADD R14, -R14, R16 ;  /* 0x000000000e0e7229 */ /* 0x010ec80000000110 */
[----:B-----5:R-:W-:-:S04]  /*0c50*/  DADD R8, R8, R12 ;  /* 0x0000000008087229 */ /* 0x020fc8000000000c */
[----:B---3--:R-:W0:-:S06]  /*0c60*/  DFMA R14, R34, R14, R20 ;  /* 0x0000000e220e722b */ /* 0x008e0c0000000014 */
[----:B0-----:R-:W0:-:S07]  /*0c70*/  DFMA R8, R30, R8, R14 ;  /* 0x000000081e08722b */ /* 0x001e0e000000000e */
[----:B0-----:R1:W-:Y:S04]  /*0c80*/  STG.E.64 [R6.64+0x62b00], R8 ;  /* 0x062b000806007986 */ /* 0x0013e8000c101b24 */
.L_x_187:
[----:B------:R-:W-:Y:S05]  /*0c90*/  BSYNC B0 ;  /* 0x0000000000007941 */ /* 0x000fea0003800000 */
.L_x_186:
[----:B------:R-:W-:Y:S02]  /*0ca0*/  ISETP.NE.AND P1, PT, R46, RZ, PT ;  /* 0x000000ff2e00720c */ /* 0x000fe40003f25270 */
[----:B------:R-:W-:-:S04]  /*0cb0*/  IADD3 R49, P0, R49, UR38, RZ ;  /* 0x0000002631317c10 */ /* 0x000fc8000ff1e0ff */
[----:B------:R-:W-:-:S07]  /*0cc0*/  IADD3.X R51, R51, UR39, RZ, P0, !PT ;  /* 0x0000002733337c10 */ /* 0x000fce00087fe4ff */
[----:B------:R-:W-:Y:S05]  /*0cd0*/  @P1 BRA `(.L_x_188) ;  /* 0xfffff56000001947 */ /* 0x000fea000383ffff */
[----:B------:R-:W-:Y:S05]  /*0ce0*/  EXIT ;  /* 0x000000000000794d */ /* 0x000fea0003800000 */
.L_x_189:
        /* <DEDUP_REMOVED lines=9> */
.L_x_498:


//--------------------- .text.nvkernel__Z3rhsv_F1L1952_52 --------------------------
	.section	.text.nvkernel__Z3rhsv_F1L1952_52,"ax",@progbits
	.sectioninfo	@"SHI_REGISTERS=50"
	.align	128
        .global         nvkernel__Z3rhsv_F1L1952_52
        .type           nvkernel__Z3rhsv_F1L1952_52,@function
        .size           nvkernel__Z3rhsv_F1L1952_52,(.L_x_499 - nvkernel__Z3rhsv_F1L1952_52)
        .other          nvkernel__Z3rhsv_F1L1952_52,@"STO_CUDA_ENTRY STV_DEFAULT"
nvkernel__Z3rhsv_F1L1952_52:
.text.nvkernel__Z3rhsv_F1L1952_52:
        /* <DEDUP_REMOVED lines=14> */
[----:B------:R-:W-:Y:S01]  /*00e0*/  SHF.R.S32.HI R39, RZ, 0x1f, R39 ;  /* 0x0000001fff277819 */ /* 0x000fe20000011427 */
[----:B------:R-:W-:Y:S01]  /*00f0*/  IMAD.MOV.U32 R31, RZ, RZ, c[0x0][0x18c] ;  /* 0x00006300ff1f7624 */ /* 0x000fe200078e00ff */
[----:B------:R-:W1:Y:S01]  /*0100*/  S2R R3, SR_CTAID.X ;  /* 0x0000000000037919 */ /* 0x000e620000002500 */
[----:B------:R-:W-:Y:S01]  /*0110*/  MOV R41, RZ ;  /* 0x000000ff00297202 */ /* 0x000fe20000000f00 */
[----:B------:R-:W-:Y:S01]  /*0120*/  IMAD.MOV.U32 R43, RZ, RZ, RZ ;  /* 0x000000ffff2b7224 */ /* 0x000fe200078e00ff */
[----:B------:R-:W-:Y:S01]  /*0130*/  MOV R38, R18 ;  /* 0x0000001200267202 */ /* 0x000fe20000000f00 */
[----:B------:R-:W-:Y:S01]  /*0140*/  ULDC UR38, c[0x0][0xc] ;  /* 0x0000030000267ab9 */ /* 0x000fe20000000800 */
[----:B------:R2:W3:Y:S01]  /*0150*/  DMUL R34, R30, c[`(nvkernel__Z3rhsv_F1L1952_52.const_opt.0.8)] ;  /* 0x000000001e227a28 */ /* 0x0004e20000000000 */
[----:B------:R-:W-:Y:S01]  /*0160*/  MOV R40, R2 ;  /* 0x0000000200287202 */ /* 0x000fe20000000f00 */
[----:B------:R-:W-:-:S02]  /*0170*/  ULDC UR40, c[0x0][0x160] ;  /* 0x0000580000287ab9 */ /* 0x000fc40000000800 */
[C---:B------:R2:W4:Y:S01]  /*0180*/  DMUL R32, R30.reuse, c[`(nvkernel__Z3rhsv_F1L1952_52.const_opt.8.16)] ;  /* 0x000000001e207a28 */ /* 0x0405220000000000 */
[----:B------:R-:W-:Y:S02]  /*0190*/  UIMAD.WIDE UR38, UR38, 0x80, URZ ;  /* 0x00000080262678a5 */ /* 0x000fe4000f8e023f */
[----:B------:R-:W-:Y:S01]  /*01a0*/  USHF.R.S32.HI UR40, URZ, 0x1f, UR40 ;  /* 0x0000001f3f287899 */ /* 0x000fe20008011428 */
[----:B------:R2:W0:Y:S01]  /*01b0*/  DMUL R22, R30, c[`(nvkernel__Z3rhsv_F1L1952_52.const_opt.16.24)] ;  /* 0x000000001e167a28 */ /* 0x0004220000000000 */
[----:B------:R-:W-:-:S03]  /*01c0*/  ULDC.64 UR36, c[0x0][0x118] ;  /* 0x0000460000247ab9 */ /* 0x000fc60000000a00 */
[----:B------:R-:W0:Y:S02]  /*01d0*/  DMUL R30, R30, c[`(nvkernel__Z3rhsv_F1L1952_52.const_opt.24.32)] ;  /* 0x000000001e1e7a28 */ /* 0x000e240000000000 */
[----:B0-----:R-:W-:-:S05]  /*01e0*/  SHF.R.S32.HI R37, RZ, 0x1f, R36 ;  /* 0x0000001fff257819 */ /* 0x001fca0000011424 */
[----:B-1234-:R-:W-:-:S05]  /*01f0*/  IMAD.WIDE R36, R3, 0x80, R36 ;  /* 0x0000008003247825 */ /* 0x01efca00078e0224 */
.L_x_198:
        /* <DEDUP_REMOVED lines=14> */
[----:B------:R-:W-:Y:S01]  /*02e0*/  MOV R20, 32@lo((nvkernel__Z3rhsv_F1L1952_52 + .L_x_10@srel)) ;  /* 0x0000000000147802 */ /* 0x000fe20000000f00 */
[----:B------:R-:W-:Y:S01]  /*02f0*/  IMAD.U32 R7, RZ, RZ, UR40 ;  /* 0x00000028ff077e24 */ /* 0x000fe2000f8e00ff */
[----:B------:R-:W-:-:S04]  /*0300*/  MOV R21, 32@hi((nvkernel__Z3rhsv_F1L1952_52 + .L_x_10@srel)) ;  /* 0x0000000000157802 */ /* 0x000fc80000000f00 */
[----:B------:R-:W-:Y:S05]  /*0310*/  CALL.ABS.NOINC `(__cuda_sm20_div_s64) ;  /* 0x0000000000007943 */ /* 0x000fea0003c00000 */
.L_x_10:
[----:B------:R-:W-:Y:S02]  /*0320*/  MOV R16, R4 ;  /* 0x0000000400107202 */ /* 0x000fe40000000f00 */
[----:B------:R-:W-:Y:S01]  /*0330*/  MOV R17, R5 ;  /* 0x0000000500117202 */ /* 0x000fe20000000f00 */
[----:B------:R-:W-:Y:S05]  /*0340*/  BRA `(.L_x_192) ;  /* 0x0000013000007947 */ /* 0x000fea0003800000 */
.L_x_191:
        /* <DEDUP_REMOVED lines=19> */
.L_x_192:
[----:B------:R-:W-:Y:S05]  /*0480*/  BSYNC B6 ;  /* 0x0000000000067941 */ /* 0x000fea0003800000 */
.L_x_190:
[----:B------:R-:W-:Y:S01]  /*0490*/  LOP3.LUT R0, R17, R39, RZ, 0xfc, !PT ;  /* 0x0000002711007212 */ /* 0x000fe200078efcff */
[----:B------:R-:W-:Y:S03]  /*04a0*/  BSSY B6, `(.L_x_193) ;  /* 0x000001d000067945 */ /* 0x000fe60003800000 */
[----:B------:R-:W-:-:S13]  /*04b0*/  ISETP.NE.U32.AND P0, PT, R0, RZ, PT ;  /* 0x000000ff0000720c */ /* 0x000fda0003f05070 */
[----:B------:R-:W-:Y:S05]  /*04c0*/  @!P0 BRA `(.L_x_194) ;  /* 0x0000008000008947 */ /* 0x000fea0003800000 */
[----:B------:R-:W-:Y:S01]  /*04d0*/  IMAD.MOV.U32 R4, RZ, RZ, R16 ;  /* 0x000000ffff047224 */ /* 0x000fe200078e0010 */
[----:B------:R-:W-:Y:S01]  /*04e0*/  MOV R6, c[0x0][0x164] ;  /* 0x0000590000067a02 */ /* 0x000fe20000000f00 */
[----:B------:R-:W-:Y:S01]  /*04f0*/  IMAD.MOV.U32 R5, RZ, RZ, R17 ;  /* 0x000000ffff057224 */ /* 0x000fe200078e0011 */
[----:B------:R-:W-:Y:S01]  /*0500*/  MOV R20, 32@lo((nvkernel__Z3rhsv_F1L1952_52 + .L_x_11@srel)) ;  /* 0x0000000000147802 */ /* 0x000fe20000000f00 */
[----:B------:R-:W-:Y:S01]  /*0510*/  IMAD.MOV.U32 R7, RZ, RZ, R39 ;  /* 0x000000ffff077224 */ /* 0x000fe200078e0027 */
[----:B------:R-:W-:-:S04]  /*0520*/  MOV R21, 32@hi((nvkernel__Z3rhsv_F1L1952_52 + .L_x_11@srel)) ;  /* 0x0000000000157802 */ /* 0x000fc80000000f00 */
[----:B------:R-:W-:Y:S05]  /*0530*/  CALL.ABS.NOINC `(__cuda_sm20_div_s64) ;  /* 0x0000000000007943 */ /* 0x000fea0003c00000 */
.L_x_11:
[----:B------:R-:W-:Y:S05]  /*0540*/  BRA `(.L_x_195) ;  /* 0x0000012000007947 */ /* 0x000fea0003800000 */
.L_x_194:
        /* <DEDUP_REMOVED lines=18> */
.L_x_195:
[----:B------:R-:W-:Y:S05]  /*0670*/  BSYNC B6 ;  /* 0x0000000000067941 */ /* 0x000fea0003800000 */
.L_x_193:
[----:B------:R-:W-:Y:S01]  /*0680*/  ISETP.GE.U32.AND P0, PT, R45, R18, PT ;  /* 0x000000122d00720c */ /* 0x000fe20003f06070 */
[----:B------:R-:W-:Y:S01]  /*0690*/  BSSY B0, `(.L_x_196) ;  /* 0x0000048000007945 */ /* 0x000fe20003800000 */
[----:B------:R-:W-:Y:S02]  /*06a0*/  IADD3 R0, -R16, RZ, RZ ;  /* 0x000000ff10007210 */ /* 0x000fe40007ffe1ff */
[----:B------:R-:W-:-:S03]  /*06b0*/  ISETP.GE.AND.EX P0, PT, R47, R2, PT, P0 ;  /* 0x000000022f00720c */ /* 0x000fc60003f06300 */
[----:B------:R-:W-:-:S10]  /*06c0*/  IMAD R0, R0, c[0x0][0x160], R45 ;  /* 0x0000580000007a24 */ /* 0x000fd400078e022d */
[----:B------:R-:W-:Y:S05]  /*06d0*/  @P0 BRA `(.L_x_197) ;  /* 0x0000043000000947 */ /* 0x000fea0003800000 */
[----:B------:R-:W-:Y:S01]  /*06e0*/  IMAD.MOV R3, RZ, RZ, -R4 ;  /* 0x000000ffff037224 */ /* 0x000fe200078e0a04 */
[----:B------:R-:W-:-:S03]  /*06f0*/  IADD3 R8, R0, 0x1, RZ ;  /* 0x0000000100087810 */ /* 0x000fc60007ffe0ff */
[----:B------:R-:W-:Y:S01]  /*0700*/  IMAD R6, R3, c[0x0][0x164], R16 ;  /* 0x0000590003067a24 */ /* 0x000fe200078e0210 */
[----:B------:R-:W-:Y:S02]  /*0710*/  IADD3 R3, R4, c[0x0][0x16c], RZ ;  /* 0x00005b0004037a10 */ /* 0x000fe40007ffe0ff */
        /* <DEDUP_REMOVED lines=11> */
[C---:B------:R-:W-:Y:S02]  /*07d0*/  IADD3 R44, P0, R46.reuse, 0x1000000, RZ ;  /* 0x010000002e2c7810 */ /* 0x040fe40007f1e0ff */
[C---:B------:R-:W-:Y:S02]  /*07e0*/  IADD3 R28, P1, R46.reuse, 0x3000000, RZ ;  /* 0x030000002e1c7810 */ /* 0x040fe40007f3e0ff */
[----:B------:R-:W-:Y:S01]  /*07f0*/  IADD3 R46, P2, R46, 0x2000000, RZ ;  /* 0x020000002e2e7810 */ /* 0x000fe20007f5e0ff */
[--C-:B------:R-:W-:Y:S02]  /*0800*/  IMAD.X R45, RZ, RZ, R4.reuse, P0 ;  /* 0x000000ffff2d7224 */ /* 0x100fe400000e0604 */
[--C-:B------:R-:W-:Y:S02]  /*0810*/  IMAD.X R29, RZ, RZ, R4.reuse, P1 ;  /* 0x000000ffff1d7224 */ /* 0x100fe400008e0604 */
[----:B------:R-:W-:Y:S01]  /*0820*/  IMAD.X R47, RZ, RZ, R4, P2 ;  /* 0x000000ffff2f7224 */ /* 0x000fe200010e0604 */
[----:B------:R-:W2:Y:S04]  /*0830*/  LDG.E.64 R12, [R44.64+-0x7e7540] ;  /* 0x818ac0242c0c7981 */ /* 0x000ea8000c1e1b00 */
[----:B------:R-:W2:Y:S04]  /*0840*/  LDG.E.64 R4, [R28.64+-0x784a40] ;  /* 0x87b5c0241c047981 */ /* 0x000ea8000c1e1b00 */
[----:B------:R-:W3:Y:S04]  /*0850*/  LDG.E.64 R6, [R28.64+-0x784a48] ;  /* 0x87b5b8241c067981 */ /* 0x000ee8000c1e1b00 */
[----:B------:R-:W3:Y:S04]  /*0860*/  LDG.E.64 R16, [R44.64+-0x7e7548] ;  /* 0x818ab8242c107981 */ /* 0x000ee8000c1e1b00 */
[----:B------:R-:W4:Y:S04]  /*0870*/  LDG.E.64 R14, [R44.64+0x31580] ;  /* 0x031580242c0e7981 */ /* 0x000f28000c1e1b00 */
[----:B------:R-:W5:Y:S04]  /*0880*/  LDG.E.64 R20, [R44.64+0x31578] ;  /* 0x031578242c147981 */ /* 0x000f68000c1e1b00 */
[----:B------:R-:W5:Y:S04]  /*0890*/  LDG.E.64 R24, [R46.64+-0x7b5fc0] ;  /* 0x84a040242e187981 */ /* 0x000f68000c1e1b00 */
[----:B------:R-:W5:Y:S04]  /*08a0*/  LDG.E.64 R26, [R46.64+-0x7b5fc8] ;  /* 0x84a038242e1a7981 */ /* 0x000f68000c1e1b00 */
[----:B------:R0:W5:Y:S04]  /*08b0*/  LDG.E.64 R8, [R46.64+0x62af8] ;  /* 0x062af8242e087981 */ /* 0x000168000c1e1b00 */
[----:B------:R0:W5:Y:S01]  /*08c0*/  LDG.E.64 R10, [R46.64+0x62b00] ;  /* 0x062b00242e0a7981 */ /* 0x000162000c1e1b00 */
[----:B------:R-:W-:-:S04]  /*08d0*/  IADD3 R0, P0, R0, c[0x0][0x180], RZ ;  /* 0x0000600000007a10 */ /* 0x000fc80007f1e0ff */
[----:B------:R-:W-:Y:S01]  /*08e0*/  IADD3.X R3, R3, c[0x0][0x184], RZ, P0, !PT ;  /* 0x0000610003037a10 */ /* 0x000fe200007fe4ff */
[----:B--2---:R-:W1:-:S04]  /*08f0*/  DMUL R12, R12, R4 ;  /* 0x000000040c0c7228 */ /* 0x004e480000000000 */
[----:B---3--:R-:W2:-:S04]  /*0900*/  DMUL R16, R16, R6 ;  /* 0x0000000610107228 */ /* 0x008e880000000000 */
[----:B----4-:R-:W-:-:S04]  /*0910*/  DMUL R14, R4, R14 ;  /* 0x0000000e040e7228 */ /* 0x010fc80000000000 */
[----:B-----5:R-:W-:-:S04]  /*0920*/  DMUL R20, R6, R20 ;  /* 0x0000001406147228 */ /* 0x020fc80000000000 */
[----:B-1----:R-:W1:-:S04]  /*0930*/  DMUL R28, R12, R12 ;  /* 0x0000000c0c1c7228 */ /* 0x002e480000000000 */
[----:B--2---:R-:W2:-:S04]  /*0940*/  DMUL R44, R16, R16 ;  /* 0x00000010102c7228 */ /* 0x004e880000000000 */
[----:B------:R-:W-:-:S04]  /*0950*/  DMUL R24, R4, R24 ;  /* 0x0000001804187228 */ /* 0x000fc80000000000 */
[----:B------:R-:W-:-:S04]  /*0960*/  DMUL R26, R6, R26 ;  /* 0x0000001a061a7228 */ /* 0x000fc80000000000 */
[----:B-1----:R-:W1:-:S04]  /*0970*/  DFMA R28, R14, R14, R28 ;  /* 0x0000000e0e1c722b */ /* 0x002e48000000001c */
[----:B--2---:R-:W2:-:S04]  /*0980*/  DFMA R44, R20, R20, R44 ;  /* 0x00000014142c722b */ /* 0x004e88000000002c */
[----:B-1----:R-:W-:-:S04]  /*0990*/  DFMA R28, R24, R24, R28 ;  /* 0x00000018181c722b */ /* 0x002fc8000000001c */
[----:B--2---:R-:W1:-:S04]  /*09a0*/  DFMA R44, R26, R26, R44 ;  /* 0x0000001a1a2c722b */ /* 0x004e48000000002c */
[----:B0-----:R-:W0:-:S04]  /*09b0*/  DMUL R46, R26, R26 ;  /* 0x0000001a1a2e7228 */ /* 0x001e080000000000 */
[----:B-1----:R-:W1:-:S04]  /*09c0*/  DADD R28, R28, -R44 ;  /* 0x000000001c1c7229 */ /* 0x002e48000000082c */
[----:B------:R2:W3:-:S04]  /*09d0*/  DMUL R8, R6, R8 ;  /* 0x0000000806087228 */ /* 0x0004c80000000000 */
[----:B0-----:R-:W-:-:S04]  /*09e0*/  DFMA R46, R24, R24, -R46 ;  /* 0x00000018182e722b */ /* 0x001fc8000000082e */
[----:B-1----:R-:W0:-:S04]  /*09f0*/  DMUL R28, R30, R28 ;  /* 0x0000001c1e1c7228 */ /* 0x002e080000000000 */
[----:B------:R-:W1:-:S04]  /*0a00*/  DADD R12, R12, -R16 ;  /* 0x000000000c0c7229 */ /* 0x000e480000000810 */
[----:B------:R-:W4:Y:S01]  /*0a10*/  DADD R14, R14, -R20 ;  /* 0x000000000e0e7229 */ /* 0x000f220000000814 */
[----:B--2---:R-:W-:-:S03]  /*0a20*/  IADD3 R6, P1, R0, 0x2000000, RZ ;  /* 0x0200000000067810 */ /* 0x004fc60007f3e0ff */
[----:B---3--:R2:W-:Y:S02]  /*0a30*/  DFMA R8, R4, R10, -R8 ;  /* 0x0000000a0408722b */ /* 0x0085e40000000808 */
[----:B--2---:R-:W-:Y:S02]  /*0a40*/  IADD3 R4, P0, R0, 0x1000000, RZ ;  /* 0x0100000000047810 */ /* 0x004fe40007f1e0ff */
[----:B0-----:R-:W0:-:S04]  /*0a50*/  DFMA R28, R22, R46, R28 ;  /* 0x0000002e161c722b */ /* 0x001e08000000001c */
[----:B------:R-:W2:Y:S01]  /*0a60*/  DADD R24, R24, -R26 ;  /* 0x0000000018187229 */ /* 0x000ea2000000081a */
[----:B------:R-:W-:-:S03]  /*0a70*/  IMAD.X R5, RZ, RZ, R3, P0 ;  /* 0x000000ffff057224 */ /* 0x000fc600000e0603 */
[----:B-1----:R-:W1:Y:S01]  /*0a80*/  DMUL R12, R12, c[0x0][0x188] ;  /* 0x000062000c0c7a28 */ /* 0x002e620000000000 */
[----:B------:R-:W-:-:S03]  /*0a90*/  IMAD.X R7, RZ, RZ, R3, P1 ;  /* 0x000000ffff077224 */ /* 0x000fc600008e0603 */
[----:B----4-:R-:W3:-:S04]  /*0aa0*/  DMUL R14, R14, c[0x0][0x188] ;  /* 0x000062000e0e7a28 */ /* 0x010ec80000000000 */
[----:B0-----:R-:W-:-:S04]  /*0ab0*/  DFMA R8, R32, R8, R28 ;  /* 0x000000082008722b */ /* 0x001fc8000000001c */
[----:B--2---:R-:W0:Y:S01]  /*0ac0*/  DMUL R24, R34, R24 ;  /* 0x0000001822187228 */ /* 0x004e220000000000 */
[----:B-1----:R1:W-:Y:S04]  /*0ad0*/  STG.E.64 [R4.64+-0x7e7540], R12 ;  /* 0x818ac00c04007986 */ /* 0x0023e8000c101b24 */
[----:B---3--:R1:W-:Y:S04]  /*0ae0*/  STG.E.64 [R4.64+0x31580], R14 ;  /* 0x0315800e04007986 */ /* 0x0083e8000c101b24 */
[----:B0-----:R1:W-:Y:S04]  /*0af0*/  STG.E.64 [R6.64+-0x7b5fc0], R24 ;  /* 0x84a0401806007986 */ /* 0x0013e8000c101b24 */
[----:B------:R1:W-:Y:S02]  /*0b00*/  STG.E.64 [R6.64+0x62b00], R8 ;  /* 0x062b000806007986 */ /* 0x0003e4000c101b24 */
.L_x_197:
[----:B------:R-:W-:Y:S05]  /*0b10*/  BSYNC B0 ;  /* 0x0000000000007941 */ /* 0x000fea0003800000 */
.L_x_196:
[----:B------:R-:W-:Y:S02]  /*0b20*/  ISETP.NE.AND P1, PT, R42, RZ, PT ;  /* 0x000000ff2a00720c */ /* 0x000fe40003f25270 */
[----:B------:R-:W-:-:S04]  /*0b30*/  IADD3 R41, P0, R41, UR38, RZ ;  /* 0x0000002629297c10 */ /* 0x000fc8000ff1e0ff */
[----:B------:R-:W-:-:S07]  /*0b40*/  IADD3.X R43, R43, UR39, RZ, P0, !PT ;  /* 0x000000272b2b7c10 */ /* 0x000fce00087fe4ff */
[----:B------:R-:W-:Y:S05]  /*0b50*/  @P1 BRA `(.L_x_198) ;  /* 0xfffff6a000001947 */ /* 0x000fea000383ffff */
[----:B------:R-:W-:Y:S05]  /*0b60*/  EXIT ;  /* 0x000000000000794d */ /* 0x000fea0003800000 */
.L_x_199:
        /* <DEDUP_REMOVED lines=9> */
.L_x_499:


//--------------------- .text.nvkernel__Z3rhsv_F1L1940_50 --------------------------
	.section	.text.nvkernel__Z3rhsv_F1L1940_50,"ax",@progbits
	.sectioninfo	@"SHI_REGISTERS=40"
	.align	128
        .global         nvkernel__Z3rhsv_F1L1940_50
        .type           nvkernel__Z3rhsv_F1L1940_50,@function
        .size           nvkernel__Z3rhsv_F1L1940_50,(.L_x_500 - nvkernel__Z3rhsv_F1L1940_50)
        .other          nvkernel__Z3rhsv_F1L1940_50,@"STO_CUDA_ENTRY STV_DEFAULT"
nvkernel__Z3rhsv_F1L1940_50:
.text.nvkernel__Z3rhsv_F1L1940_50:
        /* <DEDUP_REMOVED lines=26> */
.L_x_208:
[----:B------:R-:W-:Y:S01]  /*01a0*/  IADD3 R31, P0, R22, R37, RZ ;  /* 0x00000025161f7210 */ /* 0x000fe20007f1e0ff */
[----:B------:R-:W-:Y:S01]  /*01b0*/  BSSY B6, `(.L_x_200) ;  /* 0x0000027000067945 */ /* 0x000fe20003800000 */
[----:B------:R-:W-:-:S03]  /*01c0*/  IADD3 R32, P1, R32, -UR38, RZ ;  /* 0x8000002620207c10 */ /* 0x000fc6000ff3e0ff */
[----:B0-----:R-:W-:Y:S01]  /*01d0*/  IMAD.X R2, R23, 0x1, R35, P0 ;  /* 0x0000000117027824 */ /* 0x001fe200000e0623 */
[----:B------:R-:W-:Y:S02]  /*01e0*/  IADD3.X R30, R30, ~UR39, RZ, P1, !PT ;  /* 0x800000271e1e7c10 */ /* 0x000fe40008ffe4ff */
[----:B------:R-:W-:Y:S02]  /*01f0*/  ISETP.GT.U32.AND P0, PT, R32, RZ, PT ;  /* 0x000000ff2000720c */ /* 0x000fe40003f04070 */
[----:B------:R-:W-:Y:S02]  /*0200*/  LOP3.LUT R0, R2, UR40, RZ, 0xfc, !PT ;  /* 0x0000002802007c12 */ /* 0x000fe4000f8efcff */
[----:B------:R-:W-:Y:S02]  /*0210*/  ISETP.GT.AND.EX P1, PT, R30, RZ, PT, P0 ;  /* 0x000000ff1e00720c */ /* 0x000fe40003f24300 */
[----:B------:R-:W-:Y:S02]  /*0220*/  ISETP.NE.U32.AND P0, PT, R0, RZ, PT ;  /* 0x000000ff0000720c */ /* 0x000fe40003f05070 */
[----:B------:R-:W-:-:S11]  /*0230*/  P2R R36, PR, RZ, 0x2 ;  /* 0x00000002ff247803 */ /* 0x000fd60000000000 */
[----:B------:R-:W-:Y:S05]  /*0240*/  @!P0 BRA `(.L_x_201) ;  /* 0x000000a000008947 */ /* 0x000fea0003800000 */
[----:B------:R-:W-:Y:S01]  /*0250*/  IMAD.MOV.U32 R4, RZ, RZ, R31 ;  /* 0x000000ffff047224 */ /* 0x000fe200078e001f */
[----:B------:R-:W-:Y:S01]  /*0260*/  MOV R6, c[0x0][0x160] ;  /* 0x0000580000067a02 */ /* 0x000fe20000000f00 */
[----:B------:R-:W-:Y:S01]  /*0270*/  IMAD.MOV.U32 R5, RZ, RZ, R2 ;  /* 0x000000ffff057224 */ /* 0x000fe200078e0002 */
[----:B------:R-:W-:Y:S01]  /*0280*/  MOV R20, 32@lo((nvkernel__Z3rhsv_F1L1940_50 + .L_x_12@srel)) ;  /* 0x0000000000147802 */ /* 0x000fe20000000f00 */
[----:B------:R-:W-:Y:S01]  /*0290*/  IMAD.U32 R7, RZ, RZ, UR40 ;  /* 0x00000028ff077e24 */ /* 0x000fe2000f8e00ff */
[----:B------:R-:W-:-:S04]  /*02a0*/  MOV R21, 32@hi((nvkernel__Z3rhsv_F1L1940_50 + .L_x_12@srel)) ;  /* 0x0000000000157802 */ /* 0x000fc80000000f00 */
[----:B------:R-:W-:Y:S05]  /*02b0*/  CALL.ABS.NOINC `(__cuda_sm20_div_s64) ;  /* 0x0000000000007943 */ /* 0x000fea0003c00000 */
.L_x_12:
[----:B------:R-:W-:Y:S02]  /*02c0*/  MOV R18, R4 ;  /* 0x0000000400127202 */ /* 0x000fe40000000f00 */
[----:B------:R-:W-:Y:S01]  /*02d0*/  MOV R19, R5 ;  /* 0x0000000500137202 */ /* 0x000fe20000000f00 */
[----:B------:R-:W-:Y:S05]  /*02e0*/  BRA `(.L_x_202) ;  /* 0x0000013000007947 */ /* 0x000fea0003800000 */
.L_x_201:
        /* <DEDUP_REMOVED lines=19> */
.L_x_202:
[----:B------:R-:W-:Y:S05]  /*0420*/  BSYNC B6 ;  /* 0x0000000000067941 */ /* 0x000fea0003800000 */
.L_x_200:
[----:B------:R-:W-:Y:S01]  /*0430*/  LOP3.LUT R0, R19, R33, RZ, 0xfc, !PT ;  /* 0x0000002113007212 */ /* 0x000fe200078efcff */
[----:B------:R-:W-:Y:S03]  /*0440*/  BSSY B6, `(.L_x_203) ;  /* 0x000001d000067945 */ /* 0x000fe60003800000 */
[----:B------:R-:W-:-:S13]  /*0450*/  ISETP.NE.U32.AND P0, PT, R0, RZ, PT ;  /* 0x000000ff0000720c */ /* 0x000fda0003f05070 */
[----:B------:R-:W-:Y:S05]  /*0460*/  @!P0 BRA `(.L_x_204) ;  /* 0x0000008000008947 */ /* 0x000fea0003800000 */
[----:B------:R-:W-:Y:S01]  /*0470*/  IMAD.MOV.U32 R4, RZ, RZ, R18 ;  /* 0x000000ffff047224 */ /* 0x000fe200078e0012 */
[----:B------:R-:W-:Y:S01]  /*0480*/  MOV R6, c[0x0][0x164] ;  /* 0x0000590000067a02 */ /* 0x000fe20000000f00 */
[----:B------:R-:W-:Y:S01]  /*0490*/  IMAD.MOV.U32 R5, RZ, RZ, R19 ;  /* 0x000000ffff057224 */ /* 0x000fe200078e0013 */
[----:B------:R-:W-:Y:S01]  /*04a0*/  MOV R20, 32@lo((nvkernel__Z3rhsv_F1L1940_50 + .L_x_13@srel)) ;  /* 0x0000000000147802 */ /* 0x000fe20000000f00 */
[----:B------:R-:W-:Y:S01]  /*04b0*/  IMAD.MOV.U32 R7, RZ, RZ, R33 ;  /* 0x000000ffff077224 */ /* 0x000fe200078e0021 */
[----:B------:R-:W-:-:S04]  /*04c0*/  MOV R21, 32@hi((nvkernel__Z3rhsv_F1L1940_50 + .L_x_13@srel)) ;  /* 0x0000000000157802 */ /* 0x000fc80000000f00 */
[----:B------:R-:W-:Y:S05]  /*04d0*/  CALL.ABS.NOINC `(__cuda_sm20_div_s64) ;  /* 0x0000000000007943 */ /* 0x000fea0003c00000 */
.L_x_13:
[----:B------:R-:W-:Y:S05]  /*04e0*/  BRA `(.L_x_205) ;  /* 0x0000012000007947 */ /* 0x000fea0003800000 */
.L_x_204:
        /* <DEDUP_REMOVED lines=18> */
.L_x_205:
[----:B------:R-:W-:Y:S05]  /*0610*/  BSYNC B6 ;  /* 0x0000000000067941 */ /* 0x000fea0003800000 */
.L_x_203:
[----:B------:R-:W-:Y:S01]  /*0620*/  ISETP.GE.U32.AND P0, PT, R31, R16, PT ;  /* 0x000000101f00720c */ /* 0x000fe20003f06070 */
[----:B------:R-:W-:Y:S03]  /*0630*/  BSSY B0, `(.L_x_206) ;  /* 0x0000044000007945 */ /* 0x000fe60003800000 */
[----:B------:R-:W-:-:S13]  /*0640*/  ISETP.GE.AND.EX P0, PT, R2, R34, PT, P0 ;  /* 0x000000220200720c */ /* 0x000fda0003f06300 */
[----:B------:R-:W-:Y:S05]  /*0650*/  @P0 BRA `(.L_x_207) ;  /* 0x0000041000000947 */ /* 0x000fea0003800000 */
[----:B------:R-:W-:Y:S01]  /*0660*/  IMAD.MOV R0, RZ, RZ, -R18 ;  /* 0x000000ffff007224 */ /* 0x000fe200078e0a12 */
[----:B------:R-:W-:Y:S01]  /*0670*/  IADD3 R6, P0, RZ, RZ, RZ ;  /* 0x000000ffff067210 */ /* 0x000fe20007f1e0ff */
[----:B------:R-:W-:Y:S01]  /*0680*/  IMAD.MOV R9, RZ, RZ, -R4 ;  /* 0x000000ffff097224 */ /* 0x000fe200078e0a04 */
[----:B------:R-:W-:Y:S01]  /*0690*/  IADD3 R5, R4, c[0x0][0x170], RZ ;  /* 0x00005c0004057a10 */ /* 0x000fe20007ffe0ff */
[----:B------:R-:W-:Y:S02]  /*06a0*/  IMAD R11, R0, c[0x0][0x160], R31 ;  /* 0x00005800000b7a24 */ /* 0x000fe400078e021f */
[----:B------:R-:W-:Y:S02]  /*06b0*/  IMAD R9, R9, c[0x0][0x164], R18 ;  /* 0x0000590009097a24 */ /* 0x000fe400078e0212 */
[----:B------:R-:W-:Y:S01]  /*06c0*/  IMAD.WIDE R2, R5, 0x338, RZ ;  /* 0x0000033805027825 */ /* 0x000fe200078e02ff */
[----:B------:R-:W-:Y:S02]  /*06d0*/  IADD3.X R11, R11, 0x1, RZ, P0, !PT ;  /* 0x000000010b0b7810 */ /* 0x000fe400007fe4ff */
[----:B------:R-:W-:-:S02]  /*06e0*/  IADD3 R9, R9, c[0x0][0x16c], RZ ;  /* 0x00005b0009097a10 */ /* 0x000fc40007ffe0ff */
[--C-:B------:R-:W-:Y:S02]  /*06f0*/  SHF.R.S64 R6, R6, 0x1d, R11.reuse ;  /* 0x0000001d06067819 */ /* 0x100fe4000000100b */
[--C-:B------:R-:W-:Y:S02]  /*0700*/  SHF.R.S32.HI R7, RZ, 0x1d, R11.reuse ;  /* 0x0000001dff077819 */ /* 0x100fe4000001140b */
[----:B------:R-:W-:-:S03]  /*0710*/  SHF.R.S32.HI R0, RZ, 0x1f, R11 ;  /* 0x0000001fff007819 */ /* 0x000fc6000001140b */
[----:B------:R-:W-:-:S04]  /*0720*/  IMAD.WIDE R6, R5, 0x14520, R6 ;  /* 0x0001452005067825 */ /* 0x000fc800078e0206 */
[----:B------:R-:W-:-:S04]  /*0730*/  IMAD.WIDE R4, R9, 0x8, R2 ;  /* 0x0000000809047825 */ /* 0x000fc800078e0202 */
[----:B------:R-:W-:-:S04]  /*0740*/  IMAD.WIDE R2, R9, 0x330, R6 ;  /* 0x0000033009027825 */ /* 0x000fc800078e0206 */
[----:B------:R-:W-:Y:S01]  /*0750*/  IMAD.WIDE.U32 R4, R11, 0x14b88, R4 ;  /* 0x00014b880b047825 */ /* 0x000fe200078e0004 */
[----:B------:R-:W-:-:S03]  /*0760*/  IADD3 R8, P1, R2, c[0x0][0x180], RZ ;  /* 0x0000600002087a10 */ /* 0x000fc60007f3e0ff */
[----:B------:R-:W-:Y:S01]  /*0770*/  IMAD R7, R0, 0x14b88, RZ ;  /* 0x00014b8800077824 */ /* 0x000fe200078e02ff */
[----:B------:R-:W-:Y:S02]  /*0780*/  IADD3 R6, P0, R4, c[0x0][0x178], RZ ;  /* 0x00005e0004067a10 */ /* 0x000fe40007f1e0ff */
[----:B------:R-:W-:Y:S02]  /*0790*/  IADD3.X R9, R3, c[0x0][0x184], RZ, P1, !PT ;  /* 0x0000610003097a10 */ /* 0x000fe40000ffe4ff */
[----:B------:R-:W-:-:S03]  /*07a0*/  IADD3.X R7, R5, c[0x0][0x17c], R7, P0, !PT ;  /* 0x00005f0005077a10 */ /* 0x000fc600007fe407 */
[----:B------:R-:W2:Y:S04]  /*07b0*/  LDG.E.64 R4, [R8.64+-0x8] ;  /* 0xfffff82408047981 */ /* 0x000ea8000c1e1b00 */
[----:B------:R-:W2:Y:S04]  /*07c0*/  LDG.E.64 R10, [R8.64+0x8] ;  /* 0x00000824080a7981 */ /* 0x000ea8000c1e1b00 */
[----:B------:R-:W3:Y:S01]  /*07d0*/  LDG.E.64 R12, [R6.64] ;  /* 0x00000024060c7981 */ /* 0x000ee2000c1e1b00 */
[----:B------:R-:W-:-:S04]  /*07e0*/  IADD3 R2, P0, R2, c[0x0][0x188], RZ ;  /* 0x0000620002027a10 */ /* 0x000fc80007f1e0ff */
[----:B------:R-:W-:Y:S01]  /*07f0*/  IADD3.X R3, R3, c[0x0][0x18c], RZ, P0, !PT ;  /* 0x0000630003037a10 */ /* 0x000fe200007fe4ff */
[----:B--2---:R0:W3:Y:S02]  /*0800*/  DADD R4, -R4, R10 ;  /* 0x0000000004047229 */ /* 0x0040e4000000010a */
[----:B0-----:R-:W-:-:S04]  /*0810*/  IADD3 R10, P1, R8, 0x1000000, RZ ;  /* 0x01000000080a7810 */ /* 0x001fc80007f3e0ff */
[----:B---3--:R0:W1:Y:S01]  /*0820*/  DFMA R18, R4, -c[0x0][0x190], R12 ;  /* 0x8000640004127a2b */ /* 0x008062000000000c */
[----:B------:R-:W-:Y:S01]  /*0830*/  IMAD.X R11, RZ, RZ, R9, P1 ;  /* 0x000000ffff0b7224 */ /* 0x000fe200008e0609 */
[----:B0-----:R-:W-:-:S05]  /*0840*/  IADD3 R12, P0, R6, 0x1000000, RZ ;  /* 0x01000000060c7810 */ /* 0x001fca0007f1e0ff */
[----:B-1----:R0:W-:Y:S01]  /*0850*/  STG.E.64 [R2.64], R18 ;  /* 0x0000001202007986 */ /* 0x0021e2000c101b24 */
[----:B------:R-:W-:-:S03]  /*0860*/  IMAD.X R13, RZ, RZ, R7, P0 ;  /* 0x000000ffff0d7224 */ /* 0x000fc600000e0607 */
[----:B------:R-:W2:Y:S04]  /*0870*/  LDG.E.64 R4, [R10.64+-0x7e7548] ;  /* 0x818ab8240a047981 */ /* 0x000ea8000c1e1b00 */
[----:B------:R-:W2:Y:S04]  /*0880*/  LDG.E.64 R20, [R10.64+-0x7e7538] ;  /* 0x818ac8240a147981 */ /* 0x000ea8000c1e1b00 */
[----:B------:R-:W3:Y:S01]  /*0890*/  LDG.E.64 R14, [R12.64+-0x7be7d0] ;  /* 0x841830240c0e7981 */ /* 0x000ee2000c1e1b00 */
[----:B--2---:R1:W3:Y:S02]  /*08a0*/  DADD R20, -R4, R20 ;  /* 0x0000000004147229 */ /* 0x0042e40000000114 */
[----:B-1----:R-:W-:-:S04]  /*08b0*/  IADD3 R4, P0, R2, 0x1000000, RZ ;  /* 0x0100000002047810 */ /* 0x002fc80007f1e0ff */
[----:B---3--:R-:W1:Y:S01]  /*08c0*/  DFMA R20, R20, -c[0x0][0x190], R14 ;  /* 0x8000640014147a2b */ /* 0x008e62000000000e */
[----:B------:R-:W-:-:S06]  /*08d0*/  IMAD.X R5, RZ, RZ, R3, P0 ;  /* 0x000000ffff057224 */ /* 0x000fcc00000e0603 */
[----:B-1----:R1:W-:Y:S04]  /*08e0*/  STG.E.64 [R4.64+-0x7e7540], R20 ;  /* 0x818ac01404007986 */ /* 0x0023e8000c101b24 */
[----:B------:R-:W2:Y:S04]  /*08f0*/  LDG.E.64 R24, [R10.64+0x31578] ;  /* 0x031578240a187981 */ /* 0x000ea8000c1e1b00 */
[----:B------:R-:W2:Y:S04]  /*0900*/  LDG.E.64 R26, [R10.64+0x31588] ;  /* 0x031588240a1a7981 */ /* 0x000ea8000c1e1b00 */
[----:B------:R-:W3:Y:S01]  /*0910*/  LDG.E.64 R14, [R12.64+0x83060] ;  /* 0x083060240c0e7981 */ /* 0x000ee2000c1e1b00 */
[----:B------:R-:W-:-:S02]  /*0920*/  IADD3 R8, P0, R8, 0x2000000, RZ ;  /* 0x0200000008087810 */ /* 0x000fc40007f1e0ff */
[----:B------:R-:W-:-:S03]  /*0930*/  IADD3 R6, P1, R6, 0x2000000, RZ ;  /* 0x0200000006067810 */ /* 0x000fc60007f3e0ff */
[----:B------:R-:W-:Y:S02]  /*0940*/  IMAD.X R9, RZ, RZ, R9, P0 ;  /* 0x000000ffff097224 */ /* 0x000fe400000e0609 */
[----:B------:R-:W-:Y:S01]  /*0950*/  IMAD.X R7, RZ, RZ, R7, P1 ;  /* 0x000000ffff077224 */ /* 0x000fe200008e0607 */
[----:B--2---:R-:W3:-:S06]  /*0960*/  DADD R24, -R24, R26 ;  /* 0x0000000018187229 */ /* 0x004ecc000000011a */
[----:B---3--:R-:W2:-:S07]  /*0970*/  DFMA R14, R24, -c[0x0][0x190], R14 ;  /* 0x80006400180e7a2b */ /* 0x008e8e000000000e */
[----:B--2---:R2:W-:Y:S04]  /*0980*/  STG.E.64 [R4.64+0x31580], R14 ;  /* 0x0315800e04007986 */ /* 0x0045e8000c101b24 */
[----:B0-----:R-:W3:Y:S04]  /*0990*/  LDG.E.64 R18, [R8.64+-0x7b5fc8] ;  /* 0x84a0382408127981 */ /* 0x001ee8000c1e1b00 */
[----:B-1----:R-:W3:Y:S04]  /*09a0*/  LDG.E.64 R20, [R8.64+-0x7b5fb8] ;  /* 0x84a0482408147981 */ /* 0x002ee8000c1e1b00 */
[----:B------:R-:W4:Y:S01]  /*09b0*/  LDG.E.64 R10, [R6.64+-0x73b770] ;  /* 0x8c489024060a7981 */ /* 0x000f22000c1e1b00 */
[----:B------:R-:W-:-:S05]  /*09c0*/  IADD3 R2, P0, R2, 0x2000000, RZ ;  /* 0x0200000002027810 */ /* 0x000fca0007f1e0ff */
[----:B------:R-:W-:Y:S01]  /*09d0*/  IMAD.X R3, RZ, RZ, R3, P0 ;  /* 0x000000ffff037224 */ /* 0x000fe200000e0603 */
[----:B---3--:R-:W4:-:S06]  /*09e0*/  DADD R18, -R18, R20 ;  /* 0x0000000012127229 */ /* 0x008f0c0000000114 */
[----:B----4-:R-:W0:-:S07]  /*09f0*/  DFMA R10, R18, -c[0x0][0x190], R10 ;  /* 0x80006400120a7a2b */ /* 0x010e0e000000000a */
[----:B0-----:R0:W-:Y:S04]  /*0a00*/  STG.E.64 [R2.64+-0x7b5fc0], R10 ;  /* 0x84a0400a02007986 */ /* 0x0011e8000c101b24 */
[----:B------:R-:W3:Y:S04]  /*0a10*/  LDG.E.64 R12, [R8.64+0x62af8] ;  /* 0x062af824080c7981 */ /* 0x000ee8000c1e1b00 */
[----:B------:R-:W3:Y:S04]  /*0a20*/  LDG.E.64 R18, [R8.64+0x62b08] ;  /* 0x062b082408127981 */ /* 0x000ee8000c1e1b00 */
[----:B--2---:R-:W2:Y:S01]  /*0a30*/  LDG.E.64 R4, [R6.64+0x1060c0] ;  /* 0x1060c02406047981 */ /* 0x004ea2000c1e1b00 */
[----:B---3--:R-:W2:-:S06]  /*0a40*/  DADD R12, -R12, R18 ;  /* 0x000000000c0c7229 */ /* 0x008e8c0000000112 */
[----:B--2---:R-:W1:-:S07]  /*0a50*/  DFMA R4, R12, -c[0x0][0x190], R4 ;  /* 0x800064000c047a2b */ /* 0x004e4e0000000004 */
[----:B-1----:R0:W-:Y:S04]  /*0a60*/  STG.E.64 [R2.64+0x62b00], R4 ;  /* 0x062b000402007986 */ /* 0x0021e8000c101b24 */
.L_x_207:
[----:B------:R-:W-:Y:S05]  /*0a70*/  BSYNC B0 ;  /* 0x0000000000007941 */ /* 0x000fea0003800000 */
.L_x_206:
[----:B------:R-:W-:Y:S02]  /*0a80*/  ISETP.NE.AND P1, PT, R36, RZ, PT ;  /* 0x000000ff2400720c */ /* 0x000fe40003f25270 */
[----:B------:R-:W-:-:S04]  /*0a90*/  IADD3 R37, P0, R37, UR38, RZ ;  /* 0x0000002625257c10 */ /* 0x000fc8000ff1e0ff */
[----:B------:R-:W-:-:S07]  /*0aa0*/  IADD3.X R35, R35, UR39, RZ, P0, !PT ;  /* 0x0000002723237c10 */ /* 0x000fce00087fe4ff */
[----:B------:R-:W-:Y:S05]  /*0ab0*/  @P1 BRA `(.L_x_208) ;  /* 0xfffff6e000001947 */ /* 0x000fea000383ffff */
[----:B------:R-:W-:Y:S05]  /*0ac0*/  EXIT ;  /* 0x000000000000794d */ /* 0x000fea0003800000 */
.L_x_209:
        /* <DEDUP_REMOVED lines=11> */
.L_x_500:


//--------------------- .text.nvkernel__Z3rhsv_F1L1923_48 --------------------------
	.section	.text.nvkernel__Z3rhsv_F1L1923_48,"ax",@progbits
	.sectioninfo	@"SHI_REGISTERS=40"
	.align	128
        .global         nvkernel__Z3rhsv_F1L1923_48
        .type           nvkernel__Z3rhsv_F1L1923_48,@function
        .size           nvkernel__Z3rhsv_F1L1923_48,(.L_x_501 - nvkernel__Z3rhsv_F1L1923_48)
        .other          nvkernel__Z3rhsv_F1L1923_48,@"STO_CUDA_ENTRY STV_DEFAULT"
nvkernel__Z3rhsv_F1L1923_48:
.text.nvkernel__Z3rhsv_F1L1923_48:
        /* <DEDUP_REMOVED lines=26> */
.L_x_218:
[----:B------:R-:W-:Y:S01]  /*01a0*/  IADD3 R31, P0, R22, R37, RZ ;  /* 0x00000025161f7210 */ /* 0x000fe20007f1e0ff */
[----:B------:R-:W-:Y:S01]  /*01b0*/  BSSY B6, `(.L_x_210) ;  /* 0x0000027000067945 */ /* 0x000fe20003800000 */
[----:B------:R-:W-:-:S03]  /*01c0*/  IADD3 R32, P1, R32, -UR38, RZ ;  /* 0x8000002620207c10 */ /* 0x000fc6000ff3e0ff */
[----:B-1----:R-:W-:Y:S01]  /*01d0*/  IMAD.X R2, R23, 0x1, R35, P0 ;  /* 0x0000000117027824 */ /* 0x002fe200000e0623 */
        /* <DEDUP_REMOVED lines=10> */
[----:B------:R-:W-:Y:S01]  /*0280*/  MOV R20, 32@lo((nvkernel__Z3rhsv_F1L1923_48 + .L_x_14@srel)) ;  /* 0x0000000000147802 */ /* 0x000fe20000000f00 */
[----:B------:R-:W-:Y:S01]  /*0290*/  IMAD.U32 R7, RZ, RZ, UR40 ;  /* 0x00000028ff077e24 */ /* 0x000fe2000f8e00ff */
[----:B------:R-:W-:-:S04]  /*02a0*/  MOV R21, 32@hi((nvkernel__Z3rhsv_F1L1923_48 + .L_x_14@srel)) ;  /* 0x0000000000157802 */ /* 0x000fc80000000f00 */
[----:B------:R-:W-:Y:S05]  /*02b0*/  CALL.ABS.NOINC `(__cuda_sm20_div_s64) ;  /* 0x0000000000007943 */ /* 0x000fea0003c00000 */
.L_x_14:
[----:B------:R-:W-:Y:S02]  /*02c0*/  MOV R18, R4 ;  /* 0x0000000400127202 */ /* 0x000fe40000000f00 */
[----:B------:R-:W-:Y:S01]  /*02d0*/  MOV R19, R5 ;  /* 0x0000000500137202 */ /* 0x000fe20000000f00 */
[----:B------:R-:W-:Y:S05]  /*02e0*/  BRA `(.L_x_212) ;  /* 0x0000013000007947 */ /* 0x000fea0003800000 */
.L_x_211:
        /* <DEDUP_REMOVED lines=19> */
.L_x_212:
[----:B------:R-:W-:Y:S05]  /*0420*/  BSYNC B6 ;  /* 0x0000000000067941 */ /* 0x000fea0003800000 */
.L_x_210:
[----:B------:R-:W-:Y:S01]  /*0430*/  LOP3.LUT R0, R19, R33, RZ, 0xfc, !PT ;  /* 0x0000002113007212 */ /* 0x000fe200078efcff */
[----:B------:R-:W-:Y:S03]  /*0440*/  BSSY B6, `(.L_x_213) ;  /* 0x000001d000067945 */ /* 0x000fe60003800000 */
[----:B------:R-:W-:-:S13]  /*0450*/  ISETP.NE.U32.AND P0, PT, R0, RZ, PT ;  /* 0x000000ff0000720c */ /* 0x000fda0003f05070 */
[----:B------:R-:W-:Y:S05]  /*0460*/  @!P0 BRA `(.L_x_214) ;  /* 0x0000008000008947 */ /* 0x000fea0003800000 */
[----:B------:R-:W-:Y:S01]  /*0470*/  IMAD.MOV.U32 R4, RZ, RZ, R18 ;  /* 0x000000ffff047224 */ /* 0x000fe200078e0012 */
[----:B------:R-:W-:Y:S01]  /*0480*/  MOV R6, c[0x0][0x164] ;  /* 0x0000590000067a02 */ /* 0x000fe20000000f00 */
[----:B------:R-:W-:Y:S01]  /*0490*/  IMAD.MOV.U32 R5, RZ, RZ, R19 ;  /* 0x000000ffff057224 */ /* 0x000fe200078e0013 */
[----:B------:R-:W-:Y:S01]  /*04a0*/  MOV R20, 32@lo((nvkernel__Z3rhsv_F1L1923_48 + .L_x_15@srel)) ;  /* 0x0000000000147802 */ /* 0x000fe20000000f00 */
[----:B------:R-:W-:Y:S01]  /*04b0*/  IMAD.MOV.U32 R7, RZ, RZ, R33 ;  /* 0x000000ffff077224 */ /* 0x000fe200078e0021 */
[----:B------:R-:W-:-:S04]  /*04c0*/  MOV R21, 32@hi((nvkernel__Z3rhsv_F1L1923_48 + .L_x_15@srel)) ;  /* 0x0000000000157802 */ /* 0x000fc80000000f00 */
[----:B------:R-:W-:Y:S05]  /*04d0*/  CALL.ABS.NOINC `(__cuda_sm20_div_s64) ;  /* 0x0000000000007943 */ /* 0x000fea0003c00000 */
.L_x_15:
[----:B------:R-:W-:Y:S05]  /*04e0*/  BRA `(.L_x_215) ;  /* 0x0000012000007947 */ /* 0x000fea0003800000 */
.L_x_214:
        /* <DEDUP_REMOVED lines=18> */
.L_x_215:
[----:B------:R-:W-:Y:S05]  /*0610*/  BSYNC B6 ;  /* 0x0000000000067941 */ /* 0x000fea0003800000 */
.L_x_213:
[----:B------:R-:W-:Y:S01]  /*0620*/  ISETP.GE.U32.AND P0, PT, R31, R16, PT ;  /* 0x000000101f00720c */ /* 0x000fe20003f06070 */
[----:B------:R-:W-:Y:S03]  /*0630*/  BSSY B0, `(.L_x_216) ;  /* 0x000003d000007945 */ /* 0x000fe60003800000 */
[----:B------:R-:W-:Y:S02]  /*0640*/  ISETP.GE.AND.EX P0, PT, R2, R34, PT, P0 ;  /* 0x000000220200720c */ /* 0x000fe40003f06300 */
[----:B------:R-:W-:-:S05]  /*0650*/  IADD3 R2, -R18, RZ, RZ ;  /* 0x000000ff12027210 */ /* 0x000fca0007ffe1ff */
[----:B------:R-:W-:-:S06]  /*0660*/  IMAD R2, R2, c[0x0][0x160], R31 ;  /* 0x0000580002027a24 */ /* 0x000fcc00078e021f */
[----:B------:R-:W-:Y:S05]  /*0670*/  @P0 BRA `(.L_x_217) ;  /* 0x0000038000000947 */ /* 0x000fea0003800000 */
[----:B------:R-:W-:Y:S01]  /*0680*/  IMAD.MOV R3, RZ, RZ, -R4 ;  /* 0x000000ffff037224 */ /* 0x000fe200078e0a04 */
[----:B------:R-:W-:-:S03]  /*0690*/  IADD3 R21, R4, c[0x0][0x16c], RZ ;  /* 0x00005b0004157a10 */ /* 0x000fc60007ffe0ff */
[----:B------:R-:W-:Y:S01]  /*06a0*/  IMAD R12, R3, c[0x0][0x164], R18 ;  /* 0x00005900030c7a24 */ /* 0x000fe200078e0212 */
[----:B------:R-:W-:-:S04]  /*06b0*/  SHF.R.S32.HI R3, RZ, 0x1f, R2 ;  /* 0x0000001fff037819 */ /* 0x000fc80000011402 */
        /* <DEDUP_REMOVED lines=10> */
[----:B------:R-:W-:-:S05]  /*0760*/  IADD3 R6, P0, R8, 0x2000000, RZ ;  /* 0x0200000008067810 */ /* 0x000fca0007f1e0ff */
[----:B------:R-:W-:-:S05]  /*0770*/  IMAD.X R7, RZ, RZ, R9, P0 ;  /* 0x000000ffff077224 */ /* 0x000fca00000e0609 */
[----:B------:R-:W2:Y:S01]  /*0780*/  LDG.E.64 R24, [R6.64+-0x7b5fc0] ;  /* 0x84a0402406187981 */ /* 0x000ea2000c1e1b00 */
[----:B------:R-:W-:Y:S02]  /*0790*/  IADD3 R4, P0, R4, c[0x0][0x180], RZ ;  /* 0x0000600004047a10 */ /* 0x000fe40007f1e0ff */
[----:B------:R-:W-:Y:S02]  /*07a0*/  IADD3 R26, P1, R8, 0x3000000, RZ ;  /* 0x03000000081a7810 */ /* 0x000fe40007f3e0ff */
[----:B------:R-:W-:Y:S02]  /*07b0*/  IADD3.X R5, R0, c[0x0][0x184], RZ, P0, !PT ;  /* 0x0000610000057a10 */ /* 0x000fe400007fe4ff */
[----:B------:R-:W-:Y:S02]  /*07c0*/  IADD3.X R27, RZ, R9, RZ, P1, !PT ;  /* 0x00000009ff1b7210 */ /* 0x000fe40000ffe4ff */
[----:B------:R-:W-:-:S05]  /*07d0*/  IADD3 R8, P0, R8, 0x1000000, RZ ;  /* 0x0100000008087810 */ /* 0x000fca0007f1e0ff */
[----:B------:R-:W-:Y:S02]  /*07e0*/  IMAD.X R9, RZ, RZ, R9, P0 ;  /* 0x000000ffff097224 */ /* 0x000fe400000e0609 */
[----:B------:R-:W-:Y:S01]  /*07f0*/  IMAD.WIDE R20, R21, 0x338, RZ ;  /* 0x0000033815147825 */ /* 0x000fe200078e02ff */
[----:B--2---:R0:W-:Y:S04]  /*0800*/  STG.E.64 [R4.64], R24 ;  /* 0x0000001804007986 */ /* 0x0041e8000c101b24 */
[----:B------:R-:W2:Y:S04]  /*0810*/  LDG.E.64 R14, [R26.64+-0x784a40] ;  /* 0x87b5c0241a0e7981 */ /* 0x000ea8000c1e1b00 */
[----:B------:R-:W2:Y:S04]  /*0820*/  LDG.E.64 R18, [R6.64+-0x7b5fc0] ;  /* 0x84a0402406127981 */ /* 0x000ea8000c1e1b00 */
[----:B------:R-:W3:Y:S01]  /*0830*/  LDG.E.64 R10, [R8.64+-0x7e7540] ;  /* 0x818ac024080a7981 */ /* 0x000ee2000c1e1b00 */
[----:B------:R-:W-:-:S04]  /*0840*/  IMAD.WIDE.U32 R20, R2, 0x14b88, R20 ;  /* 0x00014b8802147825 */ /* 0x000fc800078e0014 */
[----:B------:R-:W-:-:S04]  /*0850*/  IMAD R3, R3, 0x14b88, RZ ;  /* 0x00014b8803037824 */ /* 0x000fc800078e02ff */
[----:B------:R-:W-:-:S04]  /*0860*/  IMAD.IADD R21, R21, 0x1, R3 ;  /* 0x0000000115157824 */ /* 0x000fc800078e0203 */
[----:B------:R-:W-:-:S05]  /*0870*/  IMAD.WIDE R12, R12, 0x8, R20 ;  /* 0x000000080c0c7825 */ /* 0x000fca00078e0214 */
[----:B------:R-:W-:Y:S02]  /*0880*/  IADD3 R2, P0, R12, c[0x0][0x188], RZ ;  /* 0x000062000c027a10 */ /* 0x000fe40007f1e0ff */
[----:B------:R-:W-:Y:S02]  /*0890*/  IADD3 R12, P1, R4, 0x1000000, RZ ;  /* 0x01000000040c7810 */ /* 0x000fe40007f3e0ff */
[----:B------:R-:W-:Y:S02]  /*08a0*/  IADD3.X R3, R13, c[0x0][0x18c], RZ, P0, !PT ;  /* 0x000063000d037a10 */ /* 0x000fe400007fe4ff */
[----:B------:R-:W-:-:S04]  /*08b0*/  IADD3.X R13, RZ, R5, RZ, P1, !PT ;  /* 0x00000005ff0d7210 */ /* 0x000fc80000ffe4ff */
[----:B------:R-:W4:Y:S01]  /*08c0*/  LDG.E.64 R2, [R2.64] ;  /* 0x0000002402027981 */ /* 0x000f22000c1e1b00 */
[----:B--2---:R-:W3:-:S06]  /*08d0*/  DMUL R14, R14, R18 ;  /* 0x000000120e0e7228 */ /* 0x004ecc0000000000 */
[----:B---3--:R-:W1:-:S07]  /*08e0*/  DMUL R10, R14, R10 ;  /* 0x0000000a0e0a7228 */ /* 0x008e4e0000000000 */
[----:B-1----:R1:W-:Y:S04]  /*08f0*/  STG.E.64 [R12.64+-0x7e7540], R10 ;  /* 0x818ac00a0c007986 */ /* 0x0023e8000c101b24 */
[----:B------:R-:W2:Y:S02]  /*0900*/  LDG.E.64 R8, [R8.64+0x31580] ;  /* 0x0315802408087981 */ /* 0x000ea4000c1e1b00 */
[----:B--2---:R-:W2:-:S07]  /*0910*/  DMUL R18, R14, R8 ;  /* 0x000000080e127228 */ /* 0x004e8e0000000000 */
[----:B--2---:R1:W-:Y:S04]  /*0920*/  STG.E.64 [R12.64+0x31580], R18 ;  /* 0x031580120c007986 */ /* 0x0043e8000c101b24 */
[----:B------:R-:W4:Y:S04]  /*0930*/  LDG.E.64 R20, [R6.64+0x62b00] ;  /* 0x062b002406147981 */ /* 0x000f28000c1e1b00 */
[----:B0-----:R-:W2:Y:S01]  /*0940*/  LDG.E.64 R24, [R6.64+-0x7b5fc0] ;  /* 0x84a0402406187981 */ /* 0x001ea2000c1e1b00 */
[----:B------:R-:W-:-:S05]  /*0950*/  IADD3 R4, P0, R4, 0x2000000, RZ ;  /* 0x0200000004047810 */ /* 0x000fca0007f1e0ff */
[----:B------:R-:W-:Y:S01]  /*0960*/  IMAD.X R5, RZ, RZ, R5, P0 ;  /* 0x000000ffff057224 */ /* 0x000fe200000e0605 */
[----:B----4-:R-:W-:-:S04]  /*0970*/  DADD R20, -R2, R20 ;  /* 0x0000000002147229 */ /* 0x010fc80000000114 */
[----:B--2---:R-:W0:-:S06]  /*0980*/  DMUL R24, R14, R24 ;  /* 0x000000180e187228 */ /* 0x004e0c0000000000 */
[----:B0-----:R-:W0:-:S07]  /*0990*/  DFMA R20, R20, c[`(nvkernel__Z3rhsv_F1L1923_48.const_opt.0.8)], R24 ;  /* 0x0000000014147a2b */ /* 0x001e0e0000000018 */
[----:B0-----:R1:W-:Y:S04]  /*09a0*/  STG.E.64 [R4.64+-0x7b5fc0], R20 ;  /* 0x84a0401404007986 */ /* 0x0013e8000c101b24 */
[----:B------:R-:W2:Y:S01]  /*09b0*/  LDG.E.64 R8, [R6.64+0x62b00] ;  /* 0x062b002406087981 */ /* 0x000ea2000c1e1b00 */
[----:B------:R-:W2:-:S06]  /*09c0*/  DMUL R2, R2, c[`(nvkernel__Z3rhsv_F1L1923_48.const_opt.8.16)] ;  /* 0x0000000002027a28 */ /* 0x000e8c0000000000 */
[----:B--2---:R-:W0:-:S06]  /*09d0*/  DFMA R2, R8, c[`(nvkernel__Z3rhsv_F1L1923_48.const_opt.16.24)], R2 ;  /* 0x0000000008027a2b */ /* 0x004e0c0000000002 */
[----:B0-----:R-:W0:-:S07]  /*09e0*/  DMUL R2, R14, R2 ;  /* 0x000000020e027228 */ /* 0x001e0e0000000000 */
[----:B0-----:R1:W-:Y:S04]  /*09f0*/  STG.E.64 [R4.64+0x62b00], R2 ;  /* 0x062b000204007986 */ /* 0x0013e8000c101b24 */
.L_x_217:
[----:B------:R-:W-:Y:S05]  /*0a00*/  BSYNC B0 ;  /* 0x0000000000007941 */ /* 0x000fea0003800000 */
.L_x_216:
[----:B------:R-:W-:Y:S02]  /*0a10*/  ISETP.NE.AND P1, PT, R36, RZ, PT ;  /* 0x000000ff2400720c */ /* 0x000fe40003f25270 */
[----:B------:R-:W-:-:S04]  /*0a20*/  IADD3 R37, P0, R37, UR38, RZ ;  /* 0x0000002625257c10 */ /* 0x000fc8000ff1e0ff */
[----:B------:R-:W-:-:S07]  /*0a30*/  IADD3.X R35, R35, UR39, RZ, P0, !PT ;  /* 0x0000002723237c10 */ /* 0x000fce00087fe4ff */
[----:B------:R-:W-:Y:S05]  /*0a40*/  @P1 BRA `(.L_x_218) ;  /* 0xfffff75000001947 */ /* 0x000fea000383ffff */
[----:B------:R-:W-:Y:S05]  /*0a50*/  EXIT ;  /* 0x000000000000794d */ /* 0x000fea0003800000 */
.L_x_219:
        /* <DEDUP_REMOVED lines=10> */
.L_x_501:


//--------------------- .text.nvkernel__Z3rhsv_F1L1910_46 --------------------------
	.section	.text.nvkernel__Z3rhsv_F1L1910_46,"ax",@progbits
	.sectioninfo	@"SHI_REGISTERS=42"
	.align	128
        .global         nvkernel__Z3rhsv_F1L1910_46
        .type           nvkernel__Z3rhsv_F1L1910_46,@function
        .size           nvkernel__Z3rhsv_F1L1910_46,(.L_x_502 - nvkernel__Z3rhsv_F1L1910_46)
        .other          nvkernel__Z3rhsv_F1L1910_46,@"STO_CUDA_ENTRY STV_DEFAULT"
nvkernel__Z3rhsv_F1L1910_46:
.text.nvkernel__Z3rhsv_F1L1910_46:
        /* <DEDUP_REMOVED lines=24> */
[--C-:B0-----:R-:W-:Y:S01]  /*0180*/  SHF.R.S32.HI R39, RZ, 0x1f, R38.reuse ;  /* 0x0000001fff277819 */ /* 0x101fe20000011426 */
[----:B-1----:R-:W-:-:S04]  /*0190*/  IMAD R22, R3, 0x80, R38 ;  /* 0x0000008003167824 */ /* 0x002fc800078e0226 */
[----:B------:R-:W-:-:S05]  /*01a0*/  IMAD.WIDE R38, R3, 0x80, R38 ;  /* 0x0000008003267825 */ /* 0x000fca00078e0226 */
.L_x_228:
        /* <DEDUP_REMOVED lines=14> */
[----:B------:R-:W-:Y:S01]  /*0290*/  MOV R20, 32@lo((nvkernel__Z3rhsv_F1L1910_46 + .L_x_16@srel)) ;  /* 0x0000000000147802 */ /* 0x000fe20000000f00 */
[----:B------:R-:W-:Y:S01]  /*02a0*/  IMAD.U32 R7, RZ, RZ, UR40 ;  /* 0x00000028ff077e24 */ /* 0x000fe2000f8e00ff */
[----:B------:R-:W-:-:S04]  /*02b0*/  MOV R21, 32@hi((nvkernel__Z3rhsv_F1L1910_46 + .L_x_16@srel)) ;  /* 0x0000000000157802 */ /* 0x000fc80000000f00 */
[----:B------:R-:W-:Y:S05]  /*02c0*/  CALL.ABS.NOINC `(__cuda_sm20_div_s64) ;  /* 0x0000000000007943 */ /* 0x000fea0003c00000 */
.L_x_16:
[----:B------:R-:W-:Y:S02]  /*02d0*/  MOV R18, R4 ;  /* 0x0000000400127202 */ /* 0x000fe40000000f00 */
[----:B------:R-:W-:Y:S01]  /*02e0*/  MOV R19, R5 ;  /* 0x0000000500137202 */ /* 0x000fe20000000f00 */
[----:B------:R-:W-:Y:S05]  /*02f0*/  BRA `(.L_x_222) ;  /* 0x0000013000007947 */ /* 0x000fea0003800000 */
.L_x_221:
        /* <DEDUP_REMOVED lines=19> */
.L_x_222:
[----:B------:R-:W-:Y:S05]  /*0430*/  BSYNC B6 ;  /* 0x0000000000067941 */ /* 0x000fea0003800000 */
.L_x_220:
[----:B------:R-:W-:Y:S01]  /*0440*/  LOP3.LUT R0, R19, R23, RZ, 0xfc, !PT ;  /* 0x0000001713007212 */ /* 0x000fe200078efcff */
[----:B------:R-:W-:Y:S03]  /*0450*/  BSSY B6, `(.L_x_223) ;  /* 0x000001d000067945 */ /* 0x000fe60003800000 */
[----:B------:R-:W-:-:S13]  /*0460*/  ISETP.NE.U32.AND P0, PT, R0, RZ, PT ;  /* 0x000000ff0000720c */ /* 0x000fda0003f05070 */
[----:B------:R-:W-:Y:S05]  /*0470*/  @!P0 BRA `(.L_x_224) ;  /* 0x0000008000008947 */ /* 0x000fea0003800000 */
[----:B------:R-:W-:Y:S01]  /*0480*/  IMAD.MOV.U32 R4, RZ, RZ, R18 ;  /* 0x000000ffff047224 */ /* 0x000fe200078e0012 */
[----:B------:R-:W-:Y:S01]  /*0490*/  MOV R6, c[0x0][0x164] ;  /* 0x0000590000067a02 */ /* 0x000fe20000000f00 */
[----:B------:R-:W-:Y:S01]  /*04a0*/  IMAD.MOV.U32 R5, RZ, RZ, R19 ;  /* 0x000000ffff057224 */ /* 0x000fe200078e0013 */
[----:B------:R-:W-:Y:S01]  /*04b0*/  MOV R20, 32@lo((nvkernel__Z3rhsv_F1L1910_46 + .L_x_17@srel)) ;  /* 0x0000000000147802 */ /* 0x000fe20000000f00 */
[----:B------:R-:W-:Y:S01]  /*04c0*/  IMAD.MOV.U32 R7, RZ, RZ, R23 ;  /* 0x000000ffff077224 */ /* 0x000fe200078e0017 */
[----:B------:R-:W-:-:S04]  /*04d0*/  MOV R21, 32@hi((nvkernel__Z3rhsv_F1L1910_46 + .L_x_17@srel)) ;  /* 0x0000000000157802 */ /* 0x000fc80000000f00 */
[----:B------:R-:W-:Y:S05]  /*04e0*/  CALL.ABS.NOINC `(__cuda_sm20_div_s64) ;  /* 0x0000000000007943 */ /* 0x000fea0003c00000 */
.L_x_17:
[----:B------:R-:W-:Y:S05]  /*04f0*/  BRA `(.L_x_225) ;  /* 0x0000012000007947 */ /* 0x000fea0003800000 */
.L_x_224:
        /* <DEDUP_REMOVED lines=18> */
.L_x_225:
[----:B------:R-:W-:Y:S05]  /*0620*/  BSYNC B6 ;  /* 0x0000000000067941 */ /* 0x000fea0003800000 */
.L_x_223:
[----:B------:R-:W-:Y:S01]  /*0630*/  ISETP.GE.U32.AND P0, PT, R31, R16, PT ;  /* 0x000000101f00720c */ /* 0x000fe20003f06070 */
[----:B------:R-:W-:Y:S03]  /*0640*/  BSSY B0, `(.L_x_226) ;  /* 0x0000031000007945 */ /* 0x000fe60003800000 */
[----:B------:R-:W-:-:S13]  /*0650*/  ISETP.GE.AND.EX P0, PT, R2, R33, PT, P0 ;  /* 0x000000210200720c */ /* 0x000fda0003f06300 */
[----:B------:R-:W-:Y:S05]  /*0660*/  @P0 BRA `(.L_x_227) ;  /* 0x000002e000000947 */ /* 0x000fea0003800000 */
[----:B------:R-:W-:Y:S01]  /*0670*/  IMAD.MOV R9, RZ, RZ, -R18 ;  /* 0x000000ffff097224 */ /* 0x000fe200078e0a12 */
[----:B------:R-:W-:Y:S01]  /*0680*/  IADD3 R13, R4, c[0x0][0x16c], RZ ;  /* 0x00005b00040d7a10 */ /* 0x000fe20007ffe0ff */
[----:B------:R-:W-:Y:S02]  /*0690*/  IMAD.IADD R8, R22, 0x1, R35 ;  /* 0x0000000116087824 */ /* 0x000fe400078e0223 */
[----:B------:R-:W-:Y:S02]  /*06a0*/  IMAD.MOV R7, RZ, RZ, -R4 ;  /* 0x000000ffff077224 */ /* 0x000fe400078e0a04 */
[----:B------:R-:W-:Y:S02]  /*06b0*/  IMAD R8, R9, c[0x0][0x160], R8 ;  /* 0x0000580009087a24 */ /* 0x000fe400078e0208 */
[----:B------:R-:W-:-:S03]  /*06c0*/  IMAD.WIDE R2, R13, 0x338, RZ ;  /* 0x000003380d027825 */ /* 0x000fc600078e02ff */
[----:B------:R-:W-:Y:S01]  /*06d0*/  SHF.R.S32.HI R9, RZ, 0x1f, R8 ;  /* 0x0000001fff097819 */ /* 0x000fe20000011408 */
[----:B------:R-:W-:Y:S02]  /*06e0*/  IMAD R10, R7, c[0x0][0x164], R18 ;  /* 0x00005900070a7a24 */ /* 0x000fe400078e0212 */
[----:B------:R-:W-:-:S03]  /*06f0*/  IMAD.WIDE.U32 R2, R8, 0x14b88, R2 ;  /* 0x00014b8808027825 */ /* 0x000fc600078e0002 */
[----:B------:R-:W-:Y:S01]  /*0700*/  IADD3 R10, R10, c[0x0][0x170], RZ ;  /* 0x00005c000a0a7a10 */ /* 0x000fe20007ffe0ff */
[----:B------:R-:W-:-:S05]  /*0710*/  IMAD R5, R9, 0x14b88, RZ ;  /* 0x00014b8809057824 */ /* 0x000fca00078e02ff */
[----:B------:R-:W-:-:S05]  /*0720*/  IADD3 R3, R3, R5, RZ ;  /* 0x0000000503037210 */ /* 0x000fca0007ffe0ff */
[----:B------:R-:W-:-:S05]  /*0730*/  IMAD.WIDE R2, R10, 0x8, R2 ;  /* 0x000000080a027825 */ /* 0x000fca00078e0202 */
[----:B------:R-:W-:-:S04]  /*0740*/  IADD3 R4, P0, R2, c[0x0][0x178], RZ ;  /* 0x00005e0002047a10 */ /* 0x000fc80007f1e0ff */
[----:B------:R-:W-:-:S05]  /*0750*/  IADD3.X R5, R3, c[0x0][0x17c], RZ, P0, !PT ;  /* 0x00005f0003057a10 */ /* 0x000fca00007fe4ff */
[----:B------:R-:W2:Y:S01]  /*0760*/  LDG.E.64 R6, [R4.64] ;  /* 0x0000002404067981 */ /* 0x000ea2000c1e1b00 */
[----:B------:R-:W-:-:S05]  /*0770*/  SHF.R.S32.HI R11, RZ, 0x1f, R10 ;  /* 0x0000001fff0b7819 */ /* 0x000fca000001140a */
[----:B------:R-:W-:-:S06]  /*0780*/  IMAD.WIDE R10, R13, 0x66, R10 ;  /* 0x000000660d0a7825 */ /* 0x000fcc00078e020a */
[----:B------:R-:W-:Y:S01]  /*0790*/  IMAD.WIDE.U32 R12, R10, 0x66, R8 ;  /* 0x000000660a0c7825 */ /* 0x000fe200078e0008 */
[----:B------:R-:W-:-:S03]  /*07a0*/  IADD3 R10, P1, R4, 0x1000000, RZ ;  /* 0x01000000040a7810 */ /* 0x000fc60007f3e0ff */
[----:B------:R-:W-:Y:S01]  /*07b0*/  IMAD R9, R11, 0x66, RZ ;  /* 0x000000660b097824 */ /* 0x000fe200078e02ff */
[----:B------:R-:W-:Y:S01]  /*07c0*/  LEA R8, P0, R12, c[0x0][0x180], 0x3 ;  /* 0x000060000c087a11 */ /* 0x000fe200078018ff */
[----:B------:R-:W-:Y:S02]  /*07d0*/  IMAD.X R11, RZ, RZ, R5, P1 ;  /* 0x000000ffff0b7224 */ /* 0x000fe400008e0605 */
[----:B------:R-:W-:-:S05]  /*07e0*/  IMAD.IADD R9, R13, 0x1, R9 ;  /* 0x000000010d097824 */ /* 0x000fca00078e0209 */
[----:B------:R-:W-:-:S05]  /*07f0*/  LEA.HI.X R9, R12, c[0x0][0x184], R9, 0x3, P0 ;  /* 0x000061000c097a11 */ /* 0x000fca00000f1c09 */
[----:B--2---:R0:W-:Y:S04]  /*0800*/  STG.E.64 [R8.64], R6 ;  /* 0x0000000608007986 */ /* 0x0041e8000c101b24 */
[----:B------:R-:W2:Y:S01]  /*0810*/  LDG.E.64 R12, [R10.64+-0x7be7d0] ;  /* 0x841830240a0c7981 */ /* 0x000ea2000c1e1b00 */
[----:B------:R-:W-:-:S04]  /*0820*/  IADD3 R18, P0, R8, 0x1000000, RZ ;  /* 0x0100000008127810 */ /* 0x000fc80007f1e0ff */
[----:B------:R-:W-:Y:S02]  /*0830*/  IADD3.X R19, RZ, R9, RZ, P0, !PT ;  /* 0x00000009ff137210 */ /* 0x000fe400007fe4ff */
[----:B------:R-:W-:-:S03]  /*0840*/  IADD3 R20, P0, R4, 0x2000000, RZ ;  /* 0x0200000004147810 */ /* 0x000fc60007f1e0ff */
[----:B--2---:R1:W-:Y:S04]  /*0850*/  STG.E.64 [R18.64+-0x7e7540], R12 ;  /* 0x818ac00c12007986 */ /* 0x0043e8000c101b24 */
[----:B------:R-:W2:Y:S01]  /*0860*/  LDG.E.64 R14, [R10.64+0x83060] ;  /* 0x083060240a0e7981 */ /* 0x000ea2000c1e1b00 */
[----:B------:R-:W-:Y:S01]  /*0870*/  IMAD.X R21, RZ, RZ, R5, P0 ;  /* 0x000000ffff157224 */ /* 0x000fe200000e0605 */
[----:B------:R-:W-:Y:S02]  /*0880*/  IADD3 R24, P0, R8, 0x2000000, RZ ;  /* 0x0200000008187810 */ /* 0x000fe40007f1e0ff */
[----:B--2---:R1:W-:Y:S04]  /*0890*/  STG.E.64 [R18.64+0x31580], R14 ;  /* 0x0315800e12007986 */ /* 0x0043e8000c101b24 */
[----:B------:R-:W2:Y:S01]  /*08a0*/  LDG.E.64 R4, [R20.64+-0x73b770] ;  /* 0x8c48902414047981 */ /* 0x000ea2000c1e1b00 */
[----:B------:R-:W-:Y:S01]  /*08b0*/  IMAD.X R25, RZ, RZ, R9, P0 ;  /* 0x000000ffff197224 */ /* 0x000fe200000e0609 */
[----:B------:R-:W-:-:S04]  /*08c0*/  IADD3 R2, P0, R2, c[0x0][0x188], RZ ;  /* 0x0000620002027a10 */ /* 0x000fc80007f1e0ff */
[----:B--2---:R1:W-:Y:S04]  /*08d0*/  STG.E.64 [R24.64+-0x7b5fc0], R4 ;  /* 0x84a0400418007986 */ /* 0x0043e8000c101b24 */
[----:B0-----:R-:W2:Y:S01]  /*08e0*/  LDG.E.64 R6, [R20.64+0x1060c0] ;  /* 0x1060c02414067981 */ /* 0x001ea2000c1e1b00 */
[----:B------:R-:W-:Y:S02]  /*08f0*/  IADD3.X R3, R3, c[0x0][0x18c], RZ, P0, !PT ;  /* 0x0000630003037a10 */ /* 0x000fe400007fe4ff */
[----:B------:R-:W-:Y:S01]  /*0900*/  IADD3 R8, P0, R8, 0x3000000, RZ ;  /* 0x0300000008087810 */ /* 0x000fe20007f1e0ff */
[----:B--2---:R1:W-:Y:S04]  /*0910*/  STG.E.64 [R24.64+0x62b00], R6 ;  /* 0x062b000618007986 */ /* 0x0043e8000c101b24 */
[----:B------:R-:W2:Y:S01]  /*0920*/  LDG.E.64 R2, [R2.64] ;  /* 0x0000002402027981 */ /* 0x000ea2000c1e1b00 */
[----:B------:R-:W-:-:S05]  /*0930*/  IADD3.X R9, RZ, R9, RZ, P0, !PT ;  /* 0x00000009ff097210 */ /* 0x000fca00007fe4ff */
[----:B--2---:R1:W-:Y:S02]  /*0940*/  STG.E.64 [R8.64+-0x784a40], R2 ;  /* 0x87b5c00208007986 */ /* 0x0043e4000c101b24 */
.L_x_227:
[----:B------:R-:W-:Y:S05]  /*0950*/  BSYNC B0 ;  /* 0x0000000000007941 */ /* 0x000fea0003800000 */
.L_x_226:
[----:B------:R-:W-:Y:S02]  /*0960*/  ISETP.NE.AND P1, PT, R36, RZ, PT ;  /* 0x000000ff2400720c */ /* 0x000fe40003f25270 */
[----:B------:R-:W-:-:S04]  /*0970*/  IADD3 R35, P0, R35, UR38, RZ ;  /* 0x0000002623237c10 */ /* 0x000fc8000ff1e0ff */
[----:B------:R-:W-:-:S07]  /*0980*/  IADD3.X R30, R30, UR39, RZ, P0, !PT ;  /* 0x000000271e1e7c10 */ /* 0x000fce00087fe4ff */
[----:B------:R-:W-:Y:S05]  /*0990*/  @P1 BRA `(.L_x_228) ;  /* 0xfffff81000001947 */ /* 0x000fea000383ffff */
[----:B------:R-:W-:Y:S05]  /*09a0*/  EXIT ;  /* 0x000000000000794d */ /* 0x000fea0003800000 */
.L_x_229:
        /* <DEDUP_REMOVED lines=13> */
.L_x_502:


//--------------------- .text.nvkernel__Z3rhsv_F1L1889_44 --------------------------
	.section	.text.nvkernel__Z3rhsv_F1L1889_44,"ax",@progbits
	.sectioninfo	@"SHI_REGISTERS=42"
	.align	128
        .global         nvkernel__Z3rhsv_F1L1889_44
        .type           nvkernel__Z3rhsv_F1L1889_44,@function
        .size           nvkernel__Z3rhsv_F1L1889_44,(.L_x_503 - nvkernel__Z3rhsv_F1L1889_44)
        .other          nvkernel__Z3rhsv_F1L1889_44,@"STO_CUDA_ENTRY STV_DEFAULT"
nvkernel__Z3rhsv_F1L1889_44:
.text.nvkernel__Z3rhsv_F1L1889_44:
        /* <DEDUP_REMOVED lines=11> */
[----:B------:R-:W-:Y:S01]  /*00b0*/  CS2R R30, SRZ ;  /* 0x00000000001e7805 */ /* 0x000fe2000001ff00 */
[----:B------:R-:W-:Y:S01]  /*00c0*/  SHF.R.S32.HI R2, RZ, 0x1f, R2 ;  /* 0x0000001fff027819 */ /* 0x000fe20000011402 */
[----:B------:R-:W1:Y:S01]  /*00d0*/  S2R R3, SR_CTAID.X ;  /* 0x0000000000037919 */ /* 0x000e620000002500 */
[----:B------:R-:W-:Y:S01]  /*00e0*/  MOV R32, R16 ;  /* 0x0000001000207202 */ /* 0x000fe20000000f00 */
[----:B------:R-:W-:Y:S01]  /*00f0*/  IMAD.WIDE R18, R18, 0x338, RZ ;  /* 0x0000033812127825 */ /* 0x000fe200078e02ff */
[----:B------:R-:W-:Y:S01]  /*0100*/  MOV R33, R23 ;  /* 0x0000001700217202 */ /* 0x000fe20000000f00 */
[----:B------:R-:W-:Y:S02]  /*0110*/  ULDC UR38, c[0x0][0xc] ;  /* 0x0000030000267ab9 */ /* 0x000fe40000000800 */
[----:B------:R-:W-:-:S02]  /*0120*/  UIMAD.WIDE UR38, UR38, 0x80, URZ ;  /* 0x00000080262678a5 */ /* 0x000fc4000f8e023f */
[----:B------:R-:W-:Y:S01]  /*0130*/  ULDC.64 UR36, c[0x0][0x118] ;  /* 0x0000460000247ab9 */ /* 0x000fe20000000a00 */
[----:B0-----:R-:W-:-:S05]  /*0140*/  SHF.R.S32.HI R39, RZ, 0x1f, R38 ;  /* 0x0000001fff277819 */ /* 0x001fca0000011426 */
[----:B-1----:R-:W-:-:S05]  /*0150*/  IMAD.WIDE R38, R3, 0x80, R38 ;  /* 0x0000008003267825 */ /* 0x002fca00078e0226 */
.L_x_235:
        /* <DEDUP_REMOVED lines=30> */
[----:B------:R-:W-:Y:S02]  /*0340*/  MOV R20, 32@lo((nvkernel__Z3rhsv_F1L1889_44 + .L_x_18@srel)) ;  /* 0x0000000000147802 */ /* 0x000fe40000000f00 */
[----:B------:R-:W-:-:S04]  /*0350*/  MOV R21, 32@hi((nvkernel__Z3rhsv_F1L1889_44 + .L_x_18@srel)) ;  /* 0x0000000000157802 */ /* 0x000fc80000000f00 */
[----:B------:R-:W-:Y:S05]  /*0360*/  CALL.ABS.NOINC `(__cuda_sm20_div_s64) ;  /* 0x0000000000007943 */ /* 0x000fea0003c00000 */
.L_x_18:
[----:B------:R-:W-:Y:S05]  /*0370*/  BRA `(.L_x_232) ;  /* 0x0000012000007947 */ /* 0x000fea0003800000 */
.L_x_231:
        /* <DEDUP_REMOVED lines=18> */
.L_x_232:
[----:B------:R-:W-:Y:S05]  /*04a0*/  BSYNC B6 ;  /* 0x0000000000067941 */ /* 0x000fea0003800000 */
.L_x_230:
[----:B------:R-:W-:Y:S01]  /*04b0*/  ISETP.GE.U32.AND P0, PT, R35, R16, PT ;  /* 0x000000102300720c */ /* 0x000fe20003f06070 */
[----:B------:R-:W-:Y:S03]  /*04c0*/  BSSY B0, `(.L_x_233) ;  /* 0x0000027000007945 */ /* 0x000fe60003800000 */
[----:B------:R-:W-:-:S13]  /*04d0*/  ISETP.GE.AND.EX P0, PT, R34, R23, PT, P0 ;  /* 0x000000172200720c */ /* 0x000fda0003f06300 */
[----:B------:R-:W-:Y:S05]  /*04e0*/  @P0 BRA `(.L_x_234) ;  /* 0x0000024000000947 */ /* 0x000fea0003800000 */
[----:B------:R-:W-:Y:S01]  /*04f0*/  IADD3 R5, R4, 0x1, RZ ;  /* 0x0000000104057810 */ /* 0x000fe20007ffe0ff */
[----:B------:R-:W-:Y:S02]  /*0500*/  IMAD.MOV R3, RZ, RZ, -R4 ;  /* 0x000000ffff037224 */ /* 0x000fe400078e0a04 */
[----:B------:R-:W-:Y:S01]  /*0510*/  IMAD R35, R22, -0x5, R35 ;  /* 0xfffffffb16237824 */ /* 0x000fe200078e0223 */
[----:B------:R-:W-:Y:S01]  /*0520*/  SHF.R.S32.HI R0, RZ, 0x1f, R5 ;  /* 0x0000001fff007819 */ /* 0x000fe20000011405 */
[----:B------:R-:W-:-:S04]  /*0530*/  IMAD.WIDE.U32 R4, R5, 0x14b88, R18 ;  /* 0x00014b8805047825 */ /* 0x000fc800078e0012 */
[----:B------:R-:W-:Y:S01]  /*0540*/  IMAD R7, R0, 0x14b88, RZ ;  /* 0x00014b8800077824 */ /* 0x000fe200078e02ff */
[----:B------:R-:W-:Y:S01]  /*0550*/  SHF.R.S32.HI R0, RZ, 0x1f, R35 ;  /* 0x0000001fff007819 */ /* 0x000fe20000011423 */
[----:B------:R-:W-:-:S03]  /*0560*/  IMAD R3, R3, c[0x0][0x160], R22 ;  /* 0x0000580003037a24 */ /* 0x000fc600078e0216 */
[----:B------:R-:W-:Y:S02]  /*0570*/  IADD3 R5, R5, R7, RZ ;  /* 0x0000000705057210 */ /* 0x000fe40007ffe0ff */
[----:B------:R-:W-:-:S05]  /*0580*/  IADD3 R3, R3, c[0x0][0x168], RZ ;  /* 0x00005a0003037a10 */ /* 0x000fca0007ffe0ff */
[----:B------:R-:W-:-:S04]  /*0590*/  IMAD.WIDE R4, R3, 0x8, R4 ;  /* 0x0000000803047825 */ /* 0x000fc800078e0204 */
[----:B------:R-:W-:Y:S02]  /*05a0*/  IMAD R3, R0, 0x841830, RZ ;  /* 0x0084183000037824 */ /* 0x000fe400078e02ff */
[----:B------:R-:W-:-:S04]  /*05b0*/  IMAD.WIDE.U32 R4, R35, 0x841830, R4 ;  /* 0x0084183023047825 */ /* 0x000fc800078e0004 */
[----:B------:R-:W-:Y:S01]  /*05c0*/  IMAD.IADD R0, R5, 0x1, R3 ;  /* 0x0000000105007824 */ /* 0x000fe200078e0203 */
        /* <DEDUP_REMOVED lines=9> */
[----:B--2---:R0:W3:-:S03]  /*0660*/  DFMA R14, R14, -4, R20 ;  /* 0xc01000000e0e782b */ /* 0x0040c60000000014 */
[----:B0-----:R-:W2:Y:S03]  /*0670*/  LDG.E.64 R20, [R4.64+-0x670] ;  /* 0xfff9902404147981 */ /* 0x001ea6000c1e1b00 */
[----:B---3--:R-:W4:-:S06]  /*0680*/  DFMA R12, R12, 6, R14 ;  /* 0x401800000c0c782b */ /* 0x008f0c000000000e */
[----:B----4-:R-:W5:-:S06]  /*0690*/  DFMA R10, R10, -4, R12 ;  /* 0xc01000000a0a782b */ /* 0x010f4c000000000c */
[----:B-----5:R-:W0:-:S07]  /*06a0*/  DFMA R8, -R10, c[0x0][0x188], R8 ;  /* 0x000062000a087a2b */ /* 0x020e0e0000000108 */
[----:B0-----:R0:W-:Y:S04]  /*06b0*/  STG.E.64 [R4.64+-0x9a8], R8 ;  /* 0xfff6580804007986 */ /* 0x0011e8000c101b24 */
[----:B------:R-:W3:Y:S04]  /*06c0*/  LDG.E.64 R10, [R6.64+-0x9a8] ;  /* 0xfff65824060a7981 */ /* 0x000ee8000c1e1b00 */
[----:B------:R-:W3:Y:S04]  /*06d0*/  LDG.E.64 R12, [R6.64+-0xce0] ;  /* 0xfff32024060c7981 */ /* 0x000ee8000c1e1b00 */
[----:B------:R-:W4:Y:S01]  /*06e0*/  LDG.E.64 R14, [R6.64+-0x670] ;  /* 0xfff99024060e7981 */ /* 0x000f22000c1e1b00 */
[----:B---3--:R-:W4:-:S06]  /*06f0*/  DFMA R10, R10, -4, R12 ;  /* 0xc01000000a0a782b */ /* 0x008f0c000000000c */
[----:B----4-:R-:W2:-:S06]  /*0700*/  DFMA R10, R14, 5, R10 ;  /* 0x401400000e0a782b */ /* 0x010e8c000000000a */
[----:B--2---:R-:W1:-:S07]  /*0710*/  DFMA R10, -R10, c[0x0][0x188], R20 ;  /* 0x000062000a0a7a2b */ /* 0x004e4e0000000114 */
[----:B-1----:R0:W-:Y:S04]  /*0720*/  STG.E.64 [R4.64+-0x670], R10 ;  /* 0xfff9900a04007986 */ /* 0x0021e8000c101b24 */
.L_x_234:
[----:B------:R-:W-:Y:S05]  /*0730*/  BSYNC B0 ;  /* 0x0000000000007941 */ /* 0x000fea0003800000 */
.L_x_233:
[----:B------:R-:W-:Y:S02]  /*0740*/  ISETP.NE.AND P1, PT, R36, RZ, PT ;  /* 0x000000ff2400720c */ /* 0x000fe40003f25270 */
[----:B------:R-:W-:-:S04]  /*0750*/  IADD3 R30, P0, R30, UR38, RZ ;  /* 0x000000261e1e7c10 */ /* 0x000fc8000ff1e0ff */
[----:B------:R-:W-:-:S07]  /*0760*/  IADD3.X R31, R31, UR39, RZ, P0, !PT ;  /* 0x000000271f1f7c10 */ /* 0x000fce00087fe4ff */
[----:B------:R-:W-:Y:S05]  /*0770*/  @P1 BRA `(.L_x_235) ;  /* 0xfffff9e000001947 */ /* 0x000fea000383ffff */
[----:B------:R-:W-:Y:S05]  /*0780*/  EXIT ;  /* 0x000000000000794d */ /* 0x000fea0003800000 */
.L_x_236:
        /* <DEDUP_REMOVED lines=15> */
.L_x_503:


//--------------------- .text.nvkernel__Z3rhsv_F1L1873_42 --------------------------
	.section	.text.nvkernel__Z3rhsv_F1L1873_42,"ax",@progbits
	.sectioninfo	@"SHI_REGISTERS=42"
	.align	128
        .global         nvkernel__Z3rhsv_F1L1873_42
        .type           nvkernel__Z3rhsv_F1L1873_42,@function
        .size           nvkernel__Z3rhsv_F1L1873_42,(.L_x_504 - nvkernel__Z3rhsv_F1L1873_42)
        .other          nvkernel__Z3rhsv_F1L1873_42,@"STO_CUDA_ENTRY STV_DEFAULT"
nvkernel__Z3rhsv_F1L1873_42:
.text.nvkernel__Z3rhsv_F1L1873_42:
        /* <DEDUP_REMOVED lines=28> */
.L_x_245:
        /* <DEDUP_REMOVED lines=30> */
[----:B------:R-:W-:Y:S02]  /*03a0*/  MOV R20, 32@lo((nvkernel__Z3rhsv_F1L1873_42 + .L_x_19@srel)) ;  /* 0x0000000000147802 */ /* 0x000fe40000000f00 */
[----:B------:R-:W-:-:S04]  /*03b0*/  MOV R21, 32@hi((nvkernel__Z3rhsv_F1L1873_42 + .L_x_19@srel)) ;  /* 0x0000000000157802 */ /* 0x000fc80000000f00 */
[----:B------:R-:W-:Y:S05]  /*03c0*/  CALL.ABS.NOINC `(__cuda_sm20_div_s64) ;  /* 0x0000000000007943 */ /* 0x000fea0003c00000 */
.L_x_19:
[----:B------:R-:W-:Y:S02]  /*03d0*/  MOV R18, R4 ;  /* 0x0000000400127202 */ /* 0x000fe40000000f00 */
[----:B------:R-:W-:Y:S01]  /*03e0*/  MOV R19, R5 ;  /* 0x0000000500137202 */ /* 0x000fe20000000f00 */
[----:B------:R-:W-:Y:S05]  /*03f0*/  BRA `(.L_x_239) ;  /* 0x0000013000007947 */ /* 0x000fea0003800000 */
.L_x_238:
        /* <DEDUP_REMOVED lines=19> */
.L_x_239:
[----:B------:R-:W-:Y:S05]  /*0530*/  BSYNC B6 ;  /* 0x0000000000067941 */ /* 0x000fea0003800000 */
.L_x_237:
[----:B------:R-:W-:Y:S01]  /*0540*/  LOP3.LUT R0, R19, UR40, RZ, 0xfc, !PT ;  /* 0x0000002813007c12 */ /* 0x000fe2000f8efcff */
[----:B------:R-:W-:Y:S03]  /*0550*/  BSSY B6, `(.L_x_240) ;  /* 0x000001d000067945 */ /* 0x000fe60003800000 */
[----:B------:R-:W-:-:S13]  /*0560*/  ISETP.NE.U32.AND P0, PT, R0, RZ, PT ;  /* 0x000000ff0000720c */ /* 0x000fda0003f05070 */
[----:B------:R-:W-:Y:S05]  /*0570*/  @!P0 BRA `(.L_x_241) ;  /* 0x0000008000008947 */ /* 0x000fea0003800000 */
[----:B------:R-:W-:Y:S01]  /*0580*/  IMAD.MOV.U32 R4, RZ, RZ, R18 ;  /* 0x000000ffff047224 */ /* 0x000fe200078e0012 */
[----:B------:R-:W-:Y:S01]  /*0590*/  MOV R6, c[0x0][0x164] ;  /* 0x0000590000067a02 */ /* 0x000fe20000000f00 */
[----:B------:R-:W-:Y:S01]  /*05a0*/  IMAD.MOV.U32 R5, RZ, RZ, R19 ;  /* 0x000000ffff057224 */ /* 0x000fe200078e0013 */
[----:B------:R-:W-:Y:S01]  /*05b0*/  MOV R20, 32@lo((nvkernel__Z3rhsv_F1L1873_42 + .L_x_20@srel)) ;  /* 0x0000000000147802 */ /* 0x000fe20000000f00 */
[----:B------:R-:W-:Y:S01]  /*05c0*/  IMAD.U32 R7, RZ, RZ, UR40 ;  /* 0x00000028ff077e24 */ /* 0x000fe2000f8e00ff */
[----:B------:R-:W-:-:S04]  /*05d0*/  MOV R21, 32@hi((nvkernel__Z3rhsv_F1L1873_42 + .L_x_20@srel)) ;  /* 0x0000000000157802 */ /* 0x000fc80000000f00 */
[----:B------:R-:W-:Y:S05]  /*05e0*/  CALL.ABS.NOINC `(__cuda_sm20_div_s64) ;  /* 0x0000000000007943 */ /* 0x000fea0003c00000 */
.L_x_20:
[----:B------:R-:W-:Y:S05]  /*05f0*/  BRA `(.L_x_242) ;  /* 0x0000012000007947 */ /* 0x000fea0003800000 */
.L_x_241:
        /* <DEDUP_REMOVED lines=18> */
.L_x_242:
[----:B------:R-:W-:Y:S05]  /*0720*/  BSYNC B6 ;  /* 0x0000000000067941 */ /* 0x000fea0003800000 */
.L_x_240:
        /* <DEDUP_REMOVED lines=14> */
[----:B------:R-:W-:Y:S01]  /*0810*/  IADD3 R6, R6, 0x3, RZ ;  /* 0x0000000306067810 */ /* 0x000fe20007ffe0ff */
[----:B------:R-:W-:Y:S01]  /*0820*/  IMAD.WIDE.U32 R4, R35, 0x66, R4 ;  /* 0x0000006623047825 */ /* 0x000fe200078e0004 */
[----:B------:R-:W-:-:S02]  /*0830*/  SHF.R.S32.HI R9, RZ, 0x1f, R8 ;  /* 0x0000001fff097819 */ /* 0x000fc40000011408 */
[----:B------:R-:W-:Y:S01]  /*0840*/  SHF.R.S32.HI R7, RZ, 0x1f, R6 ;  /* 0x0000001fff077819 */ /* 0x000fe20000011406 */
[----:B------:R-:W-:-:S04]  /*0850*/  IMAD.IADD R0, R5, 0x1, R3 ;  /* 0x0000000105007824 */ /* 0x000fc800078e0203 */
[----:B------:R-:W-:-:S04]  /*0860*/  IMAD.WIDE.U32 R4, R4, 0x67, R6 ;  /* 0x0000006704047825 */ /* 0x000fc800078e0006 */
[----:B------:R-:W-:-:S04]  /*0870*/  IMAD R3, R0, 0x67, RZ ;  /* 0x0000006700037824 */ /* 0x000fc800078e02ff */
[----:B------:R-:W-:Y:S02]  /*0880*/  IMAD.IADD R0, R5, 0x1, R3 ;  /* 0x0000000105007824 */ /* 0x000fe400078e0203 */
[----:B------:R-:W-:-:S04]  /*0890*/  IMAD.WIDE.U32 R4, R4, 0x67, R8 ;  /* 0x0000006704047825 */ /* 0x000fc800078e0008 */
[----:B------:R-:W-:Y:S02]  /*08a0*/  IMAD R3, R0, 0x67, RZ ;  /* 0x0000006700037824 */ /* 0x000fe400078e02ff */
[----:B------:R-:W-:Y:S02]  /*08b0*/  IMAD.SHL.U32 R0, R4, 0x8, RZ ;  /* 0x0000000804007824 */ /* 0x000fe400078e00ff */
[----:B------:R-:W-:-:S03]  /*08c0*/  IMAD.IADD R5, R5, 0x1, R3 ;  /* 0x0000000105057824 */ /* 0x000fc600078e0203 */
[----:B------:R-:W-:Y:S02]  /*08d0*/  IADD3 R20, P0, R0, c[0x0][0x178], RZ ;  /* 0x00005e0000147a10 */ /* 0x000fe40007f1e0ff */
[----:B------:R-:W-:-:S04]  /*08e0*/  SHF.L.U64.HI R5, R4, 0x3, R5 ;  /* 0x0000000304057819 */ /* 0x000fc80000010205 */
        /* <DEDUP_REMOVED lines=9> */
[----:B--2---:R-:W3:-:S06]  /*0980*/  DFMA R14, R14, -4, R18 ;  /* 0xc01000000e0e782b */ /* 0x004ecc0000000012 */
[----:B---3--:R-:W4:-:S06]  /*0990*/  DFMA R12, R12, 6, R14 ;  /* 0x401800000c0c782b */ /* 0x008f0c000000000e */
[----:B----4-:R-:W5:-:S06]  /*09a0*/  DFMA R6, R6, -4, R12 ;  /* 0xc01000000606782b */ /* 0x010f4c000000000c */
[----:B-----5:R-:W0:-:S06]  /*09b0*/  DADD R6, R6, R10 ;  /* 0x0000000006067229 */ /* 0x020e0c000000000a */
[----:B0-----:R-:W0:-:S07]  /*09c0*/  DFMA R6, -R6, c[0x0][0x180], R8 ;  /* 0x0000600006067a2b */ /* 0x001e0e0000000108 */
[----:B0-----:R0:W-:Y:S04]  /*09d0*/  STG.E.64 [R4.64], R6 ;  /* 0x0000000604007986 */ /* 0x0011e8000c101b24 */
.L_x_244:
[----:B------:R-:W-:Y:S05]  /*09e0*/  BSYNC B0 ;  /* 0x0000000000007941 */ /* 0x000fea0003800000 */
.L_x_243:
[----:B------:R-:W-:Y:S02]  /*09f0*/  ISETP.NE.AND P1, PT, R36, RZ, PT ;  /* 0x000000ff2400720c */ /* 0x000fe40003f25270 */
[----:B------:R-:W-:-:S04]  /*0a00*/  IADD3 R30, P0, R30, UR38, RZ ;  /* 0x000000261e1e7c10 */ /* 0x000fc8000ff1e0ff */
[----:B------:R-:W-:-:S07]  /*0a10*/  IADD3.X R31, R31, UR39, RZ, P0, !PT ;  /* 0x000000271f1f7c10 */ /* 0x000fce00087fe4ff */
[----:B------:R-:W-:Y:S05]  /*0a20*/  @P1 BRA `(.L_x_245) ;  /* 0xfffff79000001947 */ /* 0x000fea000383ffff */
[----:B------:R-:W-:Y:S05]  /*0a30*/  EXIT ;  /* 0x000000000000794d */ /* 0x000fea0003800000 */
.L_x_246:
        /* <DEDUP_REMOVED lines=12> */
.L_x_504:


//--------------------- .text.nvkernel__Z3rhsv_F1L1850_40 --------------------------
	.section	.text.nvkernel__Z3rhsv_F1L1850_40,"ax",@progbits
	.sectioninfo	@"SHI_REGISTERS=39"
	.align	128
        .global         nvkernel__Z3rhsv_F1L1850_40
        .type           nvkernel__Z3rhsv_F1L1850_40,@function
        .size           nvkernel__Z3rhsv_F1L1850_40,(.L_x_505 - nvkernel__Z3rhsv_F1L1850_40)
        .other          nvkernel__Z3rhsv_F1L1850_40,@"STO_CUDA_ENTRY STV_DEFAULT"
nvkernel__Z3rhsv_F1L1850_40:
.text.nvkernel__Z3rhsv_F1L1850_40:
        /* <DEDUP_REMOVED lines=21> */
.L_x_252:
        /* <DEDUP_REMOVED lines=30> */
[----:B------:R-:W-:Y:S02]  /*0330*/  MOV R20, 32@lo((nvkernel__Z3rhsv_F1L1850_40 + .L_x_21@srel)) ;  /* 0x0000000000147802 */ /* 0x000fe40000000f00 */
[----:B------:R-:W-:-:S04]  /*0340*/  MOV R21, 32@hi((nvkernel__Z3rhsv_F1L1850_40 + .L_x_21@srel)) ;  /* 0x0000000000157802 */ /* 0x000fc80000000f00 */
[----:B------:R-:W-:Y:S05]  /*0350*/  CALL.ABS.NOINC `(__cuda_sm20_div_s64) ;  /* 0x0000000000007943 */ /* 0x000fea0003c00000 */
.L_x_21:
[----:B------:R-:W-:Y:S05]  /*0360*/  BRA `(.L_x_249) ;  /* 0x0000012000007947 */ /* 0x000fea0003800000 */
.L_x_248:
        /* <DEDUP_REMOVED lines=18> */
.L_x_249:
[----:B------:R-:W-:Y:S05]  /*0490*/  BSYNC B6 ;  /* 0x0000000000067941 */ /* 0x000fea0003800000 */
.L_x_247:
[----:B------:R-:W-:Y:S01]  /*04a0*/  ISETP.GE.U32.AND P0, PT, R31, R16, PT ;  /* 0x000000101f00720c */ /* 0x000fe20003f06070 */
[----:B------:R-:W-:Y:S03]  /*04b0*/  BSSY B0, `(.L_x_250) ;  /* 0x000002a000007945 */ /* 0x000fe60003800000 */
[----:B------:R-:W-:-:S13]  /*04c0*/  ISETP.GE.AND.EX P0, PT, R23, R34, PT, P0 ;  /* 0x000000221700720c */ /* 0x000fda0003f06300 */
[----:B------:R-:W-:Y:S05]  /*04d0*/  @P0 BRA `(.L_x_251) ;  /* 0x0000027000000947 */ /* 0x000fea0003800000 */
[----:B------:R-:W-:Y:S01]  /*04e0*/  IMAD.MOV R3, RZ, RZ, -R4 ;  /* 0x000000ffff037224 */ /* 0x000fe200078e0a04 */
[----:B------:R-:W-:Y:S01]  /*04f0*/  IADD3 R4, R4, 0x1, RZ ;  /* 0x0000000104047810 */ /* 0x000fe20007ffe0ff */
[----:B------:R-:W-:Y:S02]  /*0500*/  IMAD R31, R2, -0x5, R31 ;  /* 0xfffffffb021f7824 */ /* 0x000fe400078e021f */
[----:B------:R-:W-:Y:S01]  /*0510*/  IMAD R2, R3, c[0x0][0x160], R2 ;  /* 0x0000580003027a24 */ /* 0x000fe200078e0202 */
[--C-:B------:R-:W-:Y:S02]  /*0520*/  SHF.R.S32.HI R5, RZ, 0x1f, R4.reuse ;  /* 0x0000001fff057819 */ /* 0x100fe40000011404 */
[----:B------:R-:W-:Y:S02]  /*0530*/  SHF.R.S32.HI R0, RZ, 0x1f, R31 ;  /* 0x0000001fff007819 */ /* 0x000fe4000001141f */
[----:B------:R-:W-:Y:S01]  /*0540*/  IADD3 R6, R2, c[0x0][0x168], RZ ;  /* 0x00005a0002067a10 */ /* 0x000fe20007ffe0ff */
[----:B------:R-:W-:-:S03]  /*0550*/  IMAD.WIDE.U32 R2, R31, 0x66, R4 ;  /* 0x000000661f027825 */ /* 0x000fc600078e0004 */
[----:B------:R-:W-:Y:S01]  /*0560*/  SHF.R.S32.HI R7, RZ, 0x1f, R6 ;  /* 0x0000001fff077819 */ /* 0x000fe20000011406 */
[----:B------:R-:W-:-:S04]  /*0570*/  IMAD R9, R0, 0x66, RZ ;  /* 0x0000006600097824 */ /* 0x000fc800078e02ff */
[----:B------:R-:W-:Y:S02]  /*0580*/  IMAD.IADD R0, R3, 0x1, R9 ;  /* 0x0000000103007824 */ /* 0x000fe400078e0209 */
[----:B------:R-:W-:-:S04]  /*0590*/  IMAD.WIDE.U32 R2, R2, 0x2971, R6 ;  /* 0x0000297102027825 */ /* 0x000fc800078e0006 */
[----:B------:R-:W-:-:S04]  /*05a0*/  IMAD R5, R0, 0x2971, RZ ;  /* 0x0000297100057824 */ /* 0x000fc800078e02ff */
[----:B------:R-:W-:Y:S02]  /*05b0*/  IMAD.IADD R5, R3, 0x1, R5 ;  /* 0x0000000103057824 */ /* 0x000fe400078e0205 */
[----:B------:R-:W-:-:S03]  /*05c0*/  IMAD.SHL.U32 R3, R2, 0x8, RZ ;  /* 0x0000000802037824 */ /* 0x000fc600078e00ff */
[----:B------:R-:W-:Y:S02]  /*05d0*/  SHF.L.U64.HI R0, R2, 0x3, R5 ;  /* 0x0000000302007819 */ /* 0x000fe40000010205 */
[----:B------:R-:W-:-:S04]  /*05e0*/  IADD3 R4, P0, R3, c[0x0][0x178], RZ ;  /* 0x00005e0003047a10 */ /* 0x000fc80007f1e0ff */
[----:B------:R-:W-:-:S05]  /*05f0*/  IADD3.X R5, R0, c[0x0][0x17c], RZ, P0, !PT ;  /* 0x00005f0000057a10 */ /* 0x000fca00007fe4ff */
[----:B------:R-:W2:Y:S01]  /*0600*/  LDG.E.64 R6, [R4.64+0x670] ;  /* 0x0006702404067981 */ /* 0x000ea2000c1e1b00 */
[----:B------:R-:W-:-:S03]  /*0610*/  IADD3 R2, P0, R3, c[0x0][0x170], RZ ;  /* 0x00005c0003027a10 */ /* 0x000fc60007f1e0ff */
[----:B------:R-:W3:Y:S01]  /*0620*/  LDG.E.64 R8, [R4.64+0x338] ;  /* 0x0003382404087981 */ /* 0x000ee2000c1e1b00 */
[----:B------:R-:W-:-:S03]  /*0630*/  IADD3.X R3, R0, c[0x0][0x174], RZ, P0, !PT ;  /* 0x00005d0000037a10 */ /* 0x000fc600007fe4ff */
[----:B------:R-:W4:Y:S04]  /*0640*/  LDG.E.64 R10, [R4.64+0x9a8] ;  /* 0x0009a824040a7981 */ /* 0x000f28000c1e1b00 */
[----:B------:R-:W5:Y:S04]  /*0650*/  LDG.E.64 R12, [R2.64+0x338] ;  /* 0x00033824020c7981 */ /* 0x000f68000c1e1b00 */
[----:B------:R-:W5:Y:S01]  /*0660*/  LDG.E.64 R20, [R2.64+0x670] ;  /* 0x0006702402147981 */ /* 0x000f62000c1e1b00 */
[----:B--2---:R-:W3:-:S06]  /*0670*/  DMUL R6, R6, -4 ;  /* 0xc010000006067828 */ /* 0x004ecc0000000000 */
[----:B---3--:R-:W4:-:S06]  /*0680*/  DFMA R6, R8, 5, R6 ;  /* 0x401400000806782b */ /* 0x008f0c0000000006 */
[----:B----4-:R-:W5:-:S06]  /*0690*/  DADD R6, R6, R10 ;  /* 0x0000000006067229 */ /* 0x010f4c000000000a */
[----:B-----5:R-:W0:-:S07]  /*06a0*/  DFMA R6, -R6, c[0x0][0x180], R12 ;  /* 0x0000600006067a2b */ /* 0x020e0e000000010c */
[----:B0-----:R0:W-:Y:S04]  /*06b0*/  STG.E.64 [R2.64+0x338], R6 ;  /* 0x0003380602007986 */ /* 0x0011e8000c101b24 */
[----:B------:R-:W2:Y:S04]  /*06c0*/  LDG.E.64 R8, [R4.64+0x338] ;  /* 0x0003382404087981 */ /* 0x000ea8000c1e1b00 */
[----:B------:R-:W2:Y:S04]  /*06d0*/  LDG.E.64 R10, [R4.64+0xce0] ;  /* 0x000ce024040a7981 */ /* 0x000ea8000c1e1b00 */
[----:B------:R-:W3:Y:S04]  /*06e0*/  LDG.E.64 R12, [R4.64+0x670] ;  /* 0x00067024040c7981 */ /* 0x000ee8000c1e1b00 */
[----:B------:R-:W4:Y:S01]  /*06f0*/  LDG.E.64 R14, [R4.64+0x9a8] ;  /* 0x0009a824040e7981 */ /* 0x000f22000c1e1b00 */
[----:B--2---:R-:W3:-:S06]  /*0700*/  DFMA R8, R8, -4, R10 ;  /* 0xc01000000808782b */ /* 0x004ecc000000000a */
[----:B---3--:R-:W4:-:S06]  /*0710*/  DFMA R8, R12, 6, R8 ;  /* 0x401800000c08782b */ /* 0x008f0c0000000008 */
[----:B----4-:R-:W1:-:S06]  /*0720*/  DFMA R8, R14, -4, R8 ;  /* 0xc01000000e08782b */ /* 0x010e4c0000000008 */
[----:B-1----:R-:W1:-:S07]  /*0730*/  DFMA R8, -R8, c[0x0][0x180], R20 ;  /* 0x0000600008087a2b */ /* 0x002e4e0000000114 */
[----:B-1----:R0:W-:Y:S04]  /*0740*/  STG.E.64 [R2.64+0x670], R8 ;  /* 0x0006700802007986 */ /* 0x0021e8000c101b24 */
.L_x_251:
[----:B------:R-:W-:Y:S05]  /*0750*/  BSYNC B0 ;  /* 0x0000000000007941 */ /* 0x000fea0003800000 */
.L_x_250:
[----:B------:R-:W-:Y:S02]  /*0760*/  ISETP.NE.AND P1, PT, R36, RZ, PT ;  /* 0x000000ff2400720c */ /* 0x000fe40003f25270 */
[----:B------:R-:W-:-:S04]  /*0770*/  IADD3 R35, P0, R35, UR38, RZ ;  /* 0x0000002623237c10 */ /* 0x000fc8000ff1e0ff */
[----:B------:R-:W-:-:S07]  /*0780*/  IADD3.X R33, R33, UR39, RZ, P0, !PT ;  /* 0x0000002721217c10 */ /* 0x000fce00087fe4ff */
[----:B------:R-:W-:Y:S05]  /*0790*/  @P1 BRA `(.L_x_252) ;  /* 0xfffff9b000001947 */ /* 0x000fea000383ffff */
[----:B------:R-:W-:Y:S05]  /*07a0*/  EXIT ;  /* 0x000000000000794d */ /* 0x000fea0003800000 */
.L_x_253:
        /* <DEDUP_REMOVED lines=13> */
.L_x_505:


//--------------------- .text.nvkernel__Z3rhsv_F1L1810_38 --------------------------
	.section	.text.nvkernel__Z3rhsv_F1L1810_38,"ax",@progbits
	.sectioninfo	@"SHI_REGISTERS=56"
	.align	128
        .global         nvkernel__Z3rhsv_F1L1810_38
        .type           nvkernel__Z3rhsv_F1L1810_38,@function
        .size           nvkernel__Z3rhsv_F1L1810_38,(.L_x_506 - nvkernel__Z3rhsv_F1L1810_38)
        .other          nvkernel__Z3rhsv_F1L1810_38,@"STO_CUDA_ENTRY STV_DEFAULT"
nvkernel__Z3rhsv_F1L1810_38:
.text.nvkernel__Z3rhsv_F1L1810_38:
        /* <DEDUP_REMOVED lines=34> */
[----:B------:R-:W0:Y:S01]  /*0220*/  DMUL R34, R34, c[`(nvkernel__Z3rhsv_F1L1810_38.const_opt.0.8)] ;  /* 0x0000000022227a28 */ /* 0x000e220000000000 */
[----:B-1234-:R-:W-:-:S05]  /*0230*/  IMAD.WIDE R40, R3, 0x80, R40 ;  /* 0x0000008003287825 */ /* 0x01efca00078e0228 */
.L_x_262:
        /* <DEDUP_REMOVED lines=14> */
[----:B------:R-:W-:Y:S01]  /*0320*/  MOV R20, 32@lo((nvkernel__Z3rhsv_F1L1810_38 + .L_x_22@srel)) ;  /* 0x0000000000147802 */ /* 0x000fe20000000f00 */
[----:B------:R-:W-:Y:S01]  /*0330*/  IMAD.U32 R7, RZ, RZ, UR40 ;  /* 0x00000028ff077e24 */ /* 0x000fe2000f8e00ff */
[----:B------:R-:W-:-:S04]  /*0340*/  MOV R21, 32@hi((nvkernel__Z3rhsv_F1L1810_38 + .L_x_22@srel)) ;  /* 0x0000000000157802 */ /* 0x000fc80000000f00 */
[----:B0-----:R-:W-:Y:S05]  /*0350*/  CALL.ABS.NOINC `(__cuda_sm20_div_s64) ;  /* 0x0000000000007943 */ /* 0x001fea0003c00000 */
.L_x_22:
[----:B------:R-:W-:Y:S02]  /*0360*/  MOV R16, R4 ;  /* 0x0000000400107202 */ /* 0x000fe40000000f00 */
[----:B------:R-:W-:Y:S01]  /*0370*/  MOV R17, R5 ;  /* 0x0000000500117202 */ /* 0x000fe20000000f00 */
[----:B------:R-:W-:Y:S05]  /*0380*/  BRA `(.L_x_256) ;  /* 0x0000013000007947 */ /* 0x000fea0003800000 */
.L_x_255:
        /* <DEDUP_REMOVED lines=19> */
.L_x_256:
[----:B------:R-:W-:Y:S05]  /*04c0*/  BSYNC B6 ;  /* 0x0000000000067941 */ /* 0x000fea0003800000 */
.L_x_254:
[----:B------:R-:W-:Y:S01]  /*04d0*/  LOP3.LUT R0, R17, R43, RZ, 0xfc, !PT ;  /* 0x0000002b11007212 */ /* 0x000fe200078efcff */
[----:B------:R-:W-:Y:S03]  /*04e0*/  BSSY B6, `(.L_x_257) ;  /* 0x000001d000067945 */ /* 0x000fe60003800000 */
[----:B------:R-:W-:-:S13]  /*04f0*/  ISETP.NE.U32.AND P0, PT, R0, RZ, PT ;  /* 0x000000ff0000720c */ /* 0x000fda0003f05070 */
[----:B------:R-:W-:Y:S05]  /*0500*/  @!P0 BRA `(.L_x_258) ;  /* 0x0000008000008947 */ /* 0x000fea0003800000 */
[----:B------:R-:W-:Y:S01]  /*0510*/  IMAD.MOV.U32 R4, RZ, RZ, R16 ;  /* 0x000000ffff047224 */ /* 0x000fe200078e0010 */
[----:B------:R-:W-:Y:S01]  /*0520*/  MOV R6, c[0x0][0x164] ;  /* 0x0000590000067a02 */ /* 0x000fe20000000f00 */
[----:B------:R-:W-:Y:S01]  /*0530*/  IMAD.MOV.U32 R5, RZ, RZ, R17 ;  /* 0x000000ffff057224 */ /* 0x000fe200078e0011 */
[----:B------:R-:W-:Y:S01]  /*0540*/  MOV R20, 32@lo((nvkernel__Z3rhsv_F1L1810_38 + .L_x_23@srel)) ;  /* 0x0000000000147802 */ /* 0x000fe20000000f00 */
[----:B------:R-:W-:Y:S01]  /*0550*/  IMAD.MOV.U32 R7, RZ, RZ, R43 ;  /* 0x000000ffff077224 */ /* 0x000fe200078e002b */
[----:B------:R-:W-:-:S04]  /*0560*/  MOV R21, 32@hi((nvkernel__Z3rhsv_F1L1810_38 + .L_x_23@srel)) ;  /* 0x0000000000157802 */ /* 0x000fc80000000f00 */
[----:B0-----:R-:W-:Y:S05]  /*0570*/  CALL.ABS.NOINC `(__cuda_sm20_div_s64) ;  /* 0x0000000000007943 */ /* 0x001fea0003c00000 */
.L_x_23:
[----:B------:R-:W-:Y:S05]  /*0580*/  BRA `(.L_x_259) ;  /* 0x0000012000007947 */ /* 0x000fea0003800000 */
.L_x_258:
        /* <DEDUP_REMOVED lines=18> */
.L_x_259:
[----:B------:R-:W-:Y:S05]  /*06b0*/  BSYNC B6 ;  /* 0x0000000000067941 */ /* 0x000fea0003800000 */
.L_x_257:
[----:B------:R-:W-:Y:S01]  /*06c0*/  ISETP.GE.U32.AND P0, PT, R45, R18, PT ;  /* 0x000000122d00720c */ /* 0x000fe20003f06070 */
[----:B------:R-:W-:Y:S01]  /*06d0*/  BSSY B0, `(.L_x_260) ;  /* 0x0000062000007945 */ /* 0x000fe20003800000 */
[----:B------:R-:W-:Y:S02]  /*06e0*/  IADD3 R0, -R16, RZ, RZ ;  /* 0x000000ff10007210 */ /* 0x000fe40007ffe1ff */
[----:B------:R-:W-:-:S03]  /*06f0*/  ISETP.GE.AND.EX P0, PT, R2, R47, PT, P0 ;  /* 0x0000002f0200720c */ /* 0x000fc60003f06300 */
[----:B------:R-:W-:-:S10]  /*0700*/  IMAD R8, R0, c[0x0][0x160], R45 ;  /* 0x0000580000087a24 */ /* 0x000fd400078e022d */
[----:B------:R-:W-:Y:S05]  /*0710*/  @P0 BRA `(.L_x_261) ;  /* 0x000005d000000947 */ /* 0x000fea0003800000 */
[----:B------:R-:W-:Y:S01]  /*0720*/  IADD3 R9, R4, 0x1, RZ ;  /* 0x0000000104097810 */ /* 0x000fe20007ffe0ff */
[----:B------:R-:W-:Y:S01]  /*0730*/  IMAD.MOV R7, RZ, RZ, -R4 ;  /* 0x000000ffff077224 */ /* 0x000fe200078e0a04 */
[----:B------:R-:W-:Y:S02]  /*0740*/  IADD3 R8, R8, c[0x0][0x16c], RZ ;  /* 0x00005b0008087a10 */ /* 0x000fe40007ffe0ff */
[----:B------:R-:W-:Y:S01]  /*0750*/  SHF.R.S32.HI R0, RZ, 0x1f, R9 ;  /* 0x0000001fff007819 */ /* 0x000fe20000011409 */
[----:B------:R-:W-:Y:S02]  /*0760*/  IMAD R10, R7, c[0x0][0x164], R16 ;  /* 0x00005900070a7a24 */ /* 0x000fe400078e0210 */
[----:B------:R-:W-:-:S03]  /*0770*/  IMAD.WIDE.U32 R2, R9, 0x14b88, RZ ;  /* 0x00014b8809027825 */ /* 0x000fc600078e00ff */
[----:B------:R-:W-:Y:S01]  /*0780*/  IADD3 R10, R10, c[0x0][0x170], RZ ;  /* 0x00005c000a0a7a10 */ /* 0x000fe20007ffe0ff */
[----:B------:R-:W-:-:S04]  /*0790*/  IMAD R5, R0, 0x14b88, RZ ;  /* 0x00014b8800057824 */ /* 0x000fc800078e02ff */
[----:B------:R-:W-:-:S04]  /*07a0*/  IMAD.IADD R3, R3, 0x1, R5 ;  /* 0x0000000103037824 */ /* 0x000fc800078e0205 */
[----:B------:R-:W-:-:S06]  /*07b0*/  IMAD.WIDE R2, R10, 0x8, R2 ;  /* 0x000000080a027825 */ /* 0x000fcc00078e0202 */
[----:B------:R-:W-:-:S05]  /*07c0*/  IMAD.WIDE R4, R8, 0x338, R2 ;  /* 0x0000033808047825 */ /* 0x000fca00078e0202 */
        /* <DEDUP_REMOVED lines=8> */
[----:B------:R-:W-:Y:S01]  /*0850*/  SHF.R.S32.HI R11, RZ, 0x1f, R10 ;  /* 0x0000001fff0b7819 */ /* 0x000fe2000001140a */
[----:B------:R-:W-:-:S04]  /*0860*/  IMAD R21, R0, 0x66, RZ ;  /* 0x0000006600157824 */ /* 0x000fc800078e02ff */
[----:B------:R-:W-:Y:S01]  /*0870*/  IMAD.WIDE.U32 R10, R9, 0x66, R10 ;  /* 0x00000066090a7825 */ /* 0x000fe200078e000a */
[----:B------:R-:W-:-:S03]  /*0880*/  SHF.R.S32.HI R9, RZ, 0x1f, R8 ;  /* 0x0000001fff097819 */ /* 0x000fc60000011408 */
[----:B------:R-:W-:Y:S02]  /*0890*/  IMAD.IADD R0, R11, 0x1, R21 ;  /* 0x000000010b007824 */ /* 0x000fe400078e0215 */
[----:B------:R-:W-:-:S04]  /*08a0*/  IMAD.WIDE.U32 R8, R10, 0x66, R8 ;  /* 0x000000660a087825 */ /* 0x000fc800078e0008 */
[----:B------:R-:W-:Y:S01]  /*08b0*/  IMAD R11, R0, 0x66, RZ ;  /* 0x00000066000b7824 */ /* 0x000fe200078e02ff */
[----:B------:R-:W-:-:S03]  /*08c0*/  LEA R28, P0, R8, c[0x0][0x188], 0x3 ;  /* 0x00006200081c7a11 */ /* 0x000fc600078018ff */
[----:B------:R-:W-:-:S05]  /*08d0*/  IMAD.IADD R9, R9, 0x1, R11 ;  /* 0x0000000109097824 */ /* 0x000fca00078e020b */
[----:B------:R-:W-:Y:S02]  /*08e0*/  LEA.HI.X R0, R8, c[0x0][0x18c], R9, 0x3, P0 ;  /* 0x0000630008007a11 */ /* 0x000fe400000f1c09 */
[----:B------:R-:W-:Y:S02]  /*08f0*/  IADD3 R10, P0, R2, 0x1000000, RZ ;  /* 0x01000000020a7810 */ /* 0x000fe40007f1e0ff */
[----:B------:R-:W-:-:S03]  /*0900*/  IADD3 R8, P2, R6, 0x1000000, RZ ;  /* 0x0100000006087810 */ /* 0x000fc60007f5e0ff */
[----:B------:R-:W-:Y:S02]  /*0910*/  IMAD.X R11, RZ, RZ, R3, P0 ;  /* 0x000000ffff0b7224 */ /* 0x000fe400000e0603 */
[----:B------:R-:W-:Y:S01]  /*0920*/  IMAD.X R9, RZ, RZ, R7, P2 ;  /* 0x000000ffff097224 */ /* 0x000fe200010e0607 */
[----:B--2---:R-:W3:-:S06]  /*0930*/  DFMA R12, R12, -2, R14 ;  /* 0xc00000000c0c782b */ /* 0x004ecc000000000e */
[----:B---3--:R-:W4:-:S06]  /*0940*/  DADD R12, R12, R16 ;  /* 0x000000000c0c7229 */ /* 0x008f0c0000000010 */
[----:B----4-:R1:W2:Y:S02]  /*0950*/  DFMA R52, R38, R12, R4 ;  /* 0x0000000c2634722b */ /* 0x0102a40000000004 */
[----:B-1----:R-:W-:-:S04]  /*0960*/  IADD3 R4, P1, R28, 0x1000000, RZ ;  /* 0x010000001c047810 */ /* 0x002fc80007f3e0ff */
[----:B------:R-:W-:Y:S01]  /*0970*/  IADD3.X R5, RZ, R0, RZ, P1, !PT ;  /* 0x00000000ff057210 */ /* 0x000fe20000ffe4ff */
[----:B--2---:R1:W-:Y:S04]  /*0980*/  STG.E.64 [R6.64], R52 ;  /* 0x0000003406007986 */ /* 0x0043e8000c101b24 */
        /* <DEDUP_REMOVED lines=21> */
[----:B------:R-:W-:Y:S01]  /*0ae0*/  IMAD.X R3, RZ, RZ, R3, P0 ;  /* 0x000000ffff037224 */ /* 0x000fe200000e0603 */
[----:B------:R-:W-:-:S03]  /*0af0*/  IADD3.X R29, RZ, R0, RZ, P1, !PT ;  /* 0x00000000ff1d7210 */ /* 0x000fc60000ffe4ff */
        /* <DEDUP_REMOVED lines=31> */
.L_x_261:
[----:B------:R-:W-:Y:S05]  /*0cf0*/  BSYNC B0 ;  /* 0x0000000000007941 */ /* 0x000fea0003800000 */
.L_x_260:
[----:B------:R-:W-:Y:S02]  /*0d00*/  ISETP.NE.AND P1, PT, R46, RZ, PT ;  /* 0x000000ff2e00720c */ /* 0x000fe40003f25270 */
[----:B------:R-:W-:-:S04]  /*0d10*/  IADD3 R49, P0, R49, UR38, RZ ;  /* 0x0000002631317c10 */ /* 0x000fc8000ff1e0ff */
[----:B------:R-:W-:-:S07]  /*0d20*/  IADD3.X R51, R51, UR39, RZ, P0, !PT ;  /* 0x0000002733337c10 */ /* 0x000fce00087fe4ff */
[----:B------:R-:W-:Y:S05]  /*0d30*/  @P1 BRA `(.L_x_262) ;  /* 0xfffff50000001947 */ /* 0x000fea000383ffff */
[----:B------:R-:W-:Y:S05]  /*0d40*/  EXIT ;  /* 0x000000000000794d */ /* 0x000fea0003800000 */
.L_x_263:
        /* <DEDUP_REMOVED lines=11> */
.L_x_506:


//--------------------- .text.nvkernel__Z3rhsv_F1L1780_36 --------------------------
	.section	.text.nvkernel__Z3rhsv_F1L1780_36,"ax",@progbits
	.sectioninfo	@"SHI_REGISTERS=54"
	.align	128
        .global         nvkernel__Z3rhsv_F1L1780_36
        .type           nvkernel__Z3rhsv_F1L1780_36,@function
        .size           nvkernel__Z3rhsv_F1L1780_36,(.L_x_507 - nvkernel__Z3rhsv_F1L1780_36)
        .other          nvkernel__Z3rhsv_F1L1780_36,@"STO_CUDA_ENTRY STV_DEFAULT"
nvkernel__Z3rhsv_F1L1780_36:
.text.nvkernel__Z3rhsv_F1L1780_36:
        /* <DEDUP_REMOVED lines=21> */
[----:B------:R2:W3:Y:S01]  /*0150*/  DMUL R34, R30, c[`(nvkernel__Z3rhsv_F1L1780_36.const_opt.0.8)] ;  /* 0x000000001e227a28 */ /* 0x0004e20000000000 */
[----:B------:R-:W-:Y:S01]  /*0160*/  MOV R40, R2 ;  /* 0x0000000200287202 */ /* 0x000fe20000000f00 */
[----:B------:R-:W-:-:S02]  /*0170*/  ULDC UR40, c[0x0][0x160] ;  /* 0x0000580000287ab9 */ /* 0x000fc40000000800 */
[C---:B------:R2:W4:Y:S01]  /*0180*/  DMUL R32, R30.reuse, c[`(nvkernel__Z3rhsv_F1L1780_36.const_opt.8.16)] ;  /* 0x000000001e207a28 */ /* 0x0405220000000000 */
[----:B------:R-:W-:Y:S02]  /*0190*/  UIMAD.WIDE UR38, UR38, 0x80, URZ ;  /* 0x00000080262678a5 */ /* 0x000fe4000f8e023f */
[----:B------:R-:W-:Y:S01]  /*01a0*/  USHF.R.S32.HI UR40, URZ, 0x1f, UR40 ;  /* 0x0000001f3f287899 */ /* 0x000fe20008011428 */
[----:B------:R2:W0:Y:S01]  /*01b0*/  DMUL R22, R30, c[`(nvkernel__Z3rhsv_F1L1780_36.const_opt.16.24)] ;  /* 0x000000001e167a28 */ /* 0x0004220000000000 */
[----:B------:R-:W-:-:S03]  /*01c0*/  ULDC.64 UR36, c[0x0][0x118] ;  /* 0x0000460000247ab9 */ /* 0x000fc60000000a00 */
[----:B------:R-:W0:Y:S02]  /*01d0*/  DMUL R30, R30, c[`(nvkernel__Z3rhsv_F1L1780_36.const_opt.24.32)] ;  /* 0x000000001e1e7a28 */ /* 0x000e240000000000 */
[----:B0-----:R-:W-:-:S05]  /*01e0*/  SHF.R.S32.HI R37, RZ, 0x1f, R36 ;  /* 0x0000001fff257819 */ /* 0x001fca0000011424 */
[----:B-1234-:R-:W-:-:S05]  /*01f0*/  IMAD.WIDE R36, R3, 0x80, R36 ;  /* 0x0000008003247825 */ /* 0x01efca00078e0224 */
.L_x_272:
        /* <DEDUP_REMOVED lines=14> */
[----:B------:R-:W-:Y:S01]  /*02e0*/  MOV R20, 32@lo((nvkernel__Z3rhsv_F1L1780_36 + .L_x_24@srel)) ;  /* 0x0000000000147802 */ /* 0x000fe20000000f00 */
[----:B------:R-:W-:Y:S01]  /*02f0*/  IMAD.U32 R7, RZ, RZ, UR40 ;  /* 0x00000028ff077e24 */ /* 0x000fe2000f8e00ff */
[----:B------:R-:W-:-:S04]  /*0300*/  MOV R21, 32@hi((nvkernel__Z3rhsv_F1L1780_36 + .L_x_24@srel)) ;  /* 0x0000000000157802 */ /* 0x000fc80000000f00 */
[----:B------:R-:W-:Y:S05]  /*0310*/  CALL.ABS.NOINC `(__cuda_sm20_div_s64) ;  /* 0x0000000000007943 */ /* 0x000fea0003c00000 */
.L_x_24:
[----:B------:R-:W-:Y:S02]  /*0320*/  MOV R16, R4 ;  /* 0x0000000400107202 */ /* 0x000fe40000000f00 */
[----:B------:R-:W-:Y:S01]  /*0330*/  MOV R17, R5 ;  /* 0x0000000500117202 */ /* 0x000fe20000000f00 */
[----:B------:R-:W-:Y:S05]  /*0340*/  BRA `(.L_x_266) ;  /* 0x0000013000007947 */ /* 0x000fea0003800000 */
.L_x_265:
        /* <DEDUP_REMOVED lines=19> */
.L_x_266:
[----:B------:R-:W-:Y:S05]  /*0480*/  BSYNC B6 ;  /* 0x0000000000067941 */ /* 0x000fea0003800000 */
.L_x_264:
[----:B------:R-:W-:Y:S01]  /*0490*/  LOP3.LUT R0, R17, R39, RZ, 0xfc, !PT ;  /* 0x0000002711007212 */ /* 0x000fe200078efcff */
[----:B------:R-:W-:Y:S03]  /*04a0*/  BSSY B6, `(.L_x_267) ;  /* 0x000001d000067945 */ /* 0x000fe60003800000 */
[----:B------:R-:W-:-:S13]  /*04b0*/  ISETP.NE.U32.AND P0, PT, R0, RZ, PT ;  /* 0x000000ff0000720c */ /* 0x000fda0003f05070 */
[----:B------:R-:W-:Y:S05]  /*04c0*/  @!P0 BRA `(.L_x_268) ;  /* 0x0000008000008947 */ /* 0x000fea0003800000 */
[----:B------:R-:W-:Y:S01]  /*04d0*/  IMAD.MOV.U32 R4, RZ, RZ, R16 ;  /* 0x000000ffff047224 */ /* 0x000fe200078e0010 */
[----:B------:R-:W-:Y:S01]  /*04e0*/  MOV R6, c[0x0][0x164] ;  /* 0x0000590000067a02 */ /* 0x000fe20000000f00 */
[----:B------:R-:W-:Y:S01]  /*04f0*/  IMAD.MOV.U32 R5, RZ, RZ, R17 ;  /* 0x000000ffff057224 */ /* 0x000fe200078e0011 */
[----:B------:R-:W-:Y:S01]  /*0500*/  MOV R20, 32@lo((nvkernel__Z3rhsv_F1L1780_36 + .L_x_25@srel)) ;  /* 0x0000000000147802 */ /* 0x000fe20000000f00 */
[----:B------:R-:W-:Y:S01]  /*0510*/  IMAD.MOV.U32 R7, RZ, RZ, R39 ;  /* 0x000000ffff077224 */ /* 0x000fe200078e0027 */
[----:B------:R-:W-:-:S04]  /*0520*/  MOV R21, 32@hi((nvkernel__Z3rhsv_F1L1780_36 + .L_x_25@srel)) ;  /* 0x0000000000157802 */ /* 0x000fc80000000f00 */
[----:B------:R-:W-:Y:S05]  /*0530*/  CALL.ABS.NOINC `(__cuda_sm20_div_s64) ;  /* 0x0000000000007943 */ /* 0x000fea0003c00000 */
.L_x_25:
[----:B------:R-:W-:Y:S05]  /*0540*/  BRA `(.L_x_269) ;  /* 0x0000012000007947 */ /* 0x000fea0003800000 */
.L_x_268:
        /* <DEDUP_REMOVED lines=18> */
.L_x_269:
[----:B------:R-:W-:Y:S05]  /*0670*/  BSYNC B6 ;  /* 0x0000000000067941 */ /* 0x000fea0003800000 */
.L_x_267:
        /* <DEDUP_REMOVED lines=9> */
[----:B------:R-:W-:Y:S02]  /*0710*/  IMAD R6, R9, c[0x0][0x164], R16 ;  /* 0x0000590009067a24 */ /* 0x000fe400078e0210 */
[----:B------:R-:W-:-:S03]  /*0720*/  IMAD.WIDE.U32 R4, R3, 0x14b88, RZ ;  /* 0x00014b8803047825 */ /* 0x000fc600078e00ff */
[----:B------:R-:W-:Y:S01]  /*0730*/  IADD3 R6, R6, c[0x0][0x170], RZ ;  /* 0x00005c0006067a10 */ /* 0x000fe20007ffe0ff */
[----:B------:R-:W-:-:S04]  /*0740*/  IMAD R7, R0, 0x14b88, RZ ;  /* 0x00014b8800077824 */ /* 0x000fc800078e02ff */
[----:B------:R-:W-:-:S04]  /*0750*/  IMAD.IADD R5, R5, 0x1, R7 ;  /* 0x0000000105057824 */ /* 0x000fc800078e0207 */
[----:B------:R-:W-:Y:S01]  /*0760*/  IMAD.WIDE R8, R6, 0x8, R4 ;  /* 0x0000000806087825 */ /* 0x000fe200078e0204 */
[----:B------:R-:W-:-:S05]  /*0770*/  IADD3 R4, R45, c[0x0][0x16c], RZ ;  /* 0x00005b002d047a10 */ /* 0x000fca0007ffe0ff */
[----:B------:R-:W-:-:S05]  /*0780*/  IMAD.WIDE R8, R4, 0x338, R8 ;  /* 0x0000033804087825 */ /* 0x000fca00078e0208 */
[C---:B------:R-:W-:Y:S02]  /*0790*/  IADD3 R50, P1, R8.reuse, c[0x0][0x180], RZ ;  /* 0x0000600008327a10 */ /* 0x040fe40007f3e0ff */
[----:B------:R-:W-:Y:S02]  /*07a0*/  IADD3 R44, P0, R8, c[0x0][0x178], RZ ;  /* 0x00005e00082c7a10 */ /* 0x000fe40007f1e0ff */
[C---:B------:R-:W-:Y:S02]  /*07b0*/  IADD3.X R5, R9.reuse, c[0x0][0x184], RZ, P1, !PT ;  /* 0x0000610009057a10 */ /* 0x040fe40000ffe4ff */
[C---:B------:R-:W-:Y:S02]  /*07c0*/  IADD3 R46, P1, R50.reuse, 0x1000000, RZ ;  /* 0x01000000322e7810 */ /* 0x040fe40007f3e0ff */
[----:B------:R-:W-:Y:S02]  /*07d0*/  IADD3.X R45, R9, c[0x0][0x17c], RZ, P0, !PT ;  /* 0x00005f00092d7a10 */ /* 0x000fe400007fe4ff */
[----:B------:R-:W-:Y:S01]  /*07e0*/  IADD3 R50, P0, R50, 0x2000000, RZ ;  /* 0x0200000032327810 */ /* 0x000fe20007f1e0ff */
[----:B------:R-:W-:-:S02]  /*07f0*/  IMAD.X R47, RZ, RZ, R5, P1 ;  /* 0x000000ffff2f7224 */ /* 0x000fc400008e0605 */
[----:B------:R-:W2:Y:S02]  /*0800*/  LDG.E.64 R48, [R44.64] ;  /* 0x000000242c307981 */ /* 0x000ea4000c1e1b00 */
[----:B------:R-:W-:Y:S02]  /*0810*/  IMAD.X R51, RZ, RZ, R5, P0 ;  /* 0x000000ffff337224 */ /* 0x000fe400000e0605 */
[----:B------:R-:W3:Y:S04]  /*0820*/  LDG.E.64 R8, [R44.64+-0x338] ;  /* 0xfffcc8242c087981 */ /* 0x000ee8000c1e1b00 */
[----:B------:R-:W2:Y:S04]  /*0830*/  LDG.E.64 R14, [R46.64+-0x7be7d0] ;  /* 0x841830242e0e7981 */ /* 0x000ea8000c1e1b00 */
[----:B------:R-:W3:Y:S04]  /*0840*/  LDG.E.64 R20, [R46.64+-0x7beb08] ;  /* 0x8414f8242e147981 */ /* 0x000ee8000c1e1b00 */
[----:B------:R-:W4:Y:S04]  /*0850*/  LDG.E.64 R16, [R46.64+0x83060] ;  /* 0x083060242e107981 */ /* 0x000f28000c1e1b00 */
[----:B------:R-:W5:Y:S04]  /*0860*/  LDG.E.64 R24, [R46.64+0x82d28] ;  /* 0x082d28242e187981 */ /* 0x000f68000c1e1b00 */
[----:B------:R-:W5:Y:S04]  /*0870*/  LDG.E.64 R26, [R50.64+-0x73b770] ;  /* 0x8c489024321a7981 */ /* 0x000f68000c1e1b00 */
[----:B------:R-:W5:Y:S04]  /*0880*/  LDG.E.64 R28, [R50.64+-0x73baa8] ;  /* 0x8c455824321c7981 */ /* 0x000f68000c1e1b00 */
[----:B------:R-:W5:Y:S04]  /*0890*/  LDG.E.64 R10, [R50.64+0x105d88] ;  /* 0x105d8824320a7981 */ /* 0x000f68000c1e1b00 */
[----:B------:R-:W5:Y:S01]  /*08a0*/  LDG.E.64 R12, [R50.64+0x1060c0] ;  /* 0x1060c024320c7981 */ /* 0x000f62000c1e1b00 */
[----:B------:R-:W-:-:S05]  /*08b0*/  SHF.R.S32.HI R7, RZ, 0x1f, R6 ;  /* 0x0000001fff077819 */ /* 0x000fca0000011406 */
[----:B------:R-:W-:-:S04]  /*08c0*/  IMAD.WIDE.U32 R6, R3, 0x66, R6 ;  /* 0x0000006603067825 */ /* 0x000fc800078e0006 */
[----:B------:R-:W-:Y:S01]  /*08d0*/  IMAD R3, R0, 0x66, RZ ;  /* 0x0000006600037824 */ /* 0x000fe200078e02ff */
[----:B------:R-:W-:-:S04]  /*08e0*/  SHF.R.S32.HI R5, RZ, 0x1f, R4 ;  /* 0x0000001fff057819 */ /* 0x000fc80000011404 */
[----:B------:R-:W-:Y:S01]  /*08f0*/  IADD3 R0, R7, R3, RZ ;  /* 0x0000000307007210 */ /* 0x000fe20007ffe0ff */
[----:B------:R-:W-:-:S04]  /*0900*/  IMAD.WIDE.U32 R4, R6, 0x66, R4 ;  /* 0x0000006606047825 */ /* 0x000fc800078e0004 */
[----:B------:R-:W-:Y:S01]  /*0910*/  IMAD R3, R0, 0x66, RZ ;  /* 0x0000006600037824 */ /* 0x000fe200078e02ff */
[----:B------:R-:W-:-:S03]  /*0920*/  LEA R6, P0, R4, c[0x0][0x188], 0x3 ;  /* 0x0000620004067a11 */ /* 0x000fc600078018ff */
[----:B------:R-:W-:-:S05]  /*0930*/  IMAD.IADD R3, R5, 0x1, R3 ;  /* 0x0000000105037824 */ /* 0x000fca00078e0203 */
[----:B------:R-:W-:Y:S02]  /*0940*/  LEA.HI.X R3, R4, c[0x0][0x18c], R3, 0x3, P0 ;  /* 0x0000630004037a11 */ /* 0x000fe400000f1c03 */
[C---:B------:R-:W-:Y:S02]  /*0950*/  IADD3 R4, P0, R6.reuse, 0x1000000, RZ ;  /* 0x0100000006047810 */ /* 0x040fe40007f1e0ff */
[----:B------:R-:W-:-:S03]  /*0960*/  IADD3 R6, P1, R6, 0x2000000, RZ ;  /* 0x0200000006067810 */ /* 0x000fc60007f3e0ff */
[----:B------:R-:W-:Y:S01]  /*0970*/  IMAD.X R5, RZ, RZ, R3, P0 ;  /* 0x000000ffff057224 */ /* 0x000fe200000e0603 */
[----:B------:R-:W-:Y:S01]  /*0980*/  IADD3.X R7, RZ, R3, RZ, P1, !PT ;  /* 0x00000003ff077210 */ /* 0x000fe20000ffe4ff */
[----:B--2---:R-:W0:-:S04]  /*0990*/  DMUL R14, R14, R48 ;  /* 0x000000300e0e7228 */ /* 0x004e080000000000 */
[----:B---3--:R-:W1:-:S04]  /*09a0*/  DMUL R20, R20, R8 ;  /* 0x0000000814147228 */ /* 0x008e480000000000 */
[----:B----4-:R-:W-:-:S04]  /*09b0*/  DMUL R16, R48, R16 ;  /* 0x0000001030107228 */ /* 0x010fc80000000000 */
[----:B-----5:R-:W-:-:S04]  /*09c0*/  DMUL R24, R8, R24 ;  /* 0x0000001808187228 */ /* 0x020fc80000000000 */
[----:B0-----:R-:W0:-:S04]  /*09d0*/  DMUL R44, R14, R14 ;  /* 0x0000000e0e2c7228 */ /* 0x001e080000000000 */
[----:B-1----:R-:W1:-:S04]  /*09e0*/  DMUL R46, R20, R20 ;  /* 0x00000014142e7228 */ /* 0x002e480000000000 */
[----:B------:R-:W-:-:S04]  /*09f0*/  DMUL R26, R48, R26 ;  /* 0x0000001a301a7228 */ /* 0x000fc80000000000 */
[----:B------:R-:W-:-:S04]  /*0a00*/  DMUL R28, R8, R28 ;  /* 0x0000001c081c7228 */ /* 0x000fc80000000000 */
[----:B0-----:R-:W0:-:S04]  /*0a10*/  DFMA R44, R16, R16, R44 ;  /* 0x00000010102c722b */ /* 0x001e08000000002c */
[----:B-1----:R-:W1:-:S04]  /*0a20*/  DFMA R46, R24, R24, R46 ;  /* 0x00000018182e722b */ /* 0x002e48000000002e */
[----:B0-----:R-:W-:-:S04]  /*0a30*/  DFMA R44, R26, R26, R44 ;  /* 0x0000001a1a2c722b */ /* 0x001fc8000000002c */
[----:B-1----:R-:W0:-:S04]  /*0a40*/  DFMA R46, R28, R28, R46 ;  /* 0x0000001c1c2e722b */ /* 0x002e08000000002e */
[----:B------:R-:W-:-:S04]  /*0a50*/  DADD R14, R14, -R20 ;  /* 0x000000000e0e7229 */ /* 0x000fc80000000814 */
[----:B------:R-:W1:-:S04]  /*0a60*/  DMUL R20, R24, R24 ;  /* 0x0000001818147228 */ /* 0x000e480000000000 */
[----:B0-----:R-:W0:-:S04]  /*0a70*/  DADD R44, R44, -R46 ;  /* 0x000000002c2c7229 */ /* 0x001e08000000082e */
[----:B-1----:R-:W-:-:S04]  /*0a80*/  DFMA R20, R16, R16, -R20 ;  /* 0x000000101014722b */ /* 0x002fc80000000814 */
[----:B0-----:R-:W0:-:S04]  /*0a90*/  DMUL R44, R30, R44 ;  /* 0x0000002c1e2c7228 */ /* 0x001e080000000000 */
[----:B------:R-:W1:-:S04]  /*0aa0*/  DMUL R10, R8, R10 ;  /* 0x0000000a080a7228 */ /* 0x000e480000000000 */
[----:B------:R-:W2:-:S04]  /*0ab0*/  DADD R24, R16, -R24 ;  /* 0x0000000010187229 */ /* 0x000e880000000818 */
[----:B0-----:R-:W-:-:S04]  /*0ac0*/  DFMA R20, R22, R20, R44 ;  /* 0x000000141614722b */ /* 0x001fc8000000002c */
[----:B-1----:R-:W0:-:S04]  /*0ad0*/  DFMA R10, R48, R12, -R10 ;  /* 0x0000000c300a722b */ /* 0x002e08000000080a */
[----:B------:R-:W1:-:S04]  /*0ae0*/  DADD R26, R26, -R28 ;  /* 0x000000001a1a7229 */ /* 0x000e48000000081c */
[----:B------:R-:W3:-:S04]  /*0af0*/  DMUL R14, R14, c[0x0][0x190] ;  /* 0x000064000e0e7a28 */ /* 0x000ec80000000000 */
[----:B--2---:R-:W2:-:S04]  /*0b00*/  DMUL R24, R34, R24 ;  /* 0x0000001822187228 */ /* 0x004e880000000000 */
[----:B0-----:R-:W-:-:S04]  /*0b10*/  DFMA R20, R32, R10, R20 ;  /* 0x0000000a2014722b */ /* 0x001fc80000000014 */
[----:B-1----:R-:W0:Y:S01]  /*0b20*/  DMUL R26, R26, c[0x0][0x190] ;  /* 0x000064001a1a7a28 */ /* 0x002e220000000000 */
[----:B---3--:R1:W-:Y:S04]  /*0b30*/  STG.E.64 [R4.64+-0x7e7540], R14 ;  /* 0x818ac00e04007986 */ /* 0x0083e8000c101b24 */
[----:B--2---:R1:W-:Y:S04]  /*0b40*/  STG.E.64 [R4.64+0x31580], R24 ;  /* 0x0315801804007986 */ /* 0x0043e8000c101b24 */
[----:B0-----:R1:W-:Y:S04]  /*0b50*/  STG.E.64 [R6.64+-0x7b5fc0], R26 ;  /* 0x84a0401a06007986 */ /* 0x0013e8000c101b24 */
[----:B------:R1:W-:Y:S02]  /*0b60*/  STG.E.64 [R6.64+0x62b00], R20 ;  /* 0x062b001406007986 */ /* 0x0003e4000c101b24 */
.L_x_271:
[----:B------:R-:W-:Y:S05]  /*0b70*/  BSYNC B0 ;  /* 0x0000000000007941 */ /* 0x000fea0003800000 */
.L_x_270:
[----:B------:R-:W-:Y:S02]  /*0b80*/  ISETP.NE.AND P1, PT, R42, RZ, PT ;  /* 0x000000ff2a00720c */ /* 0x000fe40003f25270 */
[----:B------:R-:W-:-:S04]  /*0b90*/  IADD3 R41, P0, R41, UR38, RZ ;  /* 0x0000002629297c10 */ /* 0x000fc8000ff1e0ff */
[----:B------:R-:W-:-:S07]  /*0ba0*/  IADD3.X R43, R43, UR39, RZ, P0, !PT ;  /* 0x000000272b2b7c10 */ /* 0x000fce00087fe4ff */
[----:B------:R-:W-:Y:S05]  /*0bb0*/  @P1 BRA `(.L_x_272) ;  /* 0xfffff64000001947 */ /* 0x000fea000383ffff */
[----:B------:R-:W-:Y:S05]  /*0bc0*/  EXIT ;  /* 0x000000000000794d */ /* 0x000fea0003800000 */
.L_x_273:
        /* <DEDUP_REMOVED lines=11> */
.L_x_507:


//--------------------- .text.nvkernel__Z3rhsv_F1L1768_34 --------------------------
	.section	.text.nvkernel__Z3rhsv_F1L1768_34,"ax",@progbits
	.sectioninfo	@"SHI_REGISTERS=40"
	.align	128
        .global         nvkernel__Z3rhsv_F1L1768_34
        .type           nvkernel__Z3rhsv_F1L1768_34,@function
        .size           nvkernel__Z3rhsv_F1L1768_34,(.L_x_508 - nvkernel__Z3rhsv_F1L1768_34)
        .other          nvkernel__Z3rhsv_F1L1768_34,@"STO_CUDA_ENTRY STV_DEFAULT"
nvkernel__Z3rhsv_F1L1768_34:
.text.nvkernel__Z3rhsv_F1L1768_34:
        /* <DEDUP_REMOVED lines=26> */
.L_x_282:
        /* <DEDUP_REMOVED lines=14> */
[----:B------:R-:W-:Y:S01]  /*0280*/  MOV R20, 32@lo((nvkernel__Z3rhsv_F1L1768_34 + .L_x_26@srel)) ;  /* 0x0000000000147802 */ /* 0x000fe20000000f00 */
[----:B------:R-:W-:Y:S01]  /*0290*/  IMAD.U32 R7, RZ, RZ, UR40 ;  /* 0x00000028ff077e24 */ /* 0x000fe2000f8e00ff */
[----:B------:R-:W-:-:S04]  /*02a0*/  MOV R21, 32@hi((nvkernel__Z3rhsv_F1L1768_34 + .L_x_26@srel)) ;  /* 0x0000000000157802 */ /* 0x000fc80000000f00 */
[----:B------:R-:W-:Y:S05]  /*02b0*/  CALL.ABS.NOINC `(__cuda_sm20_div_s64) ;  /* 0x0000000000007943 */ /* 0x000fea0003c00000 */
.L_x_26:
[----:B------:R-:W-:Y:S02]  /*02c0*/  MOV R18, R4 ;  /* 0x0000000400127202 */ /* 0x000fe40000000f00 */
[----:B------:R-:W-:Y:S01]  /*02d0*/  MOV R19, R5 ;  /* 0x0000000500137202 */ /* 0x000fe20000000f00 */
[----:B------:R-:W-:Y:S05]  /*02e0*/  BRA `(.L_x_276) ;  /* 0x0000013000007947 */ /* 0x000fea0003800000 */
.L_x_275:
        /* <DEDUP_REMOVED lines=19> */
.L_x_276:
[----:B------:R-:W-:Y:S05]  /*0420*/  BSYNC B6 ;  /* 0x0000000000067941 */ /* 0x000fea0003800000 */
.L_x_274:
[----:B------:R-:W-:Y:S01]  /*0430*/  LOP3.LUT R0, R19, R33, RZ, 0xfc, !PT ;  /* 0x0000002113007212 */ /* 0x000fe200078efcff */
[----:B------:R-:W-:Y:S03]  /*0440*/  BSSY B6, `(.L_x_277) ;  /* 0x000001d000067945 */ /* 0x000fe60003800000 */
[----:B------:R-:W-:-:S13]  /*0450*/  ISETP.NE.U32.AND P0, PT, R0, RZ, PT ;  /* 0x000000ff0000720c */ /* 0x000fda0003f05070 */
[----:B------:R-:W-:Y:S05]  /*0460*/  @!P0 BRA `(.L_x_278) ;  /* 0x0000008000008947 */ /* 0x000fea0003800000 */
[----:B------:R-:W-:Y:S01]  /*0470*/  IMAD.MOV.U32 R4, RZ, RZ, R18 ;  /* 0x000000ffff047224 */ /* 0x000fe200078e0012 */
[----:B------:R-:W-:Y:S01]  /*0480*/  MOV R6, c[0x0][0x164] ;  /* 0x0000590000067a02 */ /* 0x000fe20000000f00 */
[----:B------:R-:W-:Y:S01]  /*0490*/  IMAD.MOV.U32 R5, RZ, RZ, R19 ;  /* 0x000000ffff057224 */ /* 0x000fe200078e0013 */
[----:B------:R-:W-:Y:S01]  /*04a0*/  MOV R20, 32@lo((nvkernel__Z3rhsv_F1L1768_34 + .L_x_27@srel)) ;  /* 0x0000000000147802 */ /* 0x000fe20000000f00 */
[----:B------:R-:W-:Y:S01]  /*04b0*/  IMAD.MOV.U32 R7, RZ, RZ, R33 ;  /* 0x000000ffff077224 */ /* 0x000fe200078e0021 */
[----:B------:R-:W-:-:S04]  /*04c0*/  MOV R21, 32@hi((nvkernel__Z3rhsv_F1L1768_34 + .L_x_27@srel)) ;  /* 0x0000000000157802 */ /* 0x000fc80000000f00 */
[----:B------:R-:W-:Y:S05]  /*04d0*/  CALL.ABS.NOINC `(__cuda_sm20_div_s64) ;  /* 0x0000000000007943 */ /* 0x000fea0003c00000 */
.L_x_27:
[----:B------:R-:W-:Y:S05]  /*04e0*/  BRA `(.L_x_279) ;  /* 0x0000012000007947 */ /* 0x000fea0003800000 */
.L_x_278:
        /* <DEDUP_REMOVED lines=18> */
.L_x_279:
[----:B------:R-:W-:Y:S05]  /*0610*/  BSYNC B6 ;  /* 0x0000000000067941 */ /* 0x000fea0003800000 */
.L_x_277:
[----:B------:R-:W-:Y:S01]  /*0620*/  ISETP.GE.U32.AND P0, PT, R31, R16, PT ;  /* 0x000000101f00720c */ /* 0x000fe20003f06070 */
[----:B------:R-:W-:Y:S03]  /*0630*/  BSSY B0, `(.L_x_280) ;  /* 0x000003f000007945 */ /* 0x000fe60003800000 */
[----:B------:R-:W-:-:S13]  /*0640*/  ISETP.GE.AND.EX P0, PT, R2, R34, PT, P0 ;  /* 0x000000220200720c */ /* 0x000fda0003f06300 */
[----:B------:R-:W-:Y:S05]  /*0650*/  @P0 BRA `(.L_x_281) ;  /* 0x000003c000000947 */ /* 0x000fea0003800000 */
[----:B------:R-:W-:Y:S01]  /*0660*/  IADD3 R2, R4, 0x1, RZ ;  /* 0x0000000104027810 */ /* 0x000fe20007ffe0ff */
[----:B------:R-:W-:Y:S02]  /*0670*/  IMAD.MOV R9, RZ, RZ, -R4 ;  /* 0x000000ffff097224 */ /* 0x000fe400078e0a04 */
[----:B------:R-:W-:Y:S01]  /*0680*/  IMAD.MOV R6, RZ, RZ, -R18 ;  /* 0x000000ffff067224 */ /* 0x000fe200078e0a12 */
[----:B------:R-:W-:Y:S01]  /*0690*/  SHF.R.S32.HI R0, RZ, 0x1f, R2 ;  /* 0x0000001fff007819 */ /* 0x000fe20000011402 */
[----:B------:R-:W-:-:S04]  /*06a0*/  IMAD.WIDE.U32 R4, R2, 0x14520, RZ ;  /* 0x0001452002047825 */ /* 0x000fc800078e00ff */
[----:B------:R-:W-:Y:S02]  /*06b0*/  IMAD R7, R0, 0x14520, RZ ;  /* 0x0001452000077824 */ /* 0x000fe400078e02ff */
[----:B------:R-:W-:Y:S02]  /*06c0*/  IMAD R9, R9, c[0x0][0x164], R18 ;  /* 0x0000590009097a24 */ /* 0x000fe400078e0212 */
[----:B------:R-:W-:Y:S01]  /*06d0*/  IMAD.WIDE.U32 R2, R2, 0x14b88, RZ ;  /* 0x00014b8802027825 */ /* 0x000fe200078e00ff */
[----:B------:R-:W-:Y:S02]  /*06e0*/  IADD3 R5, R5, R7, RZ ;  /* 0x0000000705057210 */ /* 0x000fe40007ffe0ff */
[----:B------:R-:W-:Y:S01]  /*06f0*/  IADD3 R9, R9, c[0x0][0x16c], RZ ;  /* 0x00005b0009097a10 */ /* 0x000fe20007ffe0ff */
[----:B------:R-:W-:Y:S02]  /*0700*/  IMAD R7, R6, c[0x0][0x160], R31 ;  /* 0x0000580006077a24 */ /* 0x000fe400078e021f */
[----:B------:R-:W-:-:S02]  /*0710*/  IMAD R11, R0, 0x14b88, RZ ;  /* 0x00014b88000b7824 */ /* 0x000fc400078e02ff */
[----:B------:R-:W-:Y:S01]  /*0720*/  IMAD.WIDE R4, R9, 0x330, R4 ;  /* 0x0000033009047825 */ /* 0x000fe200078e0204 */
[----:B------:R-:W-:-:S03]  /*0730*/  IADD3 R7, R7, c[0x0][0x170], RZ ;  /* 0x00005c0007077a10 */ /* 0x000fc60007ffe0ff */
[----:B------:R-:W-:Y:S02]  /*0740*/  IMAD.IADD R3, R3, 0x1, R11 ;  /* 0x0000000103037824 */ /* 0x000fe400078e020b */
[----:B------:R-:W-:-:S04]  /*0750*/  IMAD.WIDE R4, R7, 0x8, R4 ;  /* 0x0000000807047825 */ /* 0x000fc800078e0204 */
[----:B------:R-:W-:Y:S01]  /*0760*/  IMAD.WIDE R2, R9, 0x8, R2 ;  /* 0x0000000809027825 */ /* 0x000fe200078e0202 */
[----:B------:R-:W-:-:S04]  /*0770*/  IADD3 R4, P1, R4, c[0x0][0x180], RZ ;  /* 0x0000600004047a10 */ /* 0x000fc80007f3e0ff */
[----:B------:R-:W-:Y:S01]  /*0780*/  IADD3.X R5, R5, c[0x0][0x184], RZ, P1, !PT ;  /* 0x0000610005057a10 */ /* 0x000fe20000ffe4ff */
[----:B------:R-:W-:-:S04]  /*0790*/  IMAD.WIDE R2, R7, 0x338, R2 ;  /* 0x0000033807027825 */ /* 0x000fc800078e0202 */
[----:B------:R-:W2:Y:S01]  /*07a0*/  LDG.E.64 R6, [R4.64+-0x8] ;  /* 0xfffff82404067981 */ /* 0x000ea2000c1e1b00 */
[----:B------:R-:W-:-:S03]  /*07b0*/  IADD3 R2, P0, R2, c[0x0][0x178], RZ ;  /* 0x00005e0002027a10 */ /* 0x000fc60007f1e0ff */
[----:B------:R-:W2:Y:S01]  /*07c0*/  LDG.E.64 R8, [R4.64+0x8] ;  /* 0x0000082404087981 */ /* 0x000ea2000c1e1b00 */
[----:B------:R-:W-:-:S05]  /*07d0*/  IADD3.X R3, R3, c[0x0][0x17c], RZ, P0, !PT ;  /* 0x00005f0003037a10 */ /* 0x000fca00007fe4ff */
[----:B------:R-:W3:Y:S01]  /*07e0*/  LDG.E.64 R12, [R2.64] ;  /* 0x00000024020c7981 */ /* 0x000ee2000c1e1b00 */
[----:B--2---:R0:W3:Y:S02]  /*07f0*/  DADD R10, -R6, R8 ;  /* 0x00000000060a7229 */ /* 0x0040e40000000108 */
[----:B0-----:R-:W-:-:S04]  /*0800*/  IADD3 R8, P0, R4, 0x1000000, RZ ;  /* 0x0100000004087810 */ /* 0x001fc80007f1e0ff */
[----:B---3--:R-:W0:Y:S01]  /*0810*/  DFMA R10, R10, -c[0x0][0x188], R12 ;  /* 0x800062000a0a7a2b */ /* 0x008e22000000000c */
[----:B------:R-:W-:Y:S02]  /*0820*/  IADD3.X R9, RZ, R5, RZ, P0, !PT ;  /* 0x00000005ff097210 */ /* 0x000fe400007fe4ff */
[----:B------:R-:W-:-:S04]  /*0830*/  IADD3 R6, P1, R2, 0x1000000, RZ ;  /* 0x0100000002067810 */ /* 0x000fc80007f3e0ff */
[----:B0-----:R0:W-:Y:S01]  /*0840*/  STG.E.64 [R2.64], R10 ;  /* 0x0000000a02007986 */ /* 0x0011e2000c101b24 */
[----:B------:R-:W-:-:S03]  /*0850*/  IMAD.X R7, RZ, RZ, R3, P1 ;  /* 0x000000ffff077224 */ /* 0x000fc600008e0603 */
[----:B------:R-:W2:Y:S04]  /*0860*/  LDG.E.64 R12, [R8.64+-0x7e7548] ;  /* 0x818ab824080c7981 */ /* 0x000ea8000c1e1b00 */
[----:B------:R-:W2:Y:S04]  /*0870*/  LDG.E.64 R14, [R8.64+-0x7e7538] ;  /* 0x818ac824080e7981 */ /* 0x000ea8000c1e1b00 */
[----:B------:R-:W3:Y:S04]  /*0880*/  LDG.E.64 R18, [R6.64+-0x7be7d0] ;  /* 0x8418302406127981 */ /* 0x000ee8000c1e1b00 */
[----:B------:R-:W4:Y:S01]  /*0890*/  LDG.E.64 R20, [R6.64+0x83060] ;  /* 0x0830602406147981 */ /* 0x000f22000c1e1b00 */
[----:B--2---:R-:W3:-:S06]  /*08a0*/  DADD R12, -R12, R14 ;  /* 0x000000000c0c7229 */ /* 0x004ecc000000010e */
[----:B---3--:R-:W1:-:S07]  /*08b0*/  DFMA R12, R12, -c[0x0][0x188], R18 ;  /* 0x800062000c0c7a2b */ /* 0x008e4e0000000012 */
[----:B-1----:R1:W-:Y:S04]  /*08c0*/  STG.E.64 [R6.64+-0x7be7d0], R12 ;  /* 0x8418300c06007986 */ /* 0x0023e8000c101b24 */
[----:B------:R-:W2:Y:S04]  /*08d0*/  LDG.E.64 R14, [R8.64+0x31578] ;  /* 0x03157824080e7981 */ /* 0x000ea8000c1e1b00 */
[----:B------:R-:W2:Y:S01]  /*08e0*/  LDG.E.64 R18, [R8.64+0x31588] ;  /* 0x0315882408127981 */ /* 0x000ea2000c1e1b00 */
[----:B------:R-:W-:Y:S02]  /*08f0*/  IADD3 R4, P0, R4, 0x2000000, RZ ;  /* 0x0200000004047810 */ /* 0x000fe40007f1e0ff */
[----:B0-----:R-:W-:-:S02]  /*0900*/  IADD3 R2, P1, R2, 0x2000000, RZ ;  /* 0x0200000002027810 */ /* 0x001fc40007f3e0ff */
[----:B------:R-:W-:-:S03]  /*0910*/  IADD3.X R5, RZ, R5, RZ, P0, !PT ;  /* 0x00000005ff057210 */ /* 0x000fc600007fe4ff */
[----:B------:R-:W-:Y:S01]  /*0920*/  IMAD.X R3, RZ, RZ, R3, P1 ;  /* 0x000000ffff037224 */ /* 0x000fe200008e0603 */
[----:B--2---:R-:W4:-:S06]  /*0930*/  DADD R14, -R14, R18 ;  /* 0x000000000e0e7229 */ /* 0x004f0c0000000112 */
[----:B----4-:R-:W0:-:S07]  /*0940*/  DFMA R14, R14, -c[0x0][0x188], R20 ;  /* 0x800062000e0e7a2b */ /* 0x010e0e0000000014 */
[----:B0-----:R0:W-:Y:S04]  /*0950*/  STG.E.64 [R6.64+0x83060], R14 ;  /* 0x0830600e06007986 */ /* 0x0011e8000c101b24 */
[----:B------:R-:W2:Y:S04]  /*0960*/  LDG.E.64 R10, [R4.64+-0x7b5fc8] ;  /* 0x84a03824040a7981 */ /* 0x000ea8000c1e1b00 */
[----:B-1----:R-:W2:Y:S04]  /*0970*/  LDG.E.64 R12, [R4.64+-0x7b5fb8] ;  /* 0x84a04824040c7981 */ /* 0x002ea8000c1e1b00 */
[----:B------:R-:W3:Y:S04]  /*0980*/  LDG.E.64 R8, [R2.64+-0x73b770] ;  /* 0x8c48902402087981 */ /* 0x000ee8000c1e1b00 */
[----:B------:R-:W4:Y:S01]  /*0990*/  LDG.E.64 R18, [R2.64+0x1060c0] ;  /* 0x1060c02402127981 */ /* 0x000f22000c1e1b00 */
[----:B--2---:R-:W3:-:S06]  /*09a0*/  DADD R10, -R10, R12 ;  /* 0x000000000a0a7229 */ /* 0x004ecc000000010c */
[----:B---3--:R-:W1:-:S07]  /*09b0*/  DFMA R8, R10, -c[0x0][0x188], R8 ;  /* 0x800062000a087a2b */ /* 0x008e4e0000000008 */
[----:B-1----:R0:W-:Y:S04]  /*09c0*/  STG.E.64 [R2.64+-0x73b770], R8 ;  /* 0x8c48900802007986 */ /* 0x0021e8000c101b24 */
[----:B------:R-:W2:Y:S04]  /*09d0*/  LDG.E.64 R10, [R4.64+0x62af8] ;  /* 0x062af824040a7981 */ /* 0x000ea8000c1e1b00 */
[----:B------:R-:W2:Y:S02]  /*09e0*/  LDG.E.64 R12, [R4.64+0x62b08] ;  /* 0x062b0824040c7981 */ /* 0x000ea4000c1e1b00 */
[----:B--2---:R-:W4:-:S06]  /*09f0*/  DADD R10, -R10, R12 ;  /* 0x000000000a0a7229 */ /* 0x004f0c000000010c */
[----:B----4-:R-:W1:-:S07]  /*0a00*/  DFMA R10, R10, -c[0x0][0x188], R18 ;  /* 0x800062000a0a7a2b */ /* 0x010e4e0000000012 */
[----:B-1----:R0:W-:Y:S04]  /*0a10*/  STG.E.64 [R2.64+0x1060c0], R10 ;  /* 0x1060c00a02007986 */ /* 0x0021e8000c101b24 */
.L_x_281:
[----:B------:R-:W-:Y:S05]  /*0a20*/  BSYNC B0 ;  /* 0x0000000000007941 */ /* 0x000fea0003800000 */
.L_x_280:
[----:B------:R-:W-:Y:S02]  /*0a30*/  ISETP.NE.AND P1, PT, R36, RZ, PT ;  /* 0x000000ff2400720c */ /* 0x000fe40003f25270 */
[----:B------:R-:W-:-:S04]  /*0a40*/  IADD3 R37, P0, R37, UR38, RZ ;  /* 0x0000002625257c10 */ /* 0x000fc8000ff1e0ff */
[----:B------:R-:W-:-:S07]  /*0a50*/  IADD3.X R35, R35, UR39, RZ, P0, !PT ;  /* 0x0000002723237c10 */ /* 0x000fce00087fe4ff */
[----:B------:R-:W-:Y:S05]  /*0a60*/  @P1 BRA `(.L_x_282) ;  /* 0xfffff73000001947 */ /* 0x000fea000383ffff */
[----:B------:R-:W-:Y:S05]  /*0a70*/  EXIT ;  /* 0x000000000000794d */ /* 0x000fea0003800000 */
.L_x_283:
        /* <DEDUP_REMOVED lines=16> */
.L_x_508:


//--------------------- .text.nvkernel__Z3rhsv_F1L1751_32 --------------------------
	.section	.text.nvkernel__Z3rhsv_F1L1751_32,"ax",@progbits
	.sectioninfo	@"SHI_REGISTERS=40"
	.align	128
        .global         nvkernel__Z3rhsv_F1L1751_32
        .type           nvkernel__Z3rhsv_F1L1751_32,@function
        .size           nvkernel__Z3rhsv_F1L1751_32,(.L_x_509 - nvkernel__Z3rhsv_F1L1751_32)
        .other          nvkernel__Z3rhsv_F1L1751_32,@"STO_CUDA_ENTRY STV_DEFAULT"
nvkernel__Z3rhsv_F1L1751_32:
.text.nvkernel__Z3rhsv_F1L1751_32:
        /* <DEDUP_REMOVED lines=26> */
.L_x_292:
[----:B------:R-:W-:Y:S01]  /*01a0*/  IADD3 R31, P0, R22, R37, RZ ;  /* 0x00000025161f7210 */ /* 0x000fe20007f1e0ff */
[----:B------:R-:W-:Y:S01]  /*01b0*/  BSSY B6, `(.L_x_284) ;  /* 0x0000027000067945 */ /* 0x000fe20003800000 */
[----:B------:R-:W-:-:S03]  /*01c0*/  IADD3 R32, P1, R32, -UR38, RZ ;  /* 0x8000002620207c10 */ /* 0x000fc6000ff3e0ff */
[----:B-1----:R-:W-:Y:S01]  /*01d0*/  IMAD.X R2, R23, 0x1, R35, P0 ;  /* 0x0000000117027824 */ /* 0x002fe200000e0623 */
[----:B------:R-:W-:Y:S02]  /*01e0*/  IADD3.X R30, R30, ~UR39, RZ, P1, !PT ;  /* 0x800000271e1e7c10 */ /* 0x000fe40008ffe4ff */
[----:B------:R-:W-:Y:S02]  /*01f0*/  ISETP.GT.U32.AND P0, PT, R32, RZ, PT ;  /* 0x000000ff2000720c */ /* 0x000fe40003f04070 */
        /* <DEDUP_REMOVED lines=8> */
[----:B------:R-:W-:Y:S01]  /*0280*/  MOV R20, 32@lo((nvkernel__Z3rhsv_F1L1751_32 + .L_x_28@srel)) ;  /* 0x0000000000147802 */ /* 0x000fe20000000f00 */
[----:B------:R-:W-:Y:S01]  /*0290*/  IMAD.MOV.U32 R7, RZ, RZ, R33 ;  /* 0x000000ffff077224 */ /* 0x000fe200078e0021 */
[----:B------:R-:W-:-:S04]  /*02a0*/  MOV R21, 32@hi((nvkernel__Z3rhsv_F1L1751_32 + .L_x_28@srel)) ;  /* 0x0000000000157802 */ /* 0x000fc80000000f00 */
[----:B------:R-:W-:Y:S05]  /*02b0*/  CALL.ABS.NOINC `(__cuda_sm20_div_s64) ;  /* 0x0000000000007943 */ /* 0x000fea0003c00000 */
.L_x_28:
[----:B------:R-:W-:Y:S02]  /*02c0*/  MOV R18, R4 ;  /* 0x0000000400127202 */ /* 0x000fe40000000f00 */
[----:B------:R-:W-:Y:S01]  /*02d0*/  MOV R19, R5 ;  /* 0x0000000500137202 */ /* 0x000fe20000000f00 */
[----:B------:R-:W-:Y:S05]  /*02e0*/  BRA `(.L_x_286) ;  /* 0x0000013000007947 */ /* 0x000fea0003800000 */
.L_x_285:
        /* <DEDUP_REMOVED lines=19> */
.L_x_286:
[----:B------:R-:W-:Y:S05]  /*0420*/  BSYNC B6 ;  /* 0x0000000000067941 */ /* 0x000fea0003800000 */
.L_x_284:
[----:B------:R-:W-:Y:S01]  /*0430*/  LOP3.LUT R0, R19, UR40, RZ, 0xfc, !PT ;  /* 0x0000002813007c12 */ /* 0x000fe2000f8efcff */
[----:B------:R-:W-:Y:S03]  /*0440*/  BSSY B6, `(.L_x_287) ;  /* 0x000001d000067945 */ /* 0x000fe60003800000 */
[----:B------:R-:W-:-:S13]  /*0450*/  ISETP.NE.U32.AND P0, PT, R0, RZ, PT ;  /* 0x000000ff0000720c */ /* 0x000fda0003f05070 */
[----:B------:R-:W-:Y:S05]  /*0460*/  @!P0 BRA `(.L_x_288) ;  /* 0x0000008000008947 */ /* 0x000fea0003800000 */
[----:B------:R-:W-:Y:S01]  /*0470*/  IMAD.MOV.U32 R4, RZ, RZ, R18 ;  /* 0x000000ffff047224 */ /* 0x000fe200078e0012 */
[----:B------:R-:W-:Y:S01]  /*0480*/  MOV R6, c[0x0][0x164] ;  /* 0x0000590000067a02 */ /* 0x000fe20000000f00 */
[----:B------:R-:W-:Y:S01]  /*0490*/  IMAD.MOV.U32 R5, RZ, RZ, R19 ;  /* 0x000000ffff057224 */ /* 0x000fe200078e0013 */
[----:B------:R-:W-:Y:S01]  /*04a0*/  MOV R20, 32@lo((nvkernel__Z3rhsv_F1L1751_32 + .L_x_29@srel)) ;  /* 0x0000000000147802 */ /* 0x000fe20000000f00 */
[----:B------:R-:W-:Y:S01]  /*04b0*/  IMAD.U32 R7, RZ, RZ, UR40 ;  /* 0x00000028ff077e24 */ /* 0x000fe2000f8e00ff */
[----:B------:R-:W-:-:S04]  /*04c0*/  MOV R21, 32@hi((nvkernel__Z3rhsv_F1L1751_32 + .L_x_29@srel)) ;  /* 0x0000000000157802 */ /* 0x000fc80000000f00 */
[----:B------:R-:W-:Y:S05]  /*04d0*/  CALL.ABS.NOINC `(__cuda_sm20_div_s64) ;  /* 0x0000000000007943 */ /* 0x000fea0003c00000 */
.L_x_29:
[----:B------:R-:W-:Y:S05]  /*04e0*/  BRA `(.L_x_289) ;  /* 0x0000012000007947 */ /* 0x000fea0003800000 */
.L_x_288:
        /* <DEDUP_REMOVED lines=18> */
.L_x_289:
[----:B------:R-:W-:Y:S05]  /*0610*/  BSYNC B6 ;  /* 0x0000000000067941 */ /* 0x000fea0003800000 */
.L_x_287:
        /* <DEDUP_REMOVED lines=8> */
[----:B------:R-:W-:Y:S02]  /*06a0*/  SHF.R.S32.HI R7, RZ, 0x1f, R6 ;  /* 0x0000001fff077819 */ /* 0x000fe40000011406 */
[----:B------:R-:W-:Y:S01]  /*06b0*/  SHF.R.S32.HI R10, RZ, 0x1f, R11 ;  /* 0x0000001fff0a7819 */ /* 0x000fe2000001140b */
[----:B------:R-:W-:-:S04]  /*06c0*/  IMAD.WIDE.U32 R2, R11, 0x14b88, RZ ;  /* 0x00014b880b027825 */ /* 0x000fc800078e00ff */
[----:B------:R-:W-:Y:S02]  /*06d0*/  IMAD R5, R10, 0x14b88, RZ ;  /* 0x00014b880a057824 */ /* 0x000fe400078e02ff */
[----:B------:R-:W-:Y:S02]  /*06e0*/  IMAD R4, R9, c[0x0][0x164], R18 ;  /* 0x0000590009047a24 */ /* 0x000fe400078e0212 */
[----:B------:R-:W-:Y:S02]  /*06f0*/  IMAD.IADD R3, R3, 0x1, R5 ;  /* 0x0000000103037824 */ /* 0x000fe400078e0205 */
[----:B------:R-:W-:Y:S01]  /*0700*/  IMAD R5, R7, 0x338, RZ ;  /* 0x0000033807057824 */ /* 0x000fe200078e02ff */
[----:B------:R-:W-:Y:S01]  /*0710*/  IADD3 R4, R4, c[0x0][0x16c], RZ ;  /* 0x00005b0004047a10 */ /* 0x000fe20007ffe0ff */
[----:B------:R-:W-:-:S04]  /*0720*/  IMAD.WIDE.U32 R2, R6, 0x338, R2 ;  /* 0x0000033806027825 */ /* 0x000fc800078e0002 */
[----:B------:R-:W-:-:S04]  /*0730*/  IMAD.IADD R3, R3, 0x1, R5 ;  /* 0x0000000103037824 */ /* 0x000fc800078e0205 */
[----:B------:R-:W-:-:S05]  /*0740*/  IMAD.WIDE R8, R4, 0x8, R2 ;  /* 0x0000000804087825 */ /* 0x000fca00078e0202 */
[----:B------:R-:W-:-:S04]  /*0750*/  IADD3 R12, P0, R8, c[0x0][0x170], RZ ;  /* 0x00005c00080c7a10 */ /* 0x000fc80007f1e0ff */
[----:B------:R-:W-:Y:S02]  /*0760*/  IADD3.X R0, R9, c[0x0][0x174], RZ, P0, !PT ;  /* 0x00005d0009007a10 */ /* 0x000fe400007fe4ff */
[----:B------:R-:W-:-:S05]  /*0770*/  IADD3 R2, P0, R12, 0x1000000, RZ ;  /* 0x010000000c027810 */ /* 0x000fca0007f1e0ff */
[----:B------:R-:W-:-:S05]  /*0780*/  IMAD.X R3, RZ, RZ, R0, P0 ;  /* 0x000000ffff037224 */ /* 0x000fca00000e0600 */
[----:B------:R-:W2:Y:S01]  /*0790*/  LDG.E.64 R14, [R2.64+0x83060] ;  /* 0x08306024020e7981 */ /* 0x000ea2000c1e1b00 */
[----:B------:R-:W-:Y:S01]  /*07a0*/  SHF.R.S32.HI R5, RZ, 0x1f, R4 ;  /* 0x0000001fff057819 */ /* 0x000fe20000011404 */
[----:B------:R-:W-:Y:S01]  /*07b0*/  IMAD R13, R10, 0x66, RZ ;  /* 0x000000660a0d7824 */ /* 0x000fe200078e02ff */
[----:B------:R-:W-:-:S03]  /*07c0*/  IADD3 R24, P1, R8, c[0x0][0x180], RZ ;  /* 0x0000600008187a10 */ /* 0x000fc60007f3e0ff */
[----:B------:R-:W-:Y:S01]  /*07d0*/  IMAD.WIDE.U32 R4, R11, 0x66, R4 ;  /* 0x000000660b047825 */ /* 0x000fe200078e0004 */
[----:B------:R-:W-:-:S04]  /*07e0*/  IADD3.X R25, R9, c[0x0][0x184], RZ, P1, !PT ;  /* 0x0000610009197a10 */ /* 0x000fc80000ffe4ff */
[----:B------:R-:W-:Y:S01]  /*07f0*/  IADD3 R5, R5, R13, RZ ;  /* 0x0000000d05057210 */ /* 0x000fe20007ffe0ff */
[----:B------:R-:W-:-:S04]  /*0800*/  IMAD.WIDE.U32 R6, R4, 0x66, R6 ;  /* 0x0000006604067825 */ /* 0x000fc800078e0006 */
[----:B------:R-:W-:Y:S01]  /*0810*/  IMAD R5, R5, 0x66, RZ ;  /* 0x0000006605057824 */ /* 0x000fe200078e02ff */
[----:B------:R-:W-:-:S03]  /*0820*/  LEA R4, P0, R6, c[0x0][0x178], 0x3 ;  /* 0x00005e0006047a11 */ /* 0x000fc600078018ff */
[----:B------:R-:W-:-:S05]  /*0830*/  IMAD.IADD R5, R7, 0x1, R5 ;  /* 0x0000000107057824 */ /* 0x000fca00078e0205 */
[----:B------:R-:W-:-:S05]  /*0840*/  LEA.HI.X R5, R6, c[0x0][0x17c], R5, 0x3, P0 ;  /* 0x00005f0006057a11 */ /* 0x000fca00000f1c05 */
[----:B--2---:R0:W-:Y:S04]  /*0850*/  STG.E.64 [R4.64], R14 ;  /* 0x0000000e04007986 */ /* 0x0041e8000c101b24 */
[----:B------:R-:W2:Y:S04]  /*0860*/  LDG.E.64 R6, [R24.64] ;  /* 0x0000002418067981 */ /* 0x000ea8000c1e1b00 */
[----:B------:R-:W2:Y:S04]  /*0870*/  LDG.E.64 R20, [R2.64+0x83060] ;  /* 0x0830602402147981 */ /* 0x000ea8000c1e1b00 */
[----:B------:R-:W3:Y:S01]  /*0880*/  LDG.E.64 R10, [R2.64+-0x7be7d0] ;  /* 0x84183024020a7981 */ /* 0x000ee2000c1e1b00 */
[----:B------:R-:W-:-:S02]  /*0890*/  IADD3 R18, P0, R8, c[0x0][0x188], RZ ;  /* 0x0000620008127a10 */ /* 0x000fc40007f1e0ff */
[----:B------:R-:W-:Y:S02]  /*08a0*/  IADD3 R8, P1, R4, 0x1000000, RZ ;  /* 0x0100000004087810 */ /* 0x000fe40007f3e0ff */
[----:B------:R-:W-:Y:S02]  /*08b0*/  IADD3 R12, P2, R12, 0x2000000, RZ ;  /* 0x020000000c0c7810 */ /* 0x000fe40007f5e0ff */
[----:B------:R-:W-:Y:S01]  /*08c0*/  IADD3.X R19, R9, c[0x0][0x18c], RZ, P0, !PT ;  /* 0x0000630009137a10 */ /* 0x000fe200007fe4ff */
[----:B------:R-:W-:Y:S01]  /*08d0*/  IMAD.X R9, RZ, RZ, R5, P1 ;  /* 0x000000ffff097224 */ /* 0x000fe200008e0605 */
[----:B------:R-:W-:-:S04]  /*08e0*/  IADD3.X R13, RZ, R0, RZ, P2, !PT ;  /* 0x00000000ff0d7210 */ /* 0x000fc800017fe4ff */
[----:B------:R-:W4:Y:S01]  /*08f0*/  LDG.E.64 R18, [R18.64] ;  /* 0x0000002412127981 */ /* 0x000f22000c1e1b00 */
[----:B--2---:R-:W3:-:S06]  /*0900*/  DMUL R6, R6, R20 ;  /* 0x0000001406067228 */ /* 0x004ecc0000000000 */
[----:B---3--:R-:W1:-:S07]  /*0910*/  DMUL R10, R6, R10 ;  /* 0x0000000a060a7228 */ /* 0x008e4e0000000000 */
[----:B-1----:R1:W-:Y:S04]  /*0920*/  STG.E.64 [R8.64+-0x7e7540], R10 ;  /* 0x818ac00a08007986 */ /* 0x0023e8000c101b24 */
[----:B------:R-:W2:Y:S04]  /*0930*/  LDG.E.64 R2, [R2.64+0x83060] ;  /* 0x0830602402027981 */ /* 0x000ea8000c1e1b00 */
[----:B0-----:R-:W4:Y:S01]  /*0940*/  LDG.E.64 R14, [R12.64+0x1060c0] ;  /* 0x1060c0240c0e7981 */ /* 0x001f22000c1e1b00 */
[----:B--2---:R-:W-:-:S04]  /*0950*/  DMUL R20, R6, R2 ;  /* 0x0000000206147228 */ /* 0x004fc80000000000 */
[----:B----4-:R-:W0:-:S06]  /*0960*/  DADD R14, -R18, R14 ;  /* 0x00000000120e7229 */ /* 0x010e0c000000010e */
[----:B0-----:R-:W0:-:S07]  /*0970*/  DFMA R14, R14, c[`(nvkernel__Z3rhsv_F1L1751_32.const_opt.0.8)], R20 ;  /* 0x000000000e0e7a2b */ /* 0x001e0e0000000014 */
[----:B0-----:R1:W-:Y:S04]  /*0980*/  STG.E.64 [R8.64+0x31580], R14 ;  /* 0x0315800e08007986 */ /* 0x0013e8000c101b24 */
[----:B------:R-:W2:Y:S01]  /*0990*/  LDG.E.64 R20, [R12.64+-0x73b770] ;  /* 0x8c4890240c147981 */ /* 0x000ea2000c1e1b00 */
[----:B------:R-:W-:-:S05]  /*09a0*/  IADD3 R4, P0, R4, 0x2000000, RZ ;  /* 0x0200000004047810 */ /* 0x000fca0007f1e0ff */
[----:B------:R-:W-:Y:S01]  /*09b0*/  IMAD.X R5, RZ, RZ, R5, P0 ;  /* 0x000000ffff057224 */ /* 0x000fe200000e0605 */
[----:B--2---:R-:W0:-:S07]  /*09c0*/  DMUL R20, R6, R20 ;  /* 0x0000001406147228 */ /* 0x004e0e0000000000 */
[----:B0-----:R1:W-:Y:S04]  /*09d0*/  STG.E.64 [R4.64+-0x7b5fc0], R20 ;  /* 0x84a0401404007986 */ /* 0x0013e8000c101b24 */
[----:B------:R-:W2:Y:S01]  /*09e0*/  LDG.E.64 R2, [R12.64+0x1060c0] ;  /* 0x1060c0240c027981 */ /* 0x000ea2000c1e1b00 */
[----:B------:R-:W2:-:S06]  /*09f0*/  DMUL R18, R18, c[`(nvkernel__Z3rhsv_F1L1751_32.const_opt.8.16)] ;  /* 0x0000000012127a28 */ /* 0x000e8c0000000000 */
[----:B--2---:R-:W0:-:S06]  /*0a00*/  DFMA R2, R2, c[`(nvkernel__Z3rhsv_F1L1751_32.const_opt.16.24)], R18 ;  /* 0x0000000002027a2b */ /* 0x004e0c0000000012 */
[----:B0-----:R-:W0:-:S07]  /*0a10*/  DMUL R2, R6, R2 ;  /* 0x0000000206027228 */ /* 0x001e0e0000000000 */
[----:B0-----:R1:W-:Y:S04]  /*0a20*/  STG.E.64 [R4.64+0x62b00], R2 ;  /* 0x062b000204007986 */ /* 0x0013e8000c101b24 */
.L_x_291:
[----:B------:R-:W-:Y:S05]  /*0a30*/  BSYNC B0 ;  /* 0x0000000000007941 */ /* 0x000fea0003800000 */
.L_x_290:
[----:B------:R-:W-:Y:S02]  /*0a40*/  ISETP.NE.AND P1, PT, R36, RZ, PT ;  /* 0x000000ff2400720c */ /* 0x000fe40003f25270 */
[----:B------:R-:W-:-:S04]  /*0a50*/  IADD3 R37, P0, R37, UR38, RZ ;  /* 0x0000002625257c10 */ /* 0x000fc8000ff1e0ff */
[----:B------:R-:W-:-:S07]  /*0a60*/  IADD3.X R35, R35, UR39, RZ, P0, !PT ;  /* 0x0000002723237c10 */ /* 0x000fce00087fe4ff */
[----:B------:R-:W-:Y:S05]  /*0a70*/  @P1 BRA `(.L_x_292) ;  /* 0xfffff72000001947 */ /* 0x000fea000383ffff */
[----:B------:R-:W-:Y:S05]  /*0a80*/  EXIT ;  /* 0x000000000000794d */ /* 0x000fea0003800000 */
.L_x_293:
        /* <DEDUP_REMOVED lines=15> */
.L_x_509:


//--------------------- .text.nvkernel__Z3rhsv_F1L1726_30 --------------------------
	.section	.text.nvkernel__Z3rhsv_F1L1726_30,"ax",@progbits
	.sectioninfo	@"SHI_REGISTERS=39"
	.align	128
        .global         nvkernel__Z3rhsv_F1L1726_30
        .type           nvkernel__Z3rhsv_F1L1726_30,@function
        .size           nvkernel__Z3rhsv_F1L1726_30,(.L_x_510 - nvkernel__Z3rhsv_F1L1726_30)
        .other          nvkernel__Z3rhsv_F1L1726_30,@"STO_CUDA_ENTRY STV_DEFAULT"
nvkernel__Z3rhsv_F1L1726_30:
.text.nvkernel__Z3rhsv_F1L1726_30:
        /* <DEDUP_REMOVED lines=18> */
[----:B------:R-:W-:-:S02]  /*0120*/  USHF.R.S32.HI UR40, URZ, 0x1f, UR40 ;  /* 0x0000001f3f287899 */ /* 0x000fc40008011428 */
[----:B------:R-:W-:Y:S02]  /*0130*/  UIMAD.WIDE UR38, UR38, 0x80, URZ ;  /* 0x00000080262678a5 */ /* 0x000fe4000f8e023f */
[----:B------:R-:W-:Y:S01]  /*0140*/  ULDC.64 UR36, c[0x0][0x118] ;  /* 0x0000460000247ab9 */ /* 0x000fe20000000a00 */
[----:B0-----:R-:W-:-:S05]  /*0150*/  SHF.R.S32.HI R19, RZ, 0x1f, R18 ;  /* 0x0000001fff137819 */ /* 0x001fca0000011412 */
[----:B-1----:R-:W-:-:S05]  /*0160*/  IMAD.WIDE R18, R3, 0x80, R18 ;  /* 0x0000008003127825 */ /* 0x002fca00078e0212 */
.L_x_299:
        /* <DEDUP_REMOVED lines=30> */
[----:B------:R-:W-:Y:S02]  /*0350*/  MOV R20, 32@lo((nvkernel__Z3rhsv_F1L1726_30 + .L_x_30@srel)) ;  /* 0x0000000000147802 */ /* 0x000fe40000000f00 */
[----:B------:R-:W-:-:S04]  /*0360*/  MOV R21, 32@hi((nvkernel__Z3rhsv_F1L1726_30 + .L_x_30@srel)) ;  /* 0x0000000000157802 */ /* 0x000fc80000000f00 */
[----:B------:R-:W-:Y:S05]  /*0370*/  CALL.ABS.NOINC `(__cuda_sm20_div_s64) ;  /* 0x0000000000007943 */ /* 0x000fea0003c00000 */
.L_x_30:
[----:B------:R-:W-:Y:S05]  /*0380*/  BRA `(.L_x_296) ;  /* 0x0000012000007947 */ /* 0x000fea0003800000 */
.L_x_295:
        /* <DEDUP_REMOVED lines=18> */
.L_x_296:
[----:B------:R-:W-:Y:S05]  /*04b0*/  BSYNC B6 ;  /* 0x0000000000067941 */ /* 0x000fea0003800000 */
.L_x_294:
        /* <DEDUP_REMOVED lines=12> */
[--C-:B------:R-:W-:Y:S01]  /*0580*/  SHF.R.S32.HI R7, RZ, 0x1f, R6.reuse ;  /* 0x0000001fff077819 */ /* 0x100fe20000011406 */
[----:B------:R-:W-:Y:S02]  /*0590*/  IMAD R9, R0, 0x66, RZ ;  /* 0x0000006600097824 */ /* 0x000fe400078e02ff */
[----:B------:R-:W-:Y:S02]  /*05a0*/  IMAD.U32 R5, RZ, RZ, UR40 ;  /* 0x00000028ff057e24 */ /* 0x000fe4000f8e00ff */
[----:B------:R-:W-:Y:S01]  /*05b0*/  IMAD.MOV.U32 R4, RZ, RZ, c[0x0][0x180] ;  /* 0x00006000ff047624 */ /* 0x000fe200078e00ff */
[----:B------:R-:W-:Y:S01]  /*05c0*/  IADD3 R0, R3, R9, RZ ;  /* 0x0000000903007210 */ /* 0x000fe20007ffe0ff */
[----:B------:R-:W-:-:S04]  /*05d0*/  IMAD.WIDE.U32 R2, R2, 0x67, R6 ;  /* 0x0000006702027825 */ /* 0x000fc800078e0006 */
[----:B------:R-:W-:-:S05]  /*05e0*/  IMAD R7, R0, 0x67, RZ ;  /* 0x0000006700077824 */ /* 0x000fca00078e02ff */
[----:B------:R-:W-:Y:S01]  /*05f0*/  IADD3 R0, R3, R7, RZ ;  /* 0x0000000703007210 */ /* 0x000fe20007ffe0ff */
[----:B------:R-:W-:-:S04]  /*0600*/  IMAD.WIDE.U32 R2, R2, 0x67, R4 ;  /* 0x0000006702027825 */ /* 0x000fc800078e0004 */
[----:B------:R-:W-:Y:S01]  /*0610*/  IMAD R5, R0, 0x67, RZ ;  /* 0x0000006700057824 */ /* 0x000fe200078e02ff */
[----:B------:R-:W-:-:S03]  /*0620*/  SHF.L.U32 R0, R2, 0x3, RZ ;  /* 0x0000000302007819 */ /* 0x000fc600000006ff */
[----:B------:R-:W-:Y:S01]  /*0630*/  IMAD.IADD R3, R3, 0x1, R5 ;  /* 0x0000000103037824 */ /* 0x000fe200078e0205 */
[----:B------:R-:W-:-:S04]  /*0640*/  IADD3 R4, P0, R0, c[0x0][0x178], RZ ;  /* 0x00005e0000047a10 */ /* 0x000fc80007f1e0ff */
[----:B------:R-:W-:-:S04]  /*0650*/  SHF.L.U64.HI R3, R2, 0x3, R3 ;  /* 0x0000000302037819 */ /* 0x000fc80000010203 */
        /* <DEDUP_REMOVED lines=8> */
[----:B--2---:R-:W3:-:S06]  /*06e0*/  DFMA R10, R10, -4, R12 ;  /* 0xc01000000a0a782b */ /* 0x004ecc000000000c */
[----:B---3--:R-:W4:-:S06]  /*06f0*/  DFMA R8, R8, 6, R10 ;  /* 0x401800000808782b */ /* 0x008f0c000000000a */
[----:B----4-:R0:W5:Y:S02]  /*0700*/  DFMA R8, R14, -4, R8 ;  /* 0xc01000000e08782b */ /* 0x0101640000000008 */
[----:B0-----:R-:W2:Y:S04]  /*0710*/  LDG.E.64 R14, [R2.64+-0x10] ;  /* 0xfffff024020e7981 */ /* 0x001ea8000c1e1b00 */
        /* <DEDUP_REMOVED lines=9> */
.L_x_298:
[----:B------:R-:W-:Y:S05]  /*07b0*/  BSYNC B0 ;  /* 0x0000000000007941 */ /* 0x000fea0003800000 */
.L_x_297:
[----:B------:R-:W-:Y:S02]  /*07c0*/  ISETP.NE.AND P1, PT, R36, RZ, PT ;  /* 0x000000ff2400720c */ /* 0x000fe40003f25270 */
[----:B------:R-:W-:-:S04]  /*07d0*/  IADD3 R35, P0, R35, UR38, RZ ;  /* 0x0000002623237c10 */ /* 0x000fc8000ff1e0ff */
[----:B------:R-:W-:-:S07]  /*07e0*/  IADD3.X R33, R33, UR39, RZ, P0, !PT ;  /* 0x0000002721217c10 */ /* 0x000fce00087fe4ff */
[----:B------:R-:W-:Y:S05]  /*07f0*/  @P1 BRA `(.L_x_299) ;  /* 0xfffff97000001947 */ /* 0x000fea000383ffff */
[----:B------:R-:W-:Y:S05]  /*0800*/  EXIT ;  /* 0x000000000000794d */ /* 0x000fea0003800000 */
.L_x_300:
        /* <DEDUP_REMOVED lines=15> */
.L_x_510:


//--------------------- .text.nvkernel__Z3rhsv_F1L1710_28 --------------------------
	.section	.text.nvkernel__Z3rhsv_F1L1710_28,"ax",@progbits
	.sectioninfo	@"SHI_REGISTERS=42"
	.align	128
        .global         nvkernel__Z3rhsv_F1L1710_28
        .type           nvkernel__Z3rhsv_F1L1710_28,@function
        .size           nvkernel__Z3rhsv_F1L1710_28,(.L_x_511 - nvkernel__Z3rhsv_F1L1710_28)
        .other          nvkernel__Z3rhsv_F1L1710_28,@"STO_CUDA_ENTRY STV_DEFAULT"
nvkernel__Z3rhsv_F1L1710_28:
.text.nvkernel__Z3rhsv_F1L1710_28:
        /* <DEDUP_REMOVED lines=28> */
.L_x_309:
        /* <DEDUP_REMOVED lines=30> */
[----:B------:R-:W-:Y:S02]  /*03a0*/  MOV R20, 32@lo((nvkernel__Z3rhsv_F1L1710_28 + .L_x_31@srel)) ;  /* 0x0000000000147802 */ /* 0x000fe40000000f00 */
[----:B------:R-:W-:-:S04]  /*03b0*/  MOV R21, 32@hi((nvkernel__Z3rhsv_F1L1710_28 + .L_x_31@srel)) ;  /* 0x0000000000157802 */ /* 0x000fc80000000f00 */
[----:B------:R-:W-:Y:S05]  /*03c0*/  CALL.ABS.NOINC `(__cuda_sm20_div_s64) ;  /* 0x0000000000007943 */ /* 0x000fea0003c00000 */
.L_x_31:
[----:B------:R-:W-:Y:S02]  /*03d0*/  MOV R18, R4 ;  /* 0x0000000400127202 */ /* 0x000fe40000000f00 */
[----:B------:R-:W-:Y:S01]  /*03e0*/  MOV R19, R5 ;  /* 0x0000000500137202 */ /* 0x000fe20000000f00 */
[----:B------:R-:W-:Y:S05]  /*03f0*/  BRA `(.L_x_303) ;  /* 0x0000013000007947 */ /* 0x000fea0003800000 */
.L_x_302:
        /* <DEDUP_REMOVED lines=19> */
.L_x_303:
[----:B------:R-:W-:Y:S05]  /*0530*/  BSYNC B6 ;  /* 0x0000000000067941 */ /* 0x000fea0003800000 */
.L_x_301:
[----:B------:R-:W-:Y:S01]  /*0540*/  LOP3.LUT R0, R19, UR40, RZ, 0xfc, !PT ;  /* 0x0000002813007c12 */ /* 0x000fe2000f8efcff */
[----:B------:R-:W-:Y:S03]  /*0550*/  BSSY B6, `(.L_x_304) ;  /* 0x000001d000067945 */ /* 0x000fe60003800000 */
[----:B------:R-:W-:-:S13]  /*0560*/  ISETP.NE.U32.AND P0, PT, R0, RZ, PT ;  /* 0x000000ff0000720c */ /* 0x000fda0003f05070 */
[----:B------:R-:W-:Y:S05]  /*0570*/  @!P0 BRA `(.L_x_305) ;  /* 0x0000008000008947 */ /* 0x000fea0003800000 */
[----:B------:R-:W-:Y:S01]  /*0580*/  IMAD.MOV.U32 R4, RZ, RZ, R18 ;  /* 0x000000ffff047224 */ /* 0x000fe200078e0012 */
[----:B------:R-:W-:Y:S01]  /*0590*/  MOV R6, c[0x0][0x164] ;  /* 0x0000590000067a02 */ /* 0x000fe20000000f00 */
[----:B------:R-:W-:Y:S01]  /*05a0*/  IMAD.MOV.U32 R5, RZ, RZ, R19 ;  /* 0x000000ffff057224 */ /* 0x000fe200078e0013 */
[----:B------:R-:W-:Y:S01]  /*05b0*/  MOV R20, 32@lo((nvkernel__Z3rhsv_F1L1710_28 + .L_x_32@srel)) ;  /* 0x0000000000147802 */ /* 0x000fe20000000f00 */
[----:B------:R-:W-:Y:S01]  /*05c0*/  IMAD.U32 R7, RZ, RZ, UR40 ;  /* 0x00000028ff077e24 */ /* 0x000fe2000f8e00ff */
[----:B------:R-:W-:-:S04]  /*05d0*/  MOV R21, 32@hi((nvkernel__Z3rhsv_F1L1710_28 + .L_x_32@srel)) ;  /* 0x0000000000157802 */ /* 0x000fc80000000f00 */
[----:B------:R-:W-:Y:S05]  /*05e0*/  CALL.ABS.NOINC `(__cuda_sm20_div_s64) ;  /* 0x0000000000007943 */ /* 0x000fea0003c00000 */
.L_x_32:
[----:B------:R-:W-:Y:S05]  /*05f0*/  BRA `(.L_x_306) ;  /* 0x0000012000007947 */ /* 0x000fea0003800000 */
.L_x_305:
        /* <DEDUP_REMOVED lines=18> */
.L_x_306:
[----:B------:R-:W-:Y:S05]  /*0720*/  BSYNC B6 ;  /* 0x0000000000067941 */ /* 0x000fea0003800000 */
.L_x_304:
        /* <DEDUP_REMOVED lines=12> */
[----:B------:R-:W-:Y:S01]  /*07f0*/  IADD3 R8, R8, 0x3, RZ ;  /* 0x0000000308087810 */ /* 0x000fe20007ffe0ff */
[----:B------:R-:W-:Y:S01]  /*0800*/  IMAD R3, R0, 0x66, RZ ;  /* 0x0000006600037824 */ /* 0x000fe200078e02ff */
[----:B------:R-:W-:Y:S01]  /*0810*/  IADD3 R6, R6, c[0x0][0x16c], RZ ;  /* 0x00005b0006067a10 */ /* 0x000fe20007ffe0ff */
        /* <DEDUP_REMOVED lines=28> */
.L_x_308:
[----:B------:R-:W-:Y:S05]  /*09e0*/  BSYNC B0 ;  /* 0x0000000000007941 */ /* 0x000fea0003800000 */
.L_x_307:
[----:B------:R-:W-:Y:S02]  /*09f0*/  ISETP.NE.AND P1, PT, R36, RZ, PT ;  /* 0x000000ff2400720c */ /* 0x000fe40003f25270 */
[----:B------:R-:W-:-:S04]  /*0a00*/  IADD3 R30, P0, R30, UR38, RZ ;  /* 0x000000261e1e7c10 */ /* 0x000fc8000ff1e0ff */
[----:B------:R-:W-:-:S07]  /*0a10*/  IADD3.X R31, R31, UR39, RZ, P0, !PT ;  /* 0x000000271f1f7c10 */ /* 0x000fce00087fe4ff */
[----:B------:R-:W-:Y:S05]  /*0a20*/  @P1 BRA `(.L_x_309) ;  /* 0xfffff79000001947 */ /* 0x000fea000383ffff */
[----:B------:R-:W-:Y:S05]  /*0a30*/  EXIT ;  /* 0x000000000000794d */ /* 0x000fea0003800000 */
.L_x_310:
        /* <DEDUP_REMOVED lines=12> */
.L_x_511:


//--------------------- .text.nvkernel__Z3rhsv_F1L1693_26 --------------------------
	.section	.text.nvkernel__Z3rhsv_F1L1693_26,"ax",@progbits
	.sectioninfo	@"SHI_REGISTERS=39"
	.align	128
        .global         nvkernel__Z3rhsv_F1L1693_26
        .type           nvkernel__Z3rhsv_F1L1693_26,@function
        .size           nvkernel__Z3rhsv_F1L1693_26,(.L_x_512 - nvkernel__Z3rhsv_F1L1693_26)
        .other          nvkernel__Z3rhsv_F1L1693_26,@"STO_CUDA_ENTRY STV_DEFAULT"
nvkernel__Z3rhsv_F1L1693_26:
.text.nvkernel__Z3rhsv_F1L1693_26:
        /* <DEDUP_REMOVED lines=21> */
.L_x_316:
        /* <DEDUP_REMOVED lines=30> */
[----:B------:R-:W-:Y:S02]  /*0330*/  MOV R20, 32@lo((nvkernel__Z3rhsv_F1L1693_26 + .L_x_33@srel)) ;  /* 0x0000000000147802 */ /* 0x000fe40000000f00 */
[----:B------:R-:W-:-:S04]  /*0340*/  MOV R21, 32@hi((nvkernel__Z3rhsv_F1L1693_26 + .L_x_33@srel)) ;  /* 0x0000000000157802 */ /* 0x000fc80000000f00 */
[----:B------:R-:W-:Y:S05]  /*0350*/  CALL.ABS.NOINC `(__cuda_sm20_div_s64) ;  /* 0x0000000000007943 */ /* 0x000fea0003c00000 */
.L_x_33:
[----:B------:R-:W-:Y:S05]  /*0360*/  BRA `(.L_x_313) ;  /* 0x0000012000007947 */ /* 0x000fea0003800000 */
.L_x_312:
        /* <DEDUP_REMOVED lines=18> */
.L_x_313:
[----:B------:R-:W-:Y:S05]  /*0490*/  BSYNC B6 ;  /* 0x0000000000067941 */ /* 0x000fea0003800000 */
.L_x_311:
[----:B------:R-:W-:Y:S01]  /*04a0*/  ISETP.GE.U32.AND P0, PT, R31, R16, PT ;  /* 0x000000101f00720c */ /* 0x000fe20003f06070 */
[----:B------:R-:W-:Y:S03]  /*04b0*/  BSSY B0, `(.L_x_314) ;  /* 0x000002a000007945 */ /* 0x000fe60003800000 */
[----:B------:R-:W-:-:S13]  /*04c0*/  ISETP.GE.AND.EX P0, PT, R23, R34, PT, P0 ;  /* 0x000000221700720c */ /* 0x000fda0003f06300 */
[----:B------:R-:W-:Y:S05]  /*04d0*/  @P0 BRA `(.L_x_315) ;  /* 0x0000027000000947 */ /* 0x000fea0003800000 */
[----:B------:R-:W-:Y:S01]  /*04e0*/  IADD3 R3, -R4, RZ, RZ ;  /* 0x000000ff04037210 */ /* 0x000fe20007ffe1ff */
[----:B------:R-:W-:Y:S01]  /*04f0*/  IMAD R31, R2, -0x5, R31 ;  /* 0xfffffffb021f7824 */ /* 0x000fe200078e021f */
[----:B------:R-:W-:-:S03]  /*0500*/  IADD3 R4, R4, 0x1, RZ ;  /* 0x0000000104047810 */ /* 0x000fc60007ffe0ff */
[----:B------:R-:W-:Y:S01]  /*0510*/  IMAD R2, R3, c[0x0][0x160], R2 ;  /* 0x0000580003027a24 */ /* 0x000fe200078e0202 */
[----:B------:R-:W-:Y:S02]  /*0520*/  SHF.R.S32.HI R0, RZ, 0x1f, R31 ;  /* 0x0000001fff007819 */ /* 0x000fe4000001141f */
[--C-:B------:R-:W-:Y:S02]  /*0530*/  SHF.R.S32.HI R5, RZ, 0x1f, R4.reuse ;  /* 0x0000001fff057819 */ /* 0x100fe40000011404 */
[----:B------:R-:W-:Y:S01]  /*0540*/  IADD3 R6, R2, c[0x0][0x168], RZ ;  /* 0x00005a0002067a10 */ /* 0x000fe20007ffe0ff */
[----:B------:R-:W-:Y:S02]  /*0550*/  IMAD R9, R0, 0x66, RZ ;  /* 0x0000006600097824 */ /* 0x000fe400078e02ff */
[----:B------:R-:W-:Y:S01]  /*0560*/  IMAD.WIDE.U32 R2, R31, 0x66, R4 ;  /* 0x000000661f027825 */ /* 0x000fe200078e0004 */
[----:B------:R-:W-:-:S04]  /*0570*/  SHF.R.S32.HI R7, RZ, 0x1f, R6 ;  /* 0x0000001fff077819 */ /* 0x000fc80000011406 */
[----:B------:R-:W-:Y:S01]  /*0580*/  IADD3 R0, R3, R9, RZ ;  /* 0x0000000903007210 */ /* 0x000fe20007ffe0ff */
[----:B------:R-:W-:Y:S01]  /*0590*/  IMAD.WIDE.U32 R2, R2, 0x67, R6 ;  /* 0x0000006702027825 */ /* 0x000fe200078e0006 */
[----:B------:R-:W-:-:S03]  /*05a0*/  MOV R9, 0x338 ;  /* 0x0000033800097802 */ /* 0x000fc60000000f00 */
[----:B------:R-:W-:-:S05]  /*05b0*/  IMAD R5, R0, 0x67, RZ ;  /* 0x0000006700057824 */ /* 0x000fca00078e02ff */
[----:B------:R-:W-:Y:S01]  /*05c0*/  IADD3 R0, R3, R5, RZ ;  /* 0x0000000503007210 */ /* 0x000fe20007ffe0ff */
[----:B------:R-:W-:-:S04]  /*05d0*/  IMAD.WIDE.U32 R4, R2, R9, c[0x0][0x178] ;  /* 0x00005e0002047625 */ /* 0x000fc800078e0009 */
[----:B------:R-:W-:-:S05]  /*05e0*/  IMAD R11, R0, 0x338, RZ ;  /* 0x00000338000b7824 */ /* 0x000fca00078e02ff */
[----:B------:R-:W-:-:S05]  /*05f0*/  IADD3 R5, R11, R5, RZ ;  /* 0x000000050b057210 */ /* 0x000fca0007ffe0ff */
[----:B------:R-:W2:Y:S01]  /*0600*/  LDG.E.64 R6, [R4.64+0x10] ;  /* 0x0000102404067981 */ /* 0x000ea2000c1e1b00 */
[----:B------:R-:W-:-:S03]  /*0610*/  IMAD.WIDE.U32 R2, R2, R9, c[0x0][0x170] ;  /* 0x00005c0002027625 */ /* 0x000fc600078e0009 */
[----:B------:R-:W3:Y:S02]  /*0620*/  LDG.E.64 R8, [R4.64+0x8] ;  /* 0x0000082404087981 */ /* 0x000ee4000c1e1b00 */
[----:B------:R-:W-:Y:S02]  /*0630*/  IADD3 R3, R3, R11, RZ ;  /* 0x0000000b03037210 */ /* 0x000fe40007ffe0ff */
[----:B------:R-:W4:Y:S04]  /*0640*/  LDG.E.64 R10, [R4.64+0x18] ;  /* 0x00001824040a7981 */ /* 0x000f28000c1e1b00 */
[----:B------:R-:W5:Y:S04]  /*0650*/  LDG.E.64 R12, [R2.64+0x8] ;  /* 0x00000824020c7981 */ /* 0x000f68000c1e1b00 */
[----:B------:R-:W5:Y:S01]  /*0660*/  LDG.E.64 R20, [R2.64+0x10] ;  /* 0x0000102402147981 */ /* 0x000f62000c1e1b00 */
[----:B--2---:R-:W3:-:S06]  /*0670*/  DMUL R6, R6, -4 ;  /* 0xc010000006067828 */ /* 0x004ecc0000000000 */
[----:B---3--:R-:W4:-:S06]  /*0680*/  DFMA R6, R8, 5, R6 ;  /* 0x401400000806782b */ /* 0x008f0c0000000006 */
[----:B----4-:R-:W5:-:S06]  /*0690*/  DADD R6, R6, R10 ;  /* 0x0000000006067229 */ /* 0x010f4c000000000a */
[----:B-----5:R-:W0:-:S07]  /*06a0*/  DFMA R6, R6, -c[0x0][0x180], R12 ;  /* 0x8000600006067a2b */ /* 0x020e0e000000000c */
        /* <DEDUP_REMOVED lines=10> */
.L_x_315:
[----:B------:R-:W-:Y:S05]  /*0750*/  BSYNC B0 ;  /* 0x0000000000007941 */ /* 0x000fea0003800000 */
.L_x_314:
[----:B------:R-:W-:Y:S02]  /*0760*/  ISETP.NE.AND P1, PT, R36, RZ, PT ;  /* 0x000000ff2400720c */ /* 0x000fe40003f25270 */
[----:B------:R-:W-:-:S04]  /*0770*/  IADD3 R35, P0, R35, UR38, RZ ;  /* 0x0000002623237c10 */ /* 0x000fc8000ff1e0ff */
[----:B------:R-:W-:-:S07]  /*0780*/  IADD3.X R33, R33, UR39, RZ, P0, !PT ;  /* 0x0000002721217c10 */ /* 0x000fce00087fe4ff */
[----:B------:R-:W-:Y:S05]  /*0790*/  @P1 BRA `(.L_x_316) ;  /* 0xfffff9b000001947 */ /* 0x000fea000383ffff */
[----:B------:R-:W-:Y:S05]  /*07a0*/  EXIT ;  /* 0x000000000000794d */ /* 0x000fea0003800000 */
.L_x_317:
        /* <DEDUP_REMOVED lines=13> */
.L_x_512:


//--------------------- .text.nvkernel__Z3rhsv_F1L1657_24 --------------------------
	.section	.text.nvkernel__Z3rhsv_F1L1657_24,"ax",@progbits
	.sectioninfo	@"SHI_REGISTERS=56"
	.align	128
        .global         nvkernel__Z3rhsv_F1L1657_24
        .type           nvkernel__Z3rhsv_F1L1657_24,@function
        .size           nvkernel__Z3rhsv_F1L1657_24,(.L_x_513 - nvkernel__Z3rhsv_F1L1657_24)
        .other          nvkernel__Z3rhsv_F1L1657_24,@"STO_CUDA_ENTRY STV_DEFAULT"
nvkernel__Z3rhsv_F1L1657_24:
.text.nvkernel__Z3rhsv_F1L1657_24:
        /* <DEDUP_REMOVED lines=34> */
[----:B------:R-:W0:Y:S01]  /*0220*/  DMUL R34, R34, c[`(nvkernel__Z3rhsv_F1L1657_24.const_opt.0.8)] ;  /* 0x0000000022227a28 */ /* 0x000e220000000000 */
[----:B-1234-:R-:W-:-:S05]  /*0230*/  IMAD.WIDE R40, R3, 0x80, R40 ;  /* 0x0000008003287825 */ /* 0x01efca00078e0228 */
.L_x_326:
        /* <DEDUP_REMOVED lines=14> */
[----:B------:R-:W-:Y:S01]  /*0320*/  MOV R20, 32@lo((nvkernel__Z3rhsv_F1L1657_24 + .L_x_34@srel)) ;  /* 0x0000000000147802 */ /* 0x000fe20000000f00 */
[----:B------:R-:W-:Y:S01]  /*0330*/  IMAD.U32 R7, RZ, RZ, UR40 ;  /* 0x00000028ff077e24 */ /* 0x000fe2000f8e00ff */
[----:B------:R-:W-:-:S04]  /*0340*/  MOV R21, 32@hi((nvkernel__Z3rhsv_F1L1657_24 + .L_x_34@srel)) ;  /* 0x0000000000157802 */ /* 0x000fc80000000f00 */
[----:B0-----:R-:W-:Y:S05]  /*0350*/  CALL.ABS.NOINC `(__cuda_sm20_div_s64) ;  /* 0x0000000000007943 */ /* 0x001fea0003c00000 */
.L_x_34:
[----:B------:R-:W-:Y:S02]  /*0360*/  MOV R16, R4 ;  /* 0x0000000400107202 */ /* 0x000fe40000000f00 */
[----:B------:R-:W-:Y:S01]  /*0370*/  MOV R17, R5 ;  /* 0x0000000500117202 */ /* 0x000fe20000000f00 */
[----:B------:R-:W-:Y:S05]  /*0380*/  BRA `(.L_x_320) ;  /* 0x0000013000007947 */ /* 0x000fea0003800000 */
.L_x_319:
        /* <DEDUP_REMOVED lines=19> */
.L_x_320:
[----:B------:R-:W-:Y:S05]  /*04c0*/  BSYNC B6 ;  /* 0x0000000000067941 */ /* 0x000fea0003800000 */
.L_x_318:
[----:B------:R-:W-:Y:S01]  /*04d0*/  LOP3.LUT R0, R17, R43, RZ, 0xfc, !PT ;  /* 0x0000002b11007212 */ /* 0x000fe200078efcff */
[----:B------:R-:W-:Y:S03]  /*04e0*/  BSSY B6, `(.L_x_321) ;  /* 0x000001d000067945 */ /* 0x000fe60003800000 */
[----:B------:R-:W-:-:S13]  /*04f0*/  ISETP.NE.U32.AND P0, PT, R0, RZ, PT ;  /* 0x000000ff0000720c */ /* 0x000fda0003f05070 */
[----:B------:R-:W-:Y:S05]  /*0500*/  @!P0 BRA `(.L_x_322) ;  /* 0x0000008000008947 */ /* 0x000fea0003800000 */
[----:B------:R-:W-:Y:S01]  /*0510*/  IMAD.MOV.U32 R4, RZ, RZ, R16 ;  /* 0x000000ffff047224 */ /* 0x000fe200078e0010 */
[----:B------:R-:W-:Y:S01]  /*0520*/  MOV R6, c[0x0][0x164] ;  /* 0x0000590000067a02 */ /* 0x000fe20000000f00 */
[----:B------:R-:W-:Y:S01]  /*0530*/  IMAD.MOV.U32 R5, RZ, RZ, R17 ;  /* 0x000000ffff057224 */ /* 0x000fe200078e0011 */
[----:B------:R-:W-:Y:S01]  /*0540*/  MOV R20, 32@lo((nvkernel__Z3rhsv_F1L1657_24 + .L_x_35@srel)) ;  /* 0x0000000000147802 */ /* 0x000fe20000000f00 */
[----:B------:R-:W-:Y:S01]  /*0550*/  IMAD.MOV.U32 R7, RZ, RZ, R43 ;  /* 0x000000ffff077224 */ /* 0x000fe200078e002b */
[----:B------:R-:W-:-:S04]  /*0560*/  MOV R21, 32@hi((nvkernel__Z3rhsv_F1L1657_24 + .L_x_35@srel)) ;  /* 0x0000000000157802 */ /* 0x000fc80000000f00 */
[----:B0-----:R-:W-:Y:S05]  /*0570*/  CALL.ABS.NOINC `(__cuda_sm20_div_s64) ;  /* 0x0000000000007943 */ /* 0x001fea0003c00000 */
.L_x_35:
[----:B------:R-:W-:Y:S05]  /*0580*/  BRA `(.L_x_323) ;  /* 0x0000012000007947 */ /* 0x000fea0003800000 */
.L_x_322:
        /* <DEDUP_REMOVED lines=18> */
.L_x_323:
[----:B------:R-:W-:Y:S05]  /*06b0*/  BSYNC B6 ;  /* 0x0000000000067941 */ /* 0x000fea0003800000 */
.L_x_321:
        /* <DEDUP_REMOVED lines=10> */
[----:B------:R-:W-:-:S04]  /*0760*/  IMAD.WIDE.U32 R2, R17, 0x14b88, RZ ;  /* 0x00014b8811027825 */ /* 0x000fc800078e00ff */
[----:B------:R-:W-:Y:S02]  /*0770*/  IMAD R5, R0, 0x14b88, RZ ;  /* 0x00014b8800057824 */ /* 0x000fe400078e02ff */
[----:B------:R-:W-:Y:S02]  /*0780*/  IMAD R21, R21, c[0x0][0x164], R16 ;  /* 0x0000590015157a24 */ /* 0x000fe400078e0210 */
[----:B------:R-:W-:-:S03]  /*0790*/  IMAD.IADD R3, R3, 0x1, R5 ;  /* 0x0000000103037824 */ /* 0x000fc600078e0205 */
[----:B------:R-:W-:Y:S01]  /*07a0*/  IADD3 R21, R21, c[0x0][0x16c], RZ ;  /* 0x00005b0015157a10 */ /* 0x000fe20007ffe0ff */
        /* <DEDUP_REMOVED lines=10> */
[----:B------:R-:W-:Y:S02]  /*0850*/  IMAD R0, R0, -0x668, RZ ;  /* 0xfffff99800007824 */ /* 0x000fe400078e02ff */
[----:B------:R-:W-:-:S05]  /*0860*/  IMAD.WIDE.U32 R14, R17, -0x668, R14 ;  /* 0xfffff998110e7825 */ /* 0x000fca00078e000e */
[----:B------:R-:W-:-:S05]  /*0870*/  IADD3 R15, R15, -R17, R0 ;  /* 0x800000110f0f7210 */ /* 0x000fca0007ffe000 */
[----:B------:R-:W-:-:S05]  /*0880*/  IMAD.WIDE R14, R21, 0x330, R14 ;  /* 0x00000330150e7825 */ /* 0x000fca00078e020e */
[----:B------:R-:W-:-:S04]  /*0890*/  IADD3 R28, P0, R14, c[0x0][0x188], RZ ;  /* 0x000062000e1c7a10 */ /* 0x000fc80007f1e0ff */
[----:B------:R-:W-:Y:S01]  /*08a0*/  IADD3.X R0, R15, c[0x0][0x18c], RZ, P0, !PT ;  /* 0x000063000f007a10 */ /* 0x000fe200007fe4ff */
[----:B--2---:R-:W3:-:S06]  /*08b0*/  DFMA R10, R12, -2, R10 ;  /* 0xc00000000c0a782b */ /* 0x004ecc000000000a */
[----:B---3--:R1:W4:Y:S02]  /*08c0*/  DADD R8, R10, R8 ;  /* 0x000000000a087229 */ /* 0x0083240000000008 */
[----:B-1----:R-:W-:-:S04]  /*08d0*/  IADD3 R10, P0, R2, 0x1000000, RZ ;  /* 0x01000000020a7810 */ /* 0x002fc80007f1e0ff */
[----:B----4-:R1:W2:Y:S01]  /*08e0*/  DFMA R52, R38, R8, R4 ;  /* 0x000000082634722b */ /* 0x0102a20000000004 */
[----:B------:R-:W-:Y:S01]  /*08f0*/  IMAD.X R11, RZ, RZ, R3, P0 ;  /* 0x000000ffff0b7224 */ /* 0x000fe200000e0603 */
[----:B-1----:R-:W-:Y:S02]  /*0900*/  IADD3 R4, P1, R28, 0x1000000, RZ ;  /* 0x010000001c047810 */ /* 0x002fe40007f3e0ff */
[----:B------:R-:W-:-:S03]  /*0910*/  IADD3 R8, P2, R6, 0x1000000, RZ ;  /* 0x0100000006087810 */ /* 0x000fc60007f5e0ff */
[----:B------:R-:W-:Y:S01]  /*0920*/  IMAD.X R5, RZ, RZ, R0, P1 ;  /* 0x000000ffff057224 */ /* 0x000fe200008e0600 */
        /* <DEDUP_REMOVED lines=56> */
.L_x_325:
[----:B------:R-:W-:Y:S05]  /*0cb0*/  BSYNC B0 ;  /* 0x0000000000007941 */ /* 0x000fea0003800000 */
.L_x_324:
[----:B------:R-:W-:Y:S02]  /*0cc0*/  ISETP.NE.AND P1, PT, R46, RZ, PT ;  /* 0x000000ff2e00720c */ /* 0x000fe40003f25270 */
[----:B------:R-:W-:-:S04]  /*0cd0*/  IADD3 R49, P0, R49, UR38, RZ ;  /* 0x0000002631317c10 */ /* 0x000fc8000ff1e0ff */
[----:B------:R-:W-:-:S07]  /*0ce0*/  IADD3.X R51, R51, UR39, RZ, P0, !PT ;  /* 0x0000002733337c10 */ /* 0x000fce00087fe4ff */
[----:B------:R-:W-:Y:S05]  /*0cf0*/  @P1 BRA `(.L_x_326) ;  /* 0xfffff54000001947 */ /* 0x000fea000383ffff */
[----:B------:R-:W-:Y:S05]  /*0d00*/  EXIT ;  /* 0x000000000000794d */ /* 0x000fea0003800000 */
.L_x_327:
        /* <DEDUP_REMOVED lines=15> */
.L_x_513:


//--------------------- .text.nvkernel__Z3rhsv_F1L1626_22 --------------------------
	.section	.text.nvkernel__Z3rhsv_F1L1626_22,"ax",@progbits
	.sectioninfo	@"SHI_REGISTERS=52"
	.align	128
        .global         nvkernel__Z3rhsv_F1L1626_22
        .type           nvkernel__Z3rhsv_F1L1626_22,@function
        .size           nvkernel__Z3rhsv_F1L1626_22,(.L_x_514 - nvkernel__Z3rhsv_F1L1626_22)
        .other          nvkernel__Z3rhsv_F1L1626_22,@"STO_CUDA_ENTRY STV_DEFAULT"
nvkernel__Z3rhsv_F1L1626_22:
.text.nvkernel__Z3rhsv_F1L1626_22:
        /* <DEDUP_REMOVED lines=21> */
[----:B------:R2:W3:Y:S01]  /*0150*/  DMUL R34, R30, c[`(nvkernel__Z3rhsv_F1L1626_22.const_opt.0.8)] ;  /* 0x000000001e227a28 */ /* 0x0004e20000000000 */
[----:B------:R-:W-:Y:S01]  /*0160*/  MOV R40, R2 ;  /* 0x0000000200287202 */ /* 0x000fe20000000f00 */
[----:B------:R-:W-:-:S02]  /*0170*/  ULDC UR40, c[0x0][0x160] ;  /* 0x0000580000287ab9 */ /* 0x000fc40000000800 */
[C---:B------:R2:W4:Y:S01]  /*0180*/  DMUL R32, R30.reuse, c[`(nvkernel__Z3rhsv_F1L1626_22.const_opt.8.16)] ;  /* 0x000000001e207a28 */ /* 0x0405220000000000 */
[----:B------:R-:W-:Y:S02]  /*0190*/  UIMAD.WIDE UR38, UR38, 0x80, URZ ;  /* 0x00000080262678a5 */ /* 0x000fe4000f8e023f */
[----:B------:R-:W-:Y:S01]  /*01a0*/  USHF.R.S32.HI UR40, URZ, 0x1f, UR40 ;  /* 0x0000001f3f287899 */ /* 0x000fe20008011428 */
[----:B------:R2:W0:Y:S01]  /*01b0*/  DMUL R22, R30, c[`(nvkernel__Z3rhsv_F1L1626_22.const_opt.16.24)] ;  /* 0x000000001e167a28 */ /* 0x0004220000000000 */
[----:B------:R-:W-:-:S03]  /*01c0*/  ULDC.64 UR36, c[0x0][0x118] ;  /* 0x0000460000247ab9 */ /* 0x000fc60000000a00 */
[----:B------:R-:W0:Y:S02]  /*01d0*/  DMUL R30, R30, c[`(nvkernel__Z3rhsv_F1L1626_22.const_opt.24.32)] ;  /* 0x000000001e1e7a28 */ /* 0x000e240000000000 */
[----:B0-----:R-:W-:-:S05]  /*01e0*/  SHF.R.S32.HI R37, RZ, 0x1f, R36 ;  /* 0x0000001fff257819 */ /* 0x001fca0000011424 */
[----:B-1234-:R-:W-:-:S05]  /*01f0*/  IMAD.WIDE R36, R3, 0x80, R36 ;  /* 0x0000008003247825 */ /* 0x01efca00078e0224 */
.L_x_336:
        /* <DEDUP_REMOVED lines=14> */
[----:B------:R-:W-:Y:S01]  /*02e0*/  MOV R20, 32@lo((nvkernel__Z3rhsv_F1L1626_22 + .L_x_36@srel)) ;  /* 0x0000000000147802 */ /* 0x000fe20000000f00 */
[----:B------:R-:W-:Y:S01]  /*02f0*/  IMAD.U32 R7, RZ, RZ, UR40 ;  /* 0x00000028ff077e24 */ /* 0x000fe2000f8e00ff */
[----:B------:R-:W-:-:S04]  /*0300*/  MOV R21, 32@hi((nvkernel__Z3rhsv_F1L1626_22 + .L_x_36@srel)) ;  /* 0x0000000000157802 */ /* 0x000fc80000000f00 */
[----:B------:R-:W-:Y:S05]  /*0310*/  CALL.ABS.NOINC `(__cuda_sm20_div_s64) ;  /* 0x0000000000007943 */ /* 0x000fea0003c00000 */
.L_x_36:
[----:B------:R-:W-:Y:S02]  /*0320*/  MOV R16, R4 ;  /* 0x0000000400107202 */ /* 0x000fe40000000f00 */
[----:B------:R-:W-:Y:S01]  /*0330*/  MOV R17, R5 ;  /* 0x0000000500117202 */ /* 0x000fe20000000f00 */
[----:B------:R-:W-:Y:S05]  /*0340*/  BRA `(.L_x_330) ;  /* 0x0000013000007947 */ /* 0x000fea0003800000 */
.L_x_329:
        /* <DEDUP_REMOVED lines=19> */
.L_x_330:
[----:B------:R-:W-:Y:S05]  /*0480*/  BSYNC B6 ;  /* 0x0000000000067941 */ /* 0x000fea0003800000 */
.L_x_328:
[----:B------:R-:W-:Y:S01]  /*0490*/  LOP3.LUT R0, R17, R39, RZ, 0xfc, !PT ;  /* 0x0000002711007212 */ /* 0x000fe200078efcff */
[----:B------:R-:W-:Y:S03]  /*04a0*/  BSSY B6, `(.L_x_331) ;  /* 0x000001d000067945 */ /* 0x000fe60003800000 */
[----:B------:R-:W-:-:S13]  /*04b0*/  ISETP.NE.U32.AND P0, PT, R0, RZ, PT ;  /* 0x000000ff0000720c */ /* 0x000fda0003f05070 */
[----:B------:R-:W-:Y:S05]  /*04c0*/  @!P0 BRA `(.L_x_332) ;  /* 0x0000008000008947 */ /* 0x000fea0003800000 */
[----:B------:R-:W-:Y:S01]  /*04d0*/  IMAD.MOV.U32 R4, RZ, RZ, R16 ;  /* 0x000000ffff047224 */ /* 0x000fe200078e0010 */
[----:B------:R-:W-:Y:S01]  /*04e0*/  MOV R6, c[0x0][0x164] ;  /* 0x0000590000067a02 */ /* 0x000fe20000000f00 */
[----:B------:R-:W-:Y:S01]  /*04f0*/  IMAD.MOV.U32 R5, RZ, RZ, R17 ;  /* 0x000000ffff057224 */ /* 0x000fe200078e0011 */
[----:B------:R-:W-:Y:S01]  /*0500*/  MOV R20, 32@lo((nvkernel__Z3rhsv_F1L1626_22 + .L_x_37@srel)) ;  /* 0x0000000000147802 */ /* 0x000fe20000000f00 */
[----:B------:R-:W-:Y:S01]  /*0510*/  IMAD.MOV.U32 R7, RZ, RZ, R39 ;  /* 0x000000ffff077224 */ /* 0x000fe200078e0027 */
[----:B------:R-:W-:-:S04]  /*0520*/  MOV R21, 32@hi((nvkernel__Z3rhsv_F1L1626_22 + .L_x_37@srel)) ;  /* 0x0000000000157802 */ /* 0x000fc80000000f00 */
[----:B------:R-:W-:Y:S05]  /*0530*/  CALL.ABS.NOINC `(__cuda_sm20_div_s64) ;  /* 0x0000000000007943 */ /* 0x000fea0003c00000 */
.L_x_37:
[----:B------:R-:W-:Y:S05]  /*0540*/  BRA `(.L_x_333) ;  /* 0x0000012000007947 */ /* 0x000fea0003800000 */
.L_x_332:
        /* <DEDUP_REMOVED lines=18> */
.L_x_333:
[----:B------:R-:W-:Y:S05]  /*0670*/  BSYNC B6 ;  /* 0x0000000000067941 */ /* 0x000fea0003800000 */
.L_x_331:
[----:B------:R-:W-:Y:S01]  /*0680*/  ISETP.GE.U32.AND P0, PT, R45, R18, PT ;  /* 0x000000122d00720c */ /* 0x000fe20003f06070 */
[----:B------:R-:W-:Y:S01]  /*0690*/  BSSY B0, `(.L_x_334) ;  /* 0x000004a000007945 */ /* 0x000fe20003800000 */
[----:B------:R-:W-:Y:S02]  /*06a0*/  IADD3 R0, -R16, RZ, RZ ;  /* 0x000000ff10007210 */ /* 0x000fe40007ffe1ff */
[----:B------:R-:W-:-:S03]  /*06b0*/  ISETP.GE.AND.EX P0, PT, R47, R2, PT, P0 ;  /* 0x000000022f00720c */ /* 0x000fc60003f06300 */
[----:B------:R-:W-:-:S10]  /*06c0*/  IMAD R45, R0, c[0x0][0x160], R45 ;  /* 0x00005800002d7a24 */ /* 0x000fd400078e022d */
[----:B------:R-:W-:Y:S05]  /*06d0*/  @P0 BRA `(.L_x_335) ;  /* 0x0000045000000947 */ /* 0x000fea0003800000 */
[----:B------:R-:W-:-:S04]  /*06e0*/  IADD3 R5, R4, 0x1, RZ ;  /* 0x0000000104057810 */ /* 0x000fc80007ffe0ff */
[----:B------:R-:W-:Y:S01]  /*06f0*/  SHF.R.S32.HI R0, RZ, 0x1f, R5 ;  /* 0x0000001fff007819 */ /* 0x000fe20000011405 */
[----:B------:R-:W-:-:S04]  /*0700*/  IMAD.WIDE.U32 R6, R5, 0x14520, RZ ;  /* 0x0001452005067825 */ /* 0x000fc800078e00ff */
[C---:B------:R-:W-:Y:S02]  /*0710*/  IMAD R3, R0.reuse, 0x14520, RZ ;  /* 0x0001452000037824 */ /* 0x040fe400078e02ff */
[----:B------:R-:W-:Y:S02]  /*0720*/  IMAD R9, R0, 0x668, RZ ;  /* 0x0000066800097824 */ /* 0x000fe400078e02ff */
[----:B------:R-:W-:Y:S01]  /*0730*/  IMAD.IADD R7, R7, 0x1, R3 ;  /* 0x0000000107077824 */ /* 0x000fe200078e0203 */
[----:B------:R-:W-:-:S05]  /*0740*/  IADD3 R3, R45, c[0x0][0x170], RZ ;  /* 0x00005c002d037a10 */ /* 0x000fca0007ffe0ff */
[----:B------:R-:W-:-:S04]  /*0750*/  IMAD.WIDE R6, R3, 0x8, R6 ;  /* 0x0000000803067825 */ /* 0x000fc800078e0206 */
[----:B------:R-:W-:Y:S02]  /*0760*/  IMAD.MOV R3, RZ, RZ, -R4 ;  /* 0x000000ffff037224 */ /* 0x000fe400078e0a04 */
[----:B------:R-:W-:-:S04]  /*0770*/  IMAD.WIDE.U32 R4, R5, 0x668, R6 ;  /* 0x0000066805047825 */ /* 0x000fc800078e0006 */
[----:B------:R-:W-:Y:S02]  /*0780*/  IMAD R3, R3, c[0x0][0x164], R16 ;  /* 0x0000590003037a24 */ /* 0x000fe400078e0210 */
[----:B------:R-:W-:-:S03]  /*0790*/  IMAD.IADD R5, R5, 0x1, R9 ;  /* 0x0000000105057824 */ /* 0x000fc600078e0209 */
[----:B------:R-:W-:-:S05]  /*07a0*/  IADD3 R3, R3, c[0x0][0x16c], RZ ;  /* 0x00005b0003037a10 */ /* 0x000fca0007ffe0ff */
[----:B------:R-:W-:-:S05]  /*07b0*/  IMAD.WIDE R4, R3, 0x338, R4 ;  /* 0x0000033803047825 */ /* 0x000fca00078e0204 */
[C---:B------:R-:W-:Y:S02]  /*07c0*/  IADD3 R46, P1, R4.reuse, c[0x0][0x180], RZ ;  /* 0x00006000042e7a10 */ /* 0x040fe40007f3e0ff */
[----:B------:R-:W-:Y:S02]  /*07d0*/  IADD3 R28, P0, R4, c[0x0][0x178], RZ ;  /* 0x00005e00041c7a10 */ /* 0x000fe40007f1e0ff */
[C---:B------:R-:W-:Y:S02]  /*07e0*/  IADD3.X R0, R5.reuse, c[0x0][0x184], RZ, P1, !PT ;  /* 0x0000610005007a10 */ /* 0x040fe40000ffe4ff */
[----:B------:R-:W-:Y:S02]  /*07f0*/  IADD3 R44, P1, R46, 0x1000000, RZ ;  /* 0x010000002e2c7810 */ /* 0x000fe40007f3e0ff */
[----:B------:R-:W-:Y:S02]  /*0800*/  IADD3.X R29, R5, c[0x0][0x17c], RZ, P0, !PT ;  /* 0x00005f00051d7a10 */ /* 0x000fe400007fe4ff */
[----:B------:R-:W-:-:S02]  /*0810*/  IADD3.X R45, RZ, R0, RZ, P1, !PT ;  /* 0x00000000ff2d7210 */ /* 0x000fc40000ffe4ff */
[----:B------:R-:W-:Y:S01]  /*0820*/  IADD3 R46, P0, R46, 0x2000000, RZ ;  /* 0x020000002e2e7810 */ /* 0x000fe20007f1e0ff */
[----:B------:R-:W2:Y:S04]  /*0830*/  LDG.E.64 R48, [R28.64] ;  /* 0x000000241c307981 */ /* 0x000ea8000c1e1b00 */
[----:B------:R-:W3:Y:S01]  /*0840*/  LDG.E.64 R4, [R28.64+-0x8] ;  /* 0xfffff8241c047981 */ /* 0x000ee2000c1e1b00 */
[----:B------:R-:W-:-:S03]  /*0850*/  IMAD.X R47, RZ, RZ, R0, P0 ;  /* 0x000000ffff2f7224 */ /* 0x000fc600000e0600 */
[----:B------:R-:W2:Y:S04]  /*0860*/  LDG.E.64 R14, [R44.64+0x83060] ;  /* 0x083060242c0e7981 */ /* 0x000ea8000c1e1b00 */
[----:B------:R-:W3:Y:S04]  /*0870*/  LDG.E.64 R20, [R44.64+0x83058] ;  /* 0x083058242c147981 */ /* 0x000ee8000c1e1b00 */
[----:B------:R-:W4:Y:S04]  /*0880*/  LDG.E.64 R12, [R44.64+-0x7be7d0] ;  /* 0x841830242c0c7981 */ /* 0x000f28000c1e1b00 */
[----:B------:R-:W5:Y:S04]  /*0890*/  LDG.E.64 R16, [R44.64+-0x7be7d8] ;  /* 0x841828242c107981 */ /* 0x000f68000c1e1b00 */
[----:B------:R-:W5:Y:S04]  /*08a0*/  LDG.E.64 R24, [R46.64+-0x73b770] ;  /* 0x8c4890242e187981 */ /* 0x000f68000c1e1b00 */
[----:B------:R-:W5:Y:S04]  /*08b0*/  LDG.E.64 R26, [R46.64+-0x73b778] ;  /* 0x8c4888242e1a7981 */ /* 0x000f68000c1e1b00 */
[----:B------:R0:W5:Y:S04]  /*08c0*/  LDG.E.64 R8, [R46.64+0x1060b8] ;  /* 0x1060b8242e087981 */ /* 0x000168000c1e1b00 */
[----:B------:R0:W5:Y:S01]  /*08d0*/  LDG.E.64 R10, [R46.64+0x1060c0] ;  /* 0x1060c0242e0a7981 */ /* 0x000162000c1e1b00 */
[----:B------:R-:W-:-:S05]  /*08e0*/  IMAD.WIDE R6, R3, 0x330, R6 ;  /* 0x0000033003067825 */ /* 0x000fca00078e0206 */
        /* <DEDUP_REMOVED lines=18> */
[----:B-1----:R-:W0:Y:S01]  /*0a10*/  DMUL R28, R30, R28 ;  /* 0x0000001c1e1c7228 */ /* 0x002e220000000000 */
[----:B--2---:R-:W-:-:S03]  /*0a20*/  IADD3 R4, P0, R6, 0x1000000, RZ ;  /* 0x0100000006047810 */ /* 0x004fc60007f1e0ff */
[----:B------:R-:W1:-:S04]  /*0a30*/  DADD R12, R12, -R16 ;  /* 0x000000000c0c7229 */ /* 0x000e480000000810 */
[----:B------:R-:W2:-:S04]  /*0a40*/  DADD R14, R14, -R20 ;  /* 0x000000000e0e7229 */ /* 0x000e880000000814 */
[----:B---3--:R-:W-:-:S04]  /*0a50*/  DFMA R8, R48, R10, -R8 ;  /* 0x0000000a3008722b */ /* 0x008fc80000000808 */
[----:B0-----:R-:W0:-:S04]  /*0a60*/  DFMA R28, R22, R46, R28 ;  /* 0x0000002e161c722b */ /* 0x001e08000000001c */
[----:B------:R-:W3:Y:S01]  /*0a70*/  DADD R24, R24, -R26 ;  /* 0x0000000018187229 */ /* 0x000ee2000000081a */
[----:B------:R-:W-:Y:S01]  /*0a80*/  IADD3 R6, P1, R6, 0x2000000, RZ ;  /* 0x0200000006067810 */ /* 0x000fe20007f3e0ff */
[----:B------:R-:W-:Y:S02]  /*0a90*/  IMAD.X R5, RZ, RZ, R7, P0 ;  /* 0x000000ffff057224 */ /* 0x000fe400000e0607 */
[----:B-1----:R-:W1:Y:S01]  /*0aa0*/  DMUL R12, R34, R12 ;  /* 0x0000000c220c7228 */ /* 0x002e620000000000 */
[----:B------:R-:W-:-:S03]  /*0ab0*/  IADD3.X R7, RZ, R7, RZ, P1, !PT ;  /* 0x00000007ff077210 */ /* 0x000fc60000ffe4ff */
[----:B--2---:R-:W2:-:S04]  /*0ac0*/  DMUL R14, R14, c[0x0][0x190] ;  /* 0x000064000e0e7a28 */ /* 0x004e880000000000 */
[----:B0-----:R-:W-:-:S04]  /*0ad0*/  DFMA R8, R32, R8, R28 ;  /* 0x000000082008722b */ /* 0x001fc8000000001c */
[----:B---3--:R-:W0:Y:S01]  /*0ae0*/  DMUL R24, R24, c[0x0][0x190] ;  /* 0x0000640018187a28 */ /* 0x008e220000000000 */
[----:B-1----:R1:W-:Y:S04]  /*0af0*/  STG.E.64 [R4.64+-0x7e7540], R12 ;  /* 0x818ac00c04007986 */ /* 0x0023e8000c101b24 */
[----:B--2---:R1:W-:Y:S04]  /*0b00*/  STG.E.64 [R4.64+0x31580], R14 ;  /* 0x0315800e04007986 */ /* 0x0043e8000c101b24 */
[----:B0-----:R1:W-:Y:S04]  /*0b10*/  STG.E.64 [R6.64+-0x7b5fc0], R24 ;  /* 0x84a0401806007986 */ /* 0x0013e8000c101b24 */
[----:B------:R1:W-:Y:S02]  /*0b20*/  STG.E.64 [R6.64+0x62b00], R8 ;  /* 0x062b000806007986 */ /* 0x0003e4000c101b24 */
.L_x_335:
[----:B------:R-:W-:Y:S05]  /*0b30*/  BSYNC B0 ;  /* 0x0000000000007941 */ /* 0x000fea0003800000 */
.L_x_334:
[----:B------:R-:W-:Y:S02]  /*0b40*/  ISETP.NE.AND P1, PT, R42, RZ, PT ;  /* 0x000000ff2a00720c */ /* 0x000fe40003f25270 */
[----:B------:R-:W-:-:S04]  /*0b50*/  IADD3 R41, P0, R41, UR38, RZ ;  /* 0x0000002629297c10 */ /* 0x000fc8000ff1e0ff */
[----:B------:R-:W-:-:S07]  /*0b60*/  IADD3.X R43, R43, UR39, RZ, P0, !PT ;  /* 0x000000272b2b7c10 */ /* 0x000fce00087fe4ff */
[----:B------:R-:W-:Y:S05]  /*0b70*/  @P1 BRA `(.L_x_336) ;  /* 0xfffff68000001947 */ /* 0x000fea000383ffff */
[----:B------:R-:W-:Y:S05]  /*0b80*/  EXIT ;  /* 0x000000000000794d */ /* 0x000fea0003800000 */
.L_x_337:
        /* <DEDUP_REMOVED lines=15> */
.L_x_514:


//--------------------- .text.nvkernel__Z3rhsv_F1L1614_20 --------------------------
	.section	.text.nvkernel__Z3rhsv_F1L1614_20,"ax",@progbits
	.sectioninfo	@"SHI_REGISTERS=40"
	.align	128
        .global         nvkernel__Z3rhsv_F1L1614_20
        .type           nvkernel__Z3rhsv_F1L1614_20,@function
        .size           nvkernel__Z3rhsv_F1L1614_20,(.L_x_515 - nvkernel__Z3rhsv_F1L1614_20)
        .other          nvkernel__Z3rhsv_F1L1614_20,@"STO_CUDA_ENTRY STV_DEFAULT"
nvkernel__Z3rhsv_F1L1614_20:
.text.nvkernel__Z3rhsv_F1L1614_20:
        /* <DEDUP_REMOVED lines=26> */
.L_x_346:
        /* <DEDUP_REMOVED lines=14> */
[----:B------:R-:W-:Y:S01]  /*0280*/  MOV R20, 32@lo((nvkernel__Z3rhsv_F1L1614_20 + .L_x_38@srel)) ;  /* 0x0000000000147802 */ /* 0x000fe20000000f00 */
[----:B------:R-:W-:Y:S01]  /*0290*/  IMAD.U32 R7, RZ, RZ, UR40 ;  /* 0x00000028ff077e24 */ /* 0x000fe2000f8e00ff */
[----:B------:R-:W-:-:S04]  /*02a0*/  MOV R21, 32@hi((nvkernel__Z3rhsv_F1L1614_20 + .L_x_38@srel)) ;  /* 0x0000000000157802 */ /* 0x000fc80000000f00 */
[----:B------:R-:W-:Y:S05]  /*02b0*/  CALL.ABS.NOINC `(__cuda_sm20_div_s64) ;  /* 0x0000000000007943 */ /* 0x000fea0003c00000 */
.L_x_38:
[----:B------:R-:W-:Y:S02]  /*02c0*/  MOV R18, R4 ;  /* 0x0000000400127202 */ /* 0x000fe40000000f00 */
[----:B------:R-:W-:Y:S01]  /*02d0*/  MOV R19, R5 ;  /* 0x0000000500137202 */ /* 0x000fe20000000f00 */
[----:B------:R-:W-:Y:S05]  /*02e0*/  BRA `(.L_x_340) ;  /* 0x0000013000007947 */ /* 0x000fea0003800000 */
.L_x_339:
        /* <DEDUP_REMOVED lines=19> */
.L_x_340:
[----:B------:R-:W-:Y:S05]  /*0420*/  BSYNC B6 ;  /* 0x0000000000067941 */ /* 0x000fea0003800000 */
.L_x_338:
[----:B------:R-:W-:Y:S01]  /*0430*/  LOP3.LUT R0, R19, R33, RZ, 0xfc, !PT ;  /* 0x0000002113007212 */ /* 0x000fe200078efcff */
[----:B------:R-:W-:Y:S03]  /*0440*/  BSSY B6, `(.L_x_341) ;  /* 0x000001d000067945 */ /* 0x000fe60003800000 */
[----:B------:R-:W-:-:S13]  /*0450*/  ISETP.NE.U32.AND P0, PT, R0, RZ, PT ;  /* 0x000000ff0000720c */ /* 0x000fda0003f05070 */
[----:B------:R-:W-:Y:S05]  /*0460*/  @!P0 BRA `(.L_x_342) ;  /* 0x0000008000008947 */ /* 0x000fea0003800000 */
[----:B------:R-:W-:Y:S01]  /*0470*/  IMAD.MOV.U32 R4, RZ, RZ, R18 ;  /* 0x000000ffff047224 */ /* 0x000fe200078e0012 */
[----:B------:R-:W-:Y:S01]  /*0480*/  MOV R6, c[0x0][0x164] ;  /* 0x0000590000067a02 */ /* 0x000fe20000000f00 */
[----:B------:R-:W-:Y:S01]  /*0490*/  IMAD.MOV.U32 R5, RZ, RZ, R19 ;  /* 0x000000ffff057224 */ /* 0x000fe200078e0013 */
[----:B------:R-:W-:Y:S01]  /*04a0*/  MOV R20, 32@lo((nvkernel__Z3rhsv_F1L1614_20 + .L_x_39@srel)) ;  /* 0x0000000000147802 */ /* 0x000fe20000000f00 */
[----:B------:R-:W-:Y:S01]  /*04b0*/  IMAD.MOV.U32 R7, RZ, RZ, R33 ;  /* 0x000000ffff077224 */ /* 0x000fe200078e0021 */
[----:B------:R-:W-:-:S04]  /*04c0*/  MOV R21, 32@hi((nvkernel__Z3rhsv_F1L1614_20 + .L_x_39@srel)) ;  /* 0x0000000000157802 */ /* 0x000fc80000000f00 */
[----:B------:R-:W-:Y:S05]  /*04d0*/  CALL.ABS.NOINC `(__cuda_sm20_div_s64) ;  /* 0x0000000000007943 */ /* 0x000fea0003c00000 */
.L_x_39:
[----:B------:R-:W-:Y:S05]  /*04e0*/  BRA `(.L_x_343) ;  /* 0x0000012000007947 */ /* 0x000fea0003800000 */
.L_x_342:
        /* <DEDUP_REMOVED lines=18> */
.L_x_343:
[----:B------:R-:W-:Y:S05]  /*0610*/  BSYNC B6 ;  /* 0x0000000000067941 */ /* 0x000fea0003800000 */
.L_x_341:
        /* <DEDUP_REMOVED lines=64> */
.L_x_345:
[----:B------:R-:W-:Y:S05]  /*0a20*/  BSYNC B0 ;  /* 0x0000000000007941 */ /* 0x000fea0003800000 */
.L_x_344:
[----:B------:R-:W-:Y:S02]  /*0a30*/  ISETP.NE.AND P1, PT, R36, RZ, PT ;  /* 0x000000ff2400720c */ /* 0x000fe40003f25270 */
[----:B------:R-:W-:-:S04]  /*0a40*/  IADD3 R37, P0, R37, UR38, RZ ;  /* 0x0000002625257c10 */ /* 0x000fc8000ff1e0ff */
[----:B------:R-:W-:-:S07]  /*0a50*/  IADD3.X R35, R35, UR39, RZ, P0, !PT ;  /* 0x0000002723237c10 */ /* 0x000fce00087fe4ff */
[----:B------:R-:W-:Y:S05]  /*0a60*/  @P1 BRA `(.L_x_346) ;  /* 0xfffff73000001947 */ /* 0x000fea000383ffff */
[----:B------:R-:W-:Y:S05]  /*0a70*/  EXIT ;  /* 0x000000000000794d */ /* 0x000fea0003800000 */
.L_x_347:
        /* <DEDUP_REMOVED lines=16> */
.L_x_515:


//--------------------- .text.nvkernel__Z3rhsv_F1L1597_18 --------------------------
	.section	.text.nvkernel__Z3rhsv_F1L1597_18,"ax",@progbits
	.sectioninfo	@"SHI_REGISTERS=40"
	.align	128
        .global         nvkernel__Z3rhsv_F1L1597_18
        .type           nvkernel__Z3rhsv_F1L1597_18,@function
        .size           nvkernel__Z3rhsv_F1L1597_18,(.L_x_516 - nvkernel__Z3rhsv_F1L1597_18)
        .other          nvkernel__Z3rhsv_F1L1597_18,@"STO_CUDA_ENTRY STV_DEFAULT"
nvkernel__Z3rhsv_F1L1597_18:
.text.nvkernel__Z3rhsv_F1L1597_18:
        /* <DEDUP_REMOVED lines=26> */
.L_x_356:
[----:B------:R-:W-:Y:S01]  /*01a0*/  IADD3 R31, P0, R22, R37, RZ ;  /* 0x00000025161f7210 */ /* 0x000fe20007f1e0ff */
[----:B------:R-:W-:Y:S01]  /*01b0*/  BSSY B6, `(.L_x_348) ;  /* 0x0000027000067945 */ /* 0x000fe20003800000 */
[----:B------:R-:W-:-:S03]  /*01c0*/  IADD3 R32, P1, R32, -UR38, RZ ;  /* 0x8000002620207c10 */ /* 0x000fc6000ff3e0ff */
[----:B------:R-:W-:Y:S01]  /*01d0*/  IMAD.X R2, R23, 0x1, R35, P0 ;  /* 0x0000000117027824 */ /* 0x000fe200000e0623 */
[----:B------:R-:W-:Y:S02]  /*01e0*/  IADD3.X R30, R30, ~UR39, RZ, P1, !PT ;  /* 0x800000271e1e7c10 */ /* 0x000fe40008ffe4ff */
[----:B------:R-:W-:Y:S02]  /*01f0*/  ISETP.GT.U32.AND P0, PT, R32, RZ, PT ;  /* 0x000000ff2000720c */ /* 0x000fe40003f04070 */
[----:B------:R-:W-:Y:S02]  /*0200*/  LOP3.LUT R0, R2, R33, RZ, 0xfc, !PT ;  /* 0x0000002102007212 */ /* 0x000fe400078efcff */
[----:B------:R-:W-:Y:S02]  /*0210*/  ISETP.GT.AND.EX P1, PT, R30, RZ, PT, P0 ;  /* 0x000000ff1e00720c */ /* 0x000fe40003f24300 */
[----:B------:R-:W-:Y:S02]  /*0220*/  ISETP.NE.U32.AND P0, PT, R0, RZ, PT ;  /* 0x000000ff0000720c */ /* 0x000fe40003f05070 */
[----:B------:R-:W-:-:S11]  /*0230*/  P2R R36, PR, RZ, 0x2 ;  /* 0x00000002ff247803 */ /* 0x000fd60000000000 */
[----:B-1----:R-:W-:Y:S05]  /*0240*/  @!P0 BRA `(.L_x_349) ;  /* 0x000000a000008947 */ /* 0x002fea0003800000 */
[----:B------:R-:W-:Y:S01]  /*0250*/  IMAD.MOV.U32 R4, RZ, RZ, R31 ;  /* 0x000000ffff047224 */ /* 0x000fe200078e001f */
[----:B------:R-:W-:Y:S01]  /*0260*/  MOV R6, c[0x0][0x160] ;  /* 0x0000580000067a02 */ /* 0x000fe20000000f00 */
[----:B------:R-:W-:Y:S01]  /*0270*/  IMAD.MOV.U32 R5, RZ, RZ, R2 ;  /* 0x000000ffff057224 */ /* 0x000fe200078e0002 */
[----:B------:R-:W-:Y:S01]  /*0280*/  MOV R20, 32@lo((nvkernel__Z3rhsv_F1L1597_18 + .L_x_40@srel)) ;  /* 0x0000000000147802 */ /* 0x000fe20000000f00 */
[----:B------:R-:W-:Y:S01]  /*0290*/  IMAD.MOV.U32 R7, RZ, RZ, R33 ;  /* 0x000000ffff077224 */ /* 0x000fe200078e0021 */
[----:B------:R-:W-:-:S04]  /*02a0*/  MOV R21, 32@hi((nvkernel__Z3rhsv_F1L1597_18 + .L_x_40@srel)) ;  /* 0x0000000000157802 */ /* 0x000fc80000000f00 */
[----:B------:R-:W-:Y:S05]  /*02b0*/  CALL.ABS.NOINC `(__cuda_sm20_div_s64) ;  /* 0x0000000000007943 */ /* 0x000fea0003c00000 */
.L_x_40:
[----:B------:R-:W-:Y:S02]  /*02c0*/  MOV R18, R4 ;  /* 0x0000000400127202 */ /* 0x000fe40000000f00 */
[----:B------:R-:W-:Y:S01]  /*02d0*/  MOV R19, R5 ;  /* 0x0000000500137202 */ /* 0x000fe20000000f00 */
[----:B------:R-:W-:Y:S05]  /*02e0*/  BRA `(.L_x_350) ;  /* 0x0000013000007947 */ /* 0x000fea0003800000 */
.L_x_349:
        /* <DEDUP_REMOVED lines=19> */
.L_x_350:
[----:B------:R-:W-:Y:S05]  /*0420*/  BSYNC B6 ;  /* 0x0000000000067941 */ /* 0x000fea0003800000 */
.L_x_348:
[----:B------:R-:W-:Y:S01]  /*0430*/  LOP3.LUT R0, R19, UR40, RZ, 0xfc, !PT ;  /* 0x0000002813007c12 */ /* 0x000fe2000f8efcff */
[----:B------:R-:W-:Y:S03]  /*0440*/  BSSY B6, `(.L_x_351) ;  /* 0x000001d000067945 */ /* 0x000fe60003800000 */
[----:B------:R-:W-:-:S13]  /*0450*/  ISETP.NE.U32.AND P0, PT, R0, RZ, PT ;  /* 0x000000ff0000720c */ /* 0x000fda0003f05070 */
[----:B------:R-:W-:Y:S05]  /*0460*/  @!P0 BRA `(.L_x_352) ;  /* 0x0000008000008947 */ /* 0x000fea0003800000 */
[----:B------:R-:W-:Y:S01]  /*0470*/  IMAD.MOV.U32 R4, RZ, RZ, R18 ;  /* 0x000000ffff047224 */ /* 0x000fe200078e0012 */
[----:B------:R-:W-:Y:S01]  /*0480*/  MOV R6, c[0x0][0x164] ;  /* 0x0000590000067a02 */ /* 0x000fe20000000f00 */
[----:B------:R-:W-:Y:S01]  /*0490*/  IMAD.MOV.U32 R5, RZ, RZ, R19 ;  /* 0x000000ffff057224 */ /* 0x000fe200078e0013 */
[----:B------:R-:W-:Y:S01]  /*04a0*/  MOV R20, 32@lo((nvkernel__Z3rhsv_F1L1597_18 + .L_x_41@srel)) ;  /* 0x0000000000147802 */ /* 0x000fe20000000f00 */
[----:B------:R-:W-:Y:S01]  /*04b0*/  IMAD.U32 R7, RZ, RZ, UR40 ;  /* 0x00000028ff077e24 */ /* 0x000fe2000f8e00ff */
[----:B------:R-:W-:-:S04]  /*04c0*/  MOV R21, 32@hi((nvkernel__Z3rhsv_F1L1597_18 + .L_x_41@srel)) ;  /* 0x0000000000157802 */ /* 0x000fc80000000f00 */
[----:B------:R-:W-:Y:S05]  /*04d0*/  CALL.ABS.NOINC `(__cuda_sm20_div_s64) ;  /* 0x0000000000007943 */ /* 0x000fea0003c00000 */
.L_x_41:
[----:B------:R-:W-:Y:S05]  /*04e0*/  BRA `(.L_x_353) ;  /* 0x0000012000007947 */ /* 0x000fea0003800000 */
.L_x_352:
        /* <DEDUP_REMOVED lines=18> */
.L_x_353:
[----:B------:R-:W-:Y:S05]  /*0610*/  BSYNC B6 ;  /* 0x0000000000067941 */ /* 0x000fea0003800000 */
.L_x_351:
        /* <DEDUP_REMOVED lines=8> */
[--C-:B------:R-:W-:Y:S02]  /*06a0*/  SHF.R.S64 R2, RZ, 0x1d, R0.reuse ;  /* 0x0000001dff027819 */ /* 0x100fe40000001000 */
[----:B------:R-:W-:Y:S01]  /*06b0*/  SHF.R.S32.HI R3, RZ, 0x1d, R0 ;  /* 0x0000001dff037819 */ /* 0x000fe20000011400 */
[----:B------:R-:W-:Y:S01]  /*06c0*/  IMAD R11, R11, c[0x0][0x164], R18 ;  /* 0x000059000b0b7a24 */ /* 0x000fe200078e0212 */
[----:B------:R-:W-:-:S03]  /*06d0*/  SHF.R.S32.HI R0, RZ, 0x1f, R7 ;  /* 0x0000001fff007819 */ /* 0x000fc60000011407 */
[----:B------:R-:W-:Y:S01]  /*06e0*/  IMAD.WIDE.U32 R4, R7, 0x14b88, R2 ;  /* 0x00014b8807047825 */ /* 0x000fe200078e0002 */
[----:B------:R-:W-:-:S03]  /*06f0*/  IADD3 R11, R11, c[0x0][0x16c], RZ ;  /* 0x00005b000b0b7a10 */ /* 0x000fc60007ffe0ff */
[----:B------:R-:W-:-:S04]  /*0700*/  IMAD R3, R0, 0x14b88, RZ ;  /* 0x00014b8800037824 */ /* 0x000fc800078e02ff */
[----:B------:R-:W-:-:S04]  /*0710*/  IMAD.IADD R5, R5, 0x1, R3 ;  /* 0x0000000105057824 */ /* 0x000fc800078e0203 */
[----:B------:R-:W-:-:S05]  /*0720*/  IMAD.WIDE R8, R11, 0x338, R4 ;  /* 0x000003380b087825 */ /* 0x000fca00078e0204 */
[----:B------:R-:W-:-:S04]  /*0730*/  IADD3 R12, P0, R8, c[0x0][0x170], RZ ;  /* 0x00005c00080c7a10 */ /* 0x000fc80007f1e0ff */
[----:B------:R-:W-:Y:S02]  /*0740*/  IADD3.X R10, R9, c[0x0][0x174], RZ, P0, !PT ;  /* 0x00005d00090a7a10 */ /* 0x000fe400007fe4ff */
[----:B------:R-:W-:-:S05]  /*0750*/  IADD3 R2, P0, R12, 0x1000000, RZ ;  /* 0x010000000c027810 */ /* 0x000fca0007f1e0ff */
[----:B------:R-:W-:-:S05]  /*0760*/  IMAD.X R3, RZ, RZ, R10, P0 ;  /* 0x000000ffff037224 */ /* 0x000fca00000e060a */
[----:B------:R-:W2:Y:S01]  /*0770*/  LDG.E.64 R14, [R2.64+-0x7be7d0] ;  /* 0x84183024020e7981 */ /* 0x000ea2000c1e1b00 */
[----:B------:R-:W-:Y:S01]  /*0780*/  IMAD R0, R0, -0x668, RZ ;  /* 0xfffff99800007824 */ /* 0x000fe200078e02ff */
[C---:B------:R-:W-:Y:S01]  /*0790*/  IADD3 R24, P1, R8.reuse, c[0x0][0x180], RZ ;  /* 0x0000600008187a10 */ /* 0x040fe20007f3e0ff */
[----:B------:R-:W-:Y:S01]  /*07a0*/  IMAD.WIDE.U32 R4, R7, -0x668, R4 ;  /* 0xfffff99807047825 */ /* 0x000fe200078e0004 */
[----:B------:R-:W-:Y:S02]  /*07b0*/  IADD3 R8, P2, R8, c[0x0][0x188], RZ ;  /* 0x0000620008087a10 */ /* 0x000fe40007f5e0ff */
[----:B------:R-:W-:Y:S02]  /*07c0*/  IADD3.X R25, R9, c[0x0][0x184], RZ, P1, !PT ;  /* 0x0000610009197a10 */ /* 0x000fe40000ffe4ff */
[----:B------:R-:W-:Y:S02]  /*07d0*/  IADD3 R5, R5, -R7, R0 ;  /* 0x8000000705057210 */ /* 0x000fe40007ffe000 */
[----:B------:R-:W-:-:S03]  /*07e0*/  IADD3.X R9, R9, c[0x0][0x18c], RZ, P2, !PT ;  /* 0x0000630009097a10 */ /* 0x000fc600017fe4ff */
[----:B------:R-:W-:-:S05]  /*07f0*/  IMAD.WIDE R4, R11, 0x330, R4 ;  /* 0x000003300b047825 */ /* 0x000fca00078e0204 */
[----:B------:R-:W-:-:S04]  /*0800*/  IADD3 R6, P0, R4, c[0x0][0x178], RZ ;  /* 0x00005e0004067a10 */ /* 0x000fc80007f1e0ff */
[----:B------:R-:W-:Y:S02]  /*0810*/  IADD3.X R7, R5, c[0x0][0x17c], RZ, P0, !PT ;  /* 0x00005f0005077a10 */ /* 0x000fe400007fe4ff */
[----:B------:R-:W-:-:S05]  /*0820*/  IADD3 R4, P0, R12, 0x2000000, RZ ;  /* 0x020000000c047810 */ /* 0x000fca0007f1e0ff */
[----:B------:R-:W-:Y:S01]  /*0830*/  IMAD.X R5, RZ, RZ, R10, P0 ;  /* 0x000000ffff057224 */ /* 0x000fe200000e060a */
[----:B--2---:R0:W-:Y:S04]  /*0840*/  STG.E.64 [R6.64], R14 ;  /* 0x0000000e06007986 */ /* 0x0041e8000c101b24 */
[----:B------:R-:W2:Y:S04]  /*0850*/  LDG.E.64 R10, [R24.64] ;  /* 0x00000024180a7981 */ /* 0x000ea8000c1e1b00 */
[----:B------:R-:W2:Y:S04]  /*0860*/  LDG.E.64 R12, [R2.64+-0x7be7d0] ;  /* 0x84183024020c7981 */ /* 0x000ea8000c1e1b00 */
[----:B------:R-:W3:Y:S04]  /*0870*/  LDG.E.64 R8, [R8.64] ;  /* 0x0000002408087981 */ /* 0x000ee8000c1e1b00 */
[----:B------:R-:W3:Y:S01]  /*0880*/  LDG.E.64 R18, [R4.64+0x1060c0] ;  /* 0x1060c02404127981 */ /* 0x000ee2000c1e1b00 */
[----:B--2---:R-:W1:-:S06]  /*0890*/  DMUL R10, R10, R12 ;  /* 0x0000000c0a0a7228 */ /* 0x004e4c0000000000 */
[----:B-1----:R1:W-:Y:S02]  /*08a0*/  DMUL R20, R12, R10 ;  /* 0x0000000a0c147228 */ /* 0x0023e40000000000 */
[----:B-1----:R-:W-:Y:S02]  /*08b0*/  IADD3 R12, P0, R6, 0x1000000, RZ ;  /* 0x01000000060c7810 */ /* 0x002fe40007f1e0ff */
[----:B---3--:R-:W1:-:S03]  /*08c0*/  DADD R18, R18, -R8 ;  /* 0x0000000012127229 */ /* 0x008e460000000808 */
[----:B------:R-:W-:-:S03]  /*08d0*/  IMAD.X R13, RZ, RZ, R7, P0 ;  /* 0x000000ffff0d7224 */ /* 0x000fc600000e0607 */
[----:B-1----:R-:W1:-:S07]  /*08e0*/  DFMA R18, R18, c[`(nvkernel__Z3rhsv_F1L1597_18.const_opt.0.8)], R20 ;  /* 0x0000000012127a2b */ /* 0x002e4e0000000014 */
[----:B-1----:R1:W-:Y:S04]  /*08f0*/  STG.E.64 [R12.64+-0x7e7540], R18 ;  /* 0x818ac0120c007986 */ /* 0x0023e8000c101b24 */
[----:B0-----:R-:W2:Y:S02]  /*0900*/  LDG.E.64 R14, [R2.64+0x83060] ;  /* 0x08306024020e7981 */ /* 0x001ea4000c1e1b00 */
[----:B--2---:R-:W0:-:S07]  /*0910*/  DMUL R14, R10, R14 ;  /* 0x0000000e0a0e7228 */ /* 0x004e0e0000000000 */
[----:B0-----:R1:W-:Y:S04]  /*0920*/  STG.E.64 [R12.64+0x31580], R14 ;  /* 0x0315800e0c007986 */ /* 0x0013e8000c101b24 */
[----:B------:R-:W2:Y:S01]  /*0930*/  LDG.E.64 R20, [R4.64+-0x73b770] ;  /* 0x8c48902404147981 */ /* 0x000ea2000c1e1b00 */
[----:B------:R-:W-:-:S05]  /*0940*/  IADD3 R6, P0, R6, 0x2000000, RZ ;  /* 0x0200000006067810 */ /* 0x000fca0007f1e0ff */
[----:B------:R-:W-:Y:S01]  /*0950*/  IMAD.X R7, RZ, RZ, R7, P0 ;  /* 0x000000ffff077224 */ /* 0x000fe200000e0607 */
[----:B--2---:R-:W0:-:S07]  /*0960*/  DMUL R20, R10, R20 ;  /* 0x000000140a147228 */ /* 0x004e0e0000000000 */
[----:B0-----:R1:W-:Y:S04]  /*0970*/  STG.E.64 [R6.64+-0x7b5fc0], R20 ;  /* 0x84a0401406007986 */ /* 0x0013e8000c101b24 */
[----:B------:R-:W2:Y:S01]  /*0980*/  LDG.E.64 R24, [R4.64+0x1060c0] ;  /* 0x1060c02404187981 */ /* 0x000ea2000c1e1b00 */
[----:B------:R-:W2:-:S06]  /*0990*/  DMUL R8, R8, c[`(nvkernel__Z3rhsv_F1L1597_18.const_opt.8.16)] ;  /* 0x0000000008087a28 */ /* 0x000e8c0000000000 */
[----:B--2---:R-:W0:-:S06]  /*09a0*/  DFMA R8, R24, c[`(nvkernel__Z3rhsv_F1L1597_18.const_opt.16.24)], R8 ;  /* 0x0000000018087a2b */ /* 0x004e0c0000000008 */
[----:B0-----:R-:W0:-:S07]  /*09b0*/  DMUL R8, R10, R8 ;  /* 0x000000080a087228 */ /* 0x001e0e0000000000 */
[----:B0-----:R1:W-:Y:S04]  /*09c0*/  STG.E.64 [R6.64+0x62b00], R8 ;  /* 0x062b000806007986 */ /* 0x0013e8000c101b24 */
.L_x_355:
[----:B------:R-:W-:Y:S05]  /*09d0*/  BSYNC B0 ;  /* 0x0000000000007941 */ /* 0x000fea0003800000 */
.L_x_354:
[----:B------:R-:W-:Y:S02]  /*09e0*/  ISETP.NE.AND P1, PT, R36, RZ, PT ;  /* 0x000000ff2400720c */ /* 0x000fe40003f25270 */
[----:B------:R-:W-:-:S04]  /*09f0*/  IADD3 R37, P0, R37, UR38, RZ ;  /* 0x0000002625257c10 */ /* 0x000fc8000ff1e0ff */
[----:B------:R-:W-:-:S07]  /*0a00*/  IADD3.X R35, R35, UR39, RZ, P0, !PT ;  /* 0x0000002723237c10 */ /* 0x000fce00087fe4ff */
[----:B------:R-:W-:Y:S05]  /*0a10*/  @P1 BRA `(.L_x_356) ;  /* 0xfffff78000001947 */ /* 0x000fea000383ffff */
[----:B------:R-:W-:Y:S05]  /*0a20*/  EXIT ;  /* 0x000000000000794d */ /* 0x000fea0003800000 */
.L_x_357:
        /* <DEDUP_REMOVED lines=13> */
.L_x_516:


//--------------------- .text.__cuda_sm20_dblrcp_rn_slowpath_v3 --------------------------
	.section	.text.__cuda_sm20_dblrcp_rn_slowpath_v3,"ax",@progbits
	.sectioninfo	@"SHI_REGISTERS=24"
	.align	128
.text.__cuda_sm20_dblrcp_rn_slowpath_v3:
        .type           __cuda_sm20_dblrcp_rn_slowpath_v3,@function
        .size           __cuda_sm20_dblrcp_rn_slowpath_v3,(.L_x_489 - __cuda_sm20_dblrcp_rn_slowpath_v3)
__cuda_sm20_dblrcp_rn_slowpath_v3:
[----:B------:R-:W-:Y:S02]  /*0000*/  MOV R9, R5 ;  /* 0x0000000500097202 */ /* 0x000fe40000000f00 */
[----:B------:R-:W-:-:S06]  /*0010*/  MOV R8, R4 ;  /* 0x0000000400087202 */ /* 0x000fcc0000000f00 */
[----:B------:R-:W0:Y:S01]  /*0020*/  DSETP.GTU.AND P0, PT, |R8|, +INF , PT ;  /* 0x7ff000000800742a */ /* 0x000e220003f0c200 */
[----:B------:R-:W-:-:S13]  /*0030*/  BSSY B0, `(.L_x_358) ;  /* 0x0000022000007945 */ /* 0x000fda0003800000 */
[----:B0-----:R-:W-:Y:S05]  /*0040*/  @P0 BRA `(.L_x_359) ;  /* 0x000001e000000947 */ /* 0x001fea0003800000 */
[----:B------:R-:W-:-:S04]  /*0050*/  LOP3.LUT R3, R9, 0x7fffffff, RZ, 0xc0, !PT ;  /* 0x7fffffff09037812 */ /* 0x000fc800078ec0ff */
[----:B------:R-:W-:-:S04]  /*0060*/  IADD3 R0, R3, -0x1, RZ ;  /* 0xffffffff03007810 */ /* 0x000fc80007ffe0ff */
[----:B------:R-:W-:-:S13]  /*0070*/  ISETP.GE.U32.AND P0, PT, R0, 0x7fefffff, PT ;  /* 0x7fefffff0000780c */ /* 0x000fda0003f06070 */
[----:B------:R-:W-:Y:S01]  /*0080*/  @P0 LOP3.LUT R5, R9, 0x7ff00000, RZ, 0x3c, !PT ;  /* 0x7ff0000009050812 */ /* 0x000fe200078e3cff */
[----:B------:R-:W-:Y:S01]  /*0090*/  @P0 IMAD.MOV.U32 R4, RZ, RZ, RZ ;  /* 0x000000ffff040224 */ /* 0x000fe200078e00ff */
[----:B------:R-:W-:Y:S05]  /*00a0*/  @P0 BRA `(.L_x_360) ;  /* 0x000001a000000947 */ /* 0x000fea0003800000 */
[----:B------:R-:W-:-:S13]  /*00b0*/  ISETP.GE.U32.AND P0, PT, R3, 0x1000001, PT ;  /* 0x010000010300780c */ /* 0x000fda0003f06070 */
[----:B------:R-:W-:Y:S05]  /*00c0*/  @!P0 BRA `(.L_x_361) ;  /* 0x000000d000008947 */ /* 0x000fea0003800000 */
[----:B------:R-:W-:Y:S02]  /*00d0*/  IADD3 R11, R9, -0x3fe00000, RZ ;  /* 0xc0200000090b7810 */ /* 0x000fe40007ffe0ff */
[----:B------:R-:W-:Y:S02]  /*00e0*/  MOV R10, R8 ;  /* 0x00000008000a7202 */ /* 0x000fe40000000f00 */
[----:B------:R-:W0:Y:S04]  /*00f0*/  MUFU.RCP64H R7, R11 ;  /* 0x0000000b00077308 */ /* 0x000e280000001800 */
[----:B0-----:R-:W0:-:S06]  /*0100*/  DFMA R4, -R10, R6, 1 ;  /* 0x3ff000000a04742b */ /* 0x001e0c0000000106 */
[----:B0-----:R-:W0:-:S06]  /*0110*/  DFMA R4, R4, R4, R4 ;  /* 0x000000040404722b */ /* 0x001e0c0000000004 */
[----:B0-----:R-:W0:-:S06]  /*0120*/  DFMA R4, R6, R4, R6 ;  /* 0x000000040604722b */ /* 0x001e0c0000000006 */
[----:B0-----:R-:W0:-:S06]  /*0130*/  DFMA R6, -R10, R4, 1 ;  /* 0x3ff000000a06742b */ /* 0x001e0c0000000104 */
[----:B0-----:R-:W0:-:S06]  /*0140*/  DFMA R6, R4, R6, R4 ;  /* 0x000000060406722b */ /* 0x001e0c0000000004 */
[----:B0-----:R-:W0:-:S06]  /*0150*/  DMUL R6, R6, 2.2250738585072013831e-308 ;  /* 0x0010000006067828 */ /* 0x001e0c0000000000 */
[----:B0-----:R-:W0:-:S06]  /*0160*/  DFMA R8, -R8, R6, 1 ;  /* 0x3ff000000808742b */ /* 0x001e0c0000000106 */
[----:B0-----:R-:W0:-:S06]  /*0170*/  DFMA R4, R8, R8, R8 ;  /* 0x000000080804722b */ /* 0x001e0c0000000008 */
[----:B0-----:R0:W1:Y:S01]  /*0180*/  DFMA R4, R6, R4, R6 ;  /* 0x000000040604722b */ /* 0x0010620000000006 */
[----:B------:R-:W-:Y:S05]  /*0190*/  BRA `(.L_x_360) ;  /* 0x000000b000007947 */ /* 0x000fea0003800000 */
.L_x_361:
[----:B------:R-:W0:-:S06]  /*01a0*/  DMUL R8, R8, 8.11296384146066816958e+31 ;  /* 0x4690000008087828 */ /* 0x000e0c0000000000 */
[----:B0-----:R-:W0:Y:S02]  /*01b0*/  MUFU.RCP64H R7, R9 ;  /* 0x0000000900077308 */ /* 0x001e240000001800 */
[----:B0-----:R-:W0:-:S06]  /*01c0*/  DFMA R4, -R8, R6, 1 ;  /* 0x3ff000000804742b */ /* 0x001e0c0000000106 */
[----:B0-----:R-:W0:-:S06]  /*01d0*/  DFMA R4, R4, R4, R4 ;  /* 0x000000040404722b */ /* 0x001e0c0000000004 */
[----:B0-----:R-:W0:-:S06]  /*01e0*/  DFMA R4, R6, R4, R6 ;  /* 0x000000040604722b */ /* 0x001e0c0000000006 */
[----:B0-----:R-:W0:-:S06]  /*01f0*/  DFMA R6, -R8, R4, 1 ;  /* 0x3ff000000806742b */ /* 0x001e0c0000000104 */
[----:B0-----:R-:W0:-:S06]  /*0200*/  DFMA R4, R4, R6, R4 ;  /* 0x000000060404722b */ /* 0x001e0c0000000004 */
[----:B0-----:R-:W0:Y:S01]  /*0210*/  DMUL R4, R4, 8.11296384146066816958e+31 ;  /* 0x4690000004047828 */ /* 0x001e220000000000 */
[----:B------:R-:W-:Y:S05]  /*0220*/  BRA `(.L_x_360) ;  /* 0x0000002000007947 */ /* 0x000fea0003800000 */
.L_x_359:
[----:B------:R-:W-:Y:S02]  /*0230*/  LOP3.LUT R5, R9, 0x80000, RZ, 0xfc, !PT ;  /* 0x0008000009057812 */ /* 0x000fe400078efcff */
[----:B------:R-:W-:Y:S02]  /*0240*/  MOV R4, R8 ;  /* 0x0000000800047202 */ /* 0x000fe40000000f00 */
.L_x_360:
[----:B------:R-:W-:Y:S05]  /*0250*/  BSYNC B0 ;  /* 0x0000000000007941 */ /* 0x000fea0003800000 */
.L_x_358:
[----:B01----:R-:W-:Y:S05]  /*0260*/  RET.ABS.NODEC R20 0x0 ;  /* 0x0000000014007950 */ /* 0x003fea0003e00000 */
.L_x_362:
        /* <DEDUP_REMOVED lines=9> */
.L_x_489:


//--------------------- .text.nvkernel__Z3rhsv_F1L1574_16 --------------------------
	.section	.text.nvkernel__Z3rhsv_F1L1574_16,"ax",@progbits
	.sectioninfo	@"SHI_REGISTERS=40"
	.align	128
        .global         nvkernel__Z3rhsv_F1L1574_16
        .type           nvkernel__Z3rhsv_F1L1574_16,@function
        .size           nvkernel__Z3rhsv_F1L1574_16,(.L_x_517 - nvkernel__Z3rhsv_F1L1574_16)
        .other          nvkernel__Z3rhsv_F1L1574_16,@"STO_CUDA_ENTRY STV_DEFAULT"
nvkernel__Z3rhsv_F1L1574_16:
.text.nvkernel__Z3rhsv_F1L1574_16:
        /* <DEDUP_REMOVED lines=26> */
.L_x_373:
        /* <DEDUP_REMOVED lines=10> */
[----:B0-----:R-:W-:Y:S05]  /*0240*/  @!P0 BRA `(.L_x_364) ;  /* 0x000000a000008947 */ /* 0x001fea0003800000 */
[----:B------:R-:W-:Y:S01]  /*0250*/  IMAD.MOV.U32 R4, RZ, RZ, R36 ;  /* 0x000000ffff047224 */ /* 0x000fe200078e0024 */
[----:B------:R-:W-:Y:S01]  /*0260*/  MOV R6, c[0x0][0x160] ;  /* 0x0000580000067a02 */ /* 0x000fe20000000f00 */
[----:B------:R-:W-:Y:S01]  /*0270*/  IMAD.MOV.U32 R5, RZ, RZ, R37 ;  /* 0x000000ffff057224 */ /* 0x000fe200078e0025 */
[----:B------:R-:W-:Y:S01]  /*0280*/  MOV R20, 32@lo((nvkernel__Z3rhsv_F1L1574_16 + .L_x_42@srel)) ;  /* 0x0000000000147802 */ /* 0x000fe20000000f00 */
[----:B------:R-:W-:Y:S01]  /*0290*/  IMAD.U32 R7, RZ, RZ, UR40 ;  /* 0x00000028ff077e24 */ /* 0x000fe2000f8e00ff */
[----:B------:R-:W-:-:S04]  /*02a0*/  MOV R21, 32@hi((nvkernel__Z3rhsv_F1L1574_16 + .L_x_42@srel)) ;  /* 0x0000000000157802 */ /* 0x000fc80000000f00 */
[----:B------:R-:W-:Y:S05]  /*02b0*/  CALL.ABS.NOINC `(__cuda_sm20_div_s64) ;  /* 0x0000000000007943 */ /* 0x000fea0003c00000 */
.L_x_42:
[----:B------:R-:W-:Y:S02]  /*02c0*/  MOV R18, R4 ;  /* 0x0000000400127202 */ /* 0x000fe40000000f00 */
[----:B------:R-:W-:Y:S01]  /*02d0*/  MOV R19, R5 ;  /* 0x0000000500137202 */ /* 0x000fe20000000f00 */
[----:B------:R-:W-:Y:S05]  /*02e0*/  BRA `(.L_x_365) ;  /* 0x0000013000007947 */ /* 0x000fea0003800000 */
.L_x_364:
        /* <DEDUP_REMOVED lines=19> */
.L_x_365:
[----:B------:R-:W-:Y:S05]  /*0420*/  BSYNC B6 ;  /* 0x0000000000067941 */ /* 0x000fea0003800000 */
.L_x_363:
[----:B------:R-:W-:Y:S01]  /*0430*/  LOP3.LUT R0, R19, R31, RZ, 0xfc, !PT ;  /* 0x0000001f13007212 */ /* 0x000fe200078efcff */
[----:B------:R-:W-:Y:S03]  /*0440*/  BSSY B6, `(.L_x_366) ;  /* 0x000001d000067945 */ /* 0x000fe60003800000 */
[----:B------:R-:W-:-:S13]  /*0450*/  ISETP.NE.U32.AND P0, PT, R0, RZ, PT ;  /* 0x000000ff0000720c */ /* 0x000fda0003f05070 */
[----:B------:R-:W-:Y:S05]  /*0460*/  @!P0 BRA `(.L_x_367) ;  /* 0x0000008000008947 */ /* 0x000fea0003800000 */
[----:B------:R-:W-:Y:S01]  /*0470*/  IMAD.MOV.U32 R4, RZ, RZ, R18 ;  /* 0x000000ffff047224 */ /* 0x000fe200078e0012 */
[----:B------:R-:W-:Y:S01]  /*0480*/  MOV R6, c[0x0][0x164] ;  /* 0x0000590000067a02 */ /* 0x000fe20000000f00 */
[----:B------:R-:W-:Y:S01]  /*0490*/  IMAD.MOV.U32 R5, RZ, RZ, R19 ;  /* 0x000000ffff057224 */ /* 0x000fe200078e0013 */
[----:B------:R-:W-:Y:S01]  /*04a0*/  MOV R20, 32@lo((nvkernel__Z3rhsv_F1L1574_16 + .L_x_43@srel)) ;  /* 0x0000000000147802 */ /* 0x000fe20000000f00 */
[----:B------:R-:W-:Y:S01]  /*04b0*/  IMAD.MOV.U32 R7, RZ, RZ, R31 ;  /* 0x000000ffff077224 */ /* 0x000fe200078e001f */
[----:B------:R-:W-:-:S04]  /*04c0*/  MOV R21, 32@hi((nvkernel__Z3rhsv_F1L1574_16 + .L_x_43@srel)) ;  /* 0x0000000000157802 */ /* 0x000fc80000000f00 */
[----:B------:R-:W-:Y:S05]  /*04d0*/  CALL.ABS.NOINC `(__cuda_sm20_div_s64) ;  /* 0x0000000000007943 */ /* 0x000fea0003c00000 */
.L_x_43:
[----:B------:R-:W-:Y:S05]  /*04e0*/  BRA `(.L_x_368) ;  /* 0x0000012000007947 */ /* 0x000fea0003800000 */
.L_x_367:
        /* <DEDUP_REMOVED lines=18> */
.L_x_368:
[----:B------:R-:W-:Y:S05]  /*0610*/  BSYNC B6 ;  /* 0x0000000000067941 */ /* 0x000fea0003800000 */
.L_x_366:
[----:B------:R-:W-:Y:S01]  /*0620*/  ISETP.GE.U32.AND P0, PT, R36, R16, PT ;  /* 0x000000102400720c */ /* 0x000fe20003f06070 */
[----:B------:R-:W-:Y:S01]  /*0630*/  BSSY B7, `(.L_x_369) ;  /* 0x0000053000077945 */ /* 0x000fe20003800000 */
[----:B------:R-:W-:Y:S02]  /*0640*/  IADD3 R3, -R18, RZ, RZ ;  /* 0x000000ff12037210 */ /* 0x000fe40007ffe1ff */
[----:B------:R-:W-:-:S03]  /*0650*/  ISETP.GE.AND.EX P0, PT, R37, R32, PT, P0 ;  /* 0x000000202500720c */ /* 0x000fc60003f06300 */
[----:B------:R-:W-:-:S10]  /*0660*/  IMAD R3, R3, c[0x0][0x160], R36 ;  /* 0x0000580003037a24 */ /* 0x000fd400078e0224 */
[----:B------:R-:W-:Y:S05]  /*0670*/  @P0 BRA `(.L_x_370) ;  /* 0x000004e000000947 */ /* 0x000fea0003800000 */
[----:B------:R-:W-:Y:S01]  /*0680*/  IMAD.MOV R19, RZ, RZ, -R4 ;  /* 0x000000ffff137224 */ /* 0x000fe200078e0a04 */
[--C-:B------:R-:W-:Y:S02]  /*0690*/  SHF.R.S64 R6, RZ, 0x1d, R3.reuse ;  /* 0x0000001dff067819 */ /* 0x100fe40000001003 */
[----:B------:R-:W-:Y:S01]  /*06a0*/  SHF.R.S32.HI R7, RZ, 0x1d, R3 ;  /* 0x0000001dff077819 */ /* 0x000fe20000011403 */
[----:B------:R-:W-:Y:S01]  /*06b0*/  IMAD R19, R19, c[0x0][0x164], R18 ;  /* 0x0000590013137a24 */ /* 0x000fe200078e0212 */
[----:B------:R-:W-:-:S03]  /*06c0*/  SHF.R.S32.HI R0, RZ, 0x1f, R4 ;  /* 0x0000001fff007819 */ /* 0x000fc60000011404 */
[----:B------:R-:W-:-:S04]  /*06d0*/  IMAD.WIDE.U32 R4, R4, 0x14b88, R6 ;  /* 0x00014b8804047825 */ /* 0x000fc800078e0006 */
[----:B------:R-:W-:Y:S01]  /*06e0*/  IMAD R3, R0, 0x14b88, RZ ;  /* 0x00014b8800037824 */ /* 0x000fe200078e02ff */
[----:B------:R-:W-:-:S03]  /*06f0*/  SHF.R.S32.HI R0, RZ, 0x1f, R19 ;  /* 0x0000001fff007819 */ /* 0x000fc60000011413 */
[----:B------:R-:W-:Y:S02]  /*0700*/  IMAD.IADD R5, R5, 0x1, R3 ;  /* 0x0000000105057824 */ /* 0x000fe400078e0203 */
[----:B------:R-:W-:Y:S02]  /*0710*/  IMAD R3, R0, 0x338, RZ ;  /* 0x0000033800037824 */ /* 0x000fe400078e02ff */
[----:B------:R-:W-:-:S04]  /*0720*/  IMAD.WIDE.U32 R24, R19, 0x338, R4 ;  /* 0x0000033813187825 */ /* 0x000fc800078e0004 */
[----:B------:R-:W-:Y:S01]  /*0730*/  IMAD.IADD R26, R25, 0x1, R3 ;  /* 0x00000001191a7824 */ /* 0x000fe200078e0203 */
[----:B------:R-:W-:-:S04]  /*0740*/  IADD3 R6, P0, R24, c[0x0][0x188], RZ ;  /* 0x0000620018067a10 */ /* 0x000fc80007f1e0ff */
[----:B------:R-:W-:-:S05]  /*0750*/  IADD3.X R7, R26, c[0x0][0x18c], RZ, P0, !PT ;  /* 0x000063001a077a10 */ /* 0x000fca00007fe4ff */
[----:B------:R-:W2:Y:S01]  /*0760*/  LDG.E.64 R8, [R6.64] ;  /* 0x0000002406087981 */ /* 0x000ea2000c1e1b00 */
[----:B------:R-:W-:Y:S02]  /*0770*/  IADD3 R4, P0, R24, c[0x0][0x190], RZ ;  /* 0x0000640018047a10 */ /* 0x000fe40007f1e0ff */
[----:B------:R-:W-:Y:S02]  /*0780*/  IADD3 R10, P1, R6, 0x1000000, RZ ;  /* 0x01000000060a7810 */ /* 0x000fe40007f3e0ff */
[----:B------:R-:W-:-:S03]  /*0790*/  IADD3.X R5, R26, c[0x0][0x194], RZ, P0, !PT ;  /* 0x000065001a057a10 */ /* 0x000fc600007fe4ff */
[----:B------:R-:W-:Y:S01]  /*07a0*/  IMAD.X R11, RZ, RZ, R7, P1 ;  /* 0x000000ffff0b7224 */ /* 0x000fe200008e0607 */
[----:B--2---:R-:W0:-:S07]  /*07b0*/  DADD R14, -RZ, -R8 ;  /* 0x00000000ff0e7229 */ /* 0x004e0e0000000908 */
[----:B0-----:R0:W-:Y:S04]  /*07c0*/  STG.E.64 [R4.64], R14 ;  /* 0x0000000e04007986 */ /* 0x0011e8000c101b24 */
[----:B------:R-:W2:Y:S01]  /*07d0*/  LDG.E.64 R12, [R10.64+-0x7be7d0] ;  /* 0x841830240a0c7981 */ /* 0x000ea2000c1e1b00 */
[----:B------:R-:W-:-:S05]  /*07e0*/  IADD3 R8, P0, R4, 0x1000000, RZ ;  /* 0x0100000004087810 */ /* 0x000fca0007f1e0ff */
[----:B------:R-:W-:Y:S01]  /*07f0*/  IMAD.X R9, RZ, RZ, R5, P0 ;  /* 0x000000ffff097224 */ /* 0x000fe200000e0605 */
[----:B--2---:R-:W1:-:S07]  /*0800*/  DADD R18, -RZ, -R12 ;  /* 0x00000000ff127229 */ /* 0x004e4e000000090c */
[----:B-1----:R1:W-:Y:S04]  /*0810*/  STG.E.64 [R8.64+-0x7be7d0], R18 ;  /* 0x8418301208007986 */ /* 0x0023e8000c101b24 */
[----:B------:R-:W2:Y:S01]  /*0820*/  LDG.E.64 R12, [R10.64+0x83060] ;  /* 0x083060240a0c7981 */ /* 0x000ea2000c1e1b00 */
[----:B------:R-:W-:-:S05]  /*0830*/  IADD3 R6, P0, R6, 0x2000000, RZ ;  /* 0x0200000006067810 */ /* 0x000fca0007f1e0ff */
[----:B------:R-:W-:Y:S01]  /*0840*/  IMAD.X R7, RZ, RZ, R7, P0 ;  /* 0x000000ffff077224 */ /* 0x000fe200000e0607 */
[----:B--2---:R-:W2:-:S07]  /*0850*/  DADD R20, -RZ, -R12 ;  /* 0x00000000ff147229 */ /* 0x004e8e000000090c */
[----:B--2---:R2:W-:Y:S04]  /*0860*/  STG.E.64 [R8.64+0x83060], R20 ;  /* 0x0830601408007986 */ /* 0x0045e8000c101b24 */
[----:B------:R-:W3:Y:S01]  /*0870*/  LDG.E.64 R12, [R6.64+-0x73b770] ;  /* 0x8c489024060c7981 */ /* 0x000ee2000c1e1b00 */
[----:B0-----:R-:W-:-:S05]  /*0880*/  IADD3 R14, P0, R4, 0x2000000, RZ ;  /* 0x02000000040e7810 */ /* 0x001fca0007f1e0ff */
[----:B------:R-:W-:Y:S01]  /*0890*/  IMAD.X R15, RZ, RZ, R5, P0 ;  /* 0x000000ffff0f7224 */ /* 0x000fe200000e0605 */
[----:B---3--:R-:W0:-:S07]  /*08a0*/  DADD R12, -RZ, -R12 ;  /* 0x00000000ff0c7229 */ /* 0x008e0e000000090c */
[----:B0-----:R0:W-:Y:S04]  /*08b0*/  STG.E.64 [R14.64+-0x73b770], R12 ;  /* 0x8c48900c0e007986 */ /* 0x0011e8000c101b24 */
[----:B------:R-:W3:Y:S01]  /*08c0*/  LDG.E.64 R4, [R6.64+0x1060c0] ;  /* 0x1060c02406047981 */ /* 0x000ee2000c1e1b00 */
[----:B-1----:R-:W-:-:S04]  /*08d0*/  IADD3 R18, P0, R24, c[0x0][0x170], RZ ;  /* 0x00005c0018127a10 */ /* 0x002fc80007f1e0ff */
[----:B------:R-:W-:Y:S01]  /*08e0*/  IADD3.X R19, R26, c[0x0][0x174], RZ, P0, !PT ;  /* 0x00005d001a137a10 */ /* 0x000fe200007fe4ff */
[----:B---3--:R-:W1:-:S07]  /*08f0*/  DADD R28, -RZ, -R4 ;  /* 0x00000000ff1c7229 */ /* 0x008e4e0000000904 */
[----:B-1----:R0:W-:Y:S04]  /*0900*/  STG.E.64 [R14.64+0x1060c0], R28 ;  /* 0x1060c01c0e007986 */ /* 0x0021e8000c101b24 */
[----:B------:R-:W2:Y:S01]  /*0910*/  LDG.E.64 R4, [R18.64] ;  /* 0x0000002412047981 */ /* 0x000ea2000c1e1b00 */
[----:B------:R-:W-:Y:S01]  /*0920*/  BSSY B6, `(.L_x_371) ;  /* 0x0000011000067945 */ /* 0x000fe20003800000 */
[----:B--2---:R-:W1:Y:S01]  /*0930*/  MUFU.RCP64H R9, R5 ;  /* 0x0000000500097308 */ /* 0x004e620000001800 */
[----:B------:R-:W-:-:S04]  /*0940*/  IADD3 R8, R5, 0x300402, RZ ;  /* 0x0030040205087810 */ /* 0x000fc80007ffe0ff */
[----:B------:R-:W-:Y:S02]  /*0950*/  FSETP.GEU.AND P0, PT, |R8|, 5.8789094863358348022e-39, PT ;  /* 0x004004020800780b */ /* 0x000fe40003f0e200 */
[----:B-1----:R-:W1:-:S06]  /*0960*/  DFMA R10, -R4, R8, 1 ;  /* 0x3ff00000040a742b */ /* 0x002e4c0000000108 */
[----:B-1----:R-:W1:-:S06]  /*0970*/  DFMA R10, R10, R10, R10 ;  /* 0x0000000a0a0a722b */ /* 0x002e4c000000000a */
[----:B-1----:R-:W1:-:S06]  /*0980*/  DFMA R10, R8, R10, R8 ;  /* 0x0000000a080a722b */ /* 0x002e4c0000000008 */
[----:B-1----:R-:W1:-:S06]  /*0990*/  DFMA R6, -R4, R10, 1 ;  /* 0x3ff000000406742b */ /* 0x002e4c000000010a */
[----:B-1----:R0:W1:Y:S01]  /*09a0*/  DFMA R6, R10, R6, R10 ;  /* 0x000000060a06722b */ /* 0x002062000000000a */
[----:B------:R-:W-:Y:S05]  /*09b0*/  @P0 BRA `(.L_x_372) ;  /* 0x0000007000000947 */ /* 0x000fea0003800000 */
[----:B-1----:R-:W-:Y:S02]  /*09c0*/  LOP3.LUT R6, R5, 0x7fffffff, RZ, 0xc0, !PT ;  /* 0x7fffffff05067812 */ /* 0x002fe400078ec0ff */
[----:B------:R-:W-:Y:S02]  /*09d0*/  MOV R20, 32@lo((nvkernel__Z3rhsv_F1L1574_16 + .L_x_44@srel)) ;  /* 0x0000000000147802 */ /* 0x000fe40000000f00 */
[----:B------:R-:W-:Y:S02]  /*09e0*/  IADD3 R6, R6, -0x100000, RZ ;  /* 0xfff0000006067810 */ /* 0x000fe40007ffe0ff */
[----:B------:R-:W-:-:S04]  /*09f0*/  MOV R21, 32@hi((nvkernel__Z3rhsv_F1L1574_16 + .L_x_44@srel)) ;  /* 0x0000000000157802 */ /* 0x000fc80000000f00 */
[----:B0-----:R-:W-:Y:S05]  /*0a00*/  CALL.ABS.NOINC `(__cuda_sm20_dblrcp_rn_slowpath_v3) ;  /* 0x0000000000007943 */ /* 0x001fea0003c00000 */
.L_x_44:
[----:B------:R-:W-:Y:S02]  /*0a10*/  MOV R6, R4 ;  /* 0x0000000400067202 */ /* 0x000fe40000000f00 */
[----:B------:R-:W-:Y:S02]  /*0a20*/  MOV R7, R5 ;  /* 0x0000000500077202 */ /* 0x000fe40000000f00 */
.L_x_372:
[----:B------:R-:W-:Y:S05]  /*0a30*/  BSYNC B6 ;  /* 0x0000000000067941 */ /* 0x000fea0003800000 */
.L_x_371:
[----:B0-----:R-:W-:Y:S02]  /*0a40*/  IADD3 R12, P0, R24, c[0x0][0x178], RZ ;  /* 0x00005e00180c7a10 */ /* 0x001fe40007f1e0ff */
[----:B------:R-:W-:-:S02]  /*0a50*/  IADD3 R14, P1, R18, 0x1000000, RZ ;  /* 0x01000000120e7810 */ /* 0x000fc40007f3e0ff */
[----:B------:R-:W-:-:S03]  /*0a60*/  IADD3.X R13, R26, c[0x0][0x17c], RZ, P0, !PT ;  /* 0x00005f001a0d7a10 */ /* 0x000fc600007fe4ff */
[----:B------:R-:W-:Y:S02]  /*0a70*/  IMAD.X R15, RZ, RZ, R19, P1 ;  /* 0x000000ffff0f7224 */ /* 0x000fe400008e0613 */
[----:B-1----:R0:W-:Y:S01]  /*0a80*/  STG.E.64 [R12.64], R6 ;  /* 0x000000060c007986 */ /* 0x0021e2000c101b24 */
[----:B------:R-:W-:-:S03]  /*0a90*/  IADD3 R10, P0, R18, 0x2000000, RZ ;  /* 0x02000000120a7810 */ /* 0x000fc60007f1e0ff */
[----:B------:R-:W2:Y:S02]  /*0aa0*/  LDG.E.64 R4, [R14.64+-0x7be7d0] ;  /* 0x841830240e047981 */ /* 0x000ea4000c1e1b00 */
[----:B------:R-:W-:Y:S02]  /*0ab0*/  IMAD.X R11, RZ, RZ, R19, P0 ;  /* 0x000000ffff0b7224 */ /* 0x000fe400000e0613 */
[----:B------:R-:W3:Y:S04]  /*0ac0*/  LDG.E.64 R8, [R14.64+0x83060] ;  /* 0x083060240e087981 */ /* 0x000ee8000c1e1b00 */
[----:B------:R-:W4:Y:S01]  /*0ad0*/  LDG.E.64 R10, [R10.64+-0x73b770] ;  /* 0x8c4890240a0a7981 */ /* 0x000f22000c1e1b00 */
[----:B------:R-:W-:-:S04]  /*0ae0*/  IADD3 R24, P0, R24, c[0x0][0x180], RZ ;  /* 0x0000600018187a10 */ /* 0x000fc80007f1e0ff */
[----:B------:R-:W-:Y:S01]  /*0af0*/  IADD3.X R25, R26, c[0x0][0x184], RZ, P0, !PT ;  /* 0x000061001a197a10 */ /* 0x000fe200007fe4ff */
[----:B--2---:R-:W3:-:S06]  /*0b00*/  DMUL R4, R4, R4 ;  /* 0x0000000404047228 */ /* 0x004ecc0000000000 */
[----:B---3--:R-:W4:-:S06]  /*0b10*/  DFMA R4, R8, R8, R4 ;  /* 0x000000080804722b */ /* 0x008f0c0000000004 */
[----:B----4-:R-:W1:-:S06]  /*0b20*/  DFMA R4, R10, R10, R4 ;  /* 0x0000000a0a04722b */ /* 0x010e4c0000000004 */
[----:B-1----:R-:W1:-:S06]  /*0b30*/  DMUL R4, R4, 0.5 ;  /* 0x3fe0000004047828 */ /* 0x002e4c0000000000 */
[----:B-1----:R-:W1:-:S07]  /*0b40*/  DMUL R4, R4, R6 ;  /* 0x0000000604047228 */ /* 0x002e4e0000000000 */
[----:B-1----:R0:W-:Y:S04]  /*0b50*/  STG.E.64 [R24.64], R4 ;  /* 0x0000000418007986 */ /* 0x0021e8000c101b24 */
.L_x_370:
[----:B------:R-:W-:Y:S05]  /*0b60*/  BSYNC B7 ;  /* 0x0000000000077941 */ /* 0x000fea0003800000 */
.L_x_369:
[----:B------:R-:W-:Y:S02]  /*0b70*/  ISETP.NE.AND P1, PT, R34, RZ, PT ;  /* 0x000000ff2200720c */ /* 0x000fe40003f25270 */
[----:B------:R-:W-:-:S04]  /*0b80*/  IADD3 R35, P0, R35, UR38, RZ ;  /* 0x0000002623237c10 */ /* 0x000fc8000ff1e0ff */
[----:B------:R-:W-:-:S07]  /*0b90*/  IADD3.X R33, R33, UR39, RZ, P0, !PT ;  /* 0x0000002721217c10 */ /* 0x000fce00087fe4ff */
[----:B------:R-:W-:Y:S05]  /*0ba0*/  @P1 BRA `(.L_x_373) ;  /* 0xfffff5f000001947 */ /* 0x000fea000383ffff */
[----:B------:R-:W-:Y:S05]  /*0bb0*/  EXIT ;  /* 0x000000000000794d */ /* 0x000fea0003800000 */
.L_x_374:
        /* <DEDUP_REMOVED lines=12> */
.L_x_517:


//--------------------- .text.__cuda_sm70_shflsync_down --------------------------
	.section	.text.__cuda_sm70_shflsync_down,"ax",@progbits
	.sectioninfo	@"SHI_REGISTERS=24"
	.align	128
.text.__cuda_sm70_shflsync_down:
        .weak           __cuda_sm70_shflsync_down
        .type           __cuda_sm70_shflsync_down,@function
        .size           __cuda_sm70_shflsync_down,(.L_x_490 - __cuda_sm70_shflsync_down)
__cuda_sm70_shflsync_down:
[----:B------:R-:W-:Y:S04]  /*0000*/  WARPSYNC R7 ;  /* 0x0000000700007348 */ /* 0x000fe80003800000 */
[----:B------:R-:W0:Y:S02]  /*0010*/  SHFL.DOWN PT, R4, R4, R5, R6 ;  /* 0x0800000504047389 */ /* 0x000e2400000e0006 */
[----:B0-----:R-:W-:Y:S05]  /*0020*/  RET.ABS.NODEC R20 0x0 ;  /* 0x0000000014007950 */ /* 0x001fea0003e00000 */
.L_x_375:
        /* <DEDUP_REMOVED lines=13> */
.L_x_490:


//--------------------- .text.nvkernel__Z6l2normiiiiiiiiii_F1L1529_14 --------------------------
	.section	.text.nvkernel__Z6l2normiiiiiiiiii_F1L1529_14,"ax",@progbits
	.sectionflags	@"SHF_BARRIERS=1"
	.sectioninfo	@"SHI_REGISTERS=46"
	.align	128
        .global         nvkernel__Z6l2normiiiiiiiiii_F1L1529_14
        .type           nvkernel__Z6l2normiiiiiiiiii_F1L1529_14,@function
        .size           nvkernel__Z6l2normiiiiiiiiii_F1L1529_14,(.L_x_518 - nvkernel__Z6l2normiiiiiiiiii_F1L1529_14)
        .other          nvkernel__Z6l2normiiiiiiiiii_F1L1529_14,@"STO_CUDA_ENTRY STV_DEFAULT"
nvkernel__Z6l2normiiiiiiiiii_F1L1529_14:
.text.nvkernel__Z6l2normiiiiiiiiii_F1L1529_14:
[----:B------:R-:W-:Y:S02]  /*0000*/  MOV R1, c[0x0][0x28] ;  /* 0x00000a0000017a02 */ /* 0x000fe40000000f00 */
[----:B------:R-:W-:Y:S01]  /*0010*/  MOV R36, c[0x0][0x168] ;  /* 0x00005a0000247a02 */ /* 0x000fe20000000f00 */
[----:B------:R-:W-:Y:S01]  /*0020*/  ULDC.64 UR36, c[0x0][0x118] ;  /* 0x0000460000247ab9 */ /* 0x000fe20000000a00 */
[----:B------:R-:W-:Y:S01]  /*0030*/  MOV R43, c[0x0][0x16c] ;  /* 0x00005b00002b7a02 */ /* 0x000fe20000000f00 */
[----:B------:R-:W-:Y:S02]  /*0040*/  CS2R R34, SRZ ;  /* 0x0000000000227805 */ /* 0x000fe4000001ff00 */
[----:B------:R-:W-:Y:S01]  /*0050*/  IMAD.WIDE R36, R36, c[0x0][0x164], RZ ;  /* 0x0000590024247a25 */ /* 0x000fe200078e02ff */
[----:B------:R-:W-:-:S03]  /*0060*/  SHF.R.S32.HI R43, RZ, 0x1f, R43 ;  /* 0x0000001fff2b7819 */ /* 0x000fc6000001142b */
[----:B------:R-:W-:Y:S02]  /*0070*/  IMAD R0, R37, c[0x0][0x16c], RZ ;  /* 0x00005b0025007a24 */ /* 0x000fe400078e02ff */
[----:B------:R-:W-:-:S04]  /*0080*/  IMAD.WIDE.U32 R2, R36, c[0x0][0x16c], RZ ;  /* 0x00005b0024027a25 */ /* 0x000fc800078e00ff */
[----:B------:R-:W-:Y:S01]  /*0090*/  IMAD R41, R36, R43, R0 ;  /* 0x0000002b24297224 */ /* 0x000fe200078e0200 */
[----:B------:R-:W-:-:S04]  /*00a0*/  ISETP.GE.U32.AND P0, PT, R2, 0x1, PT ;  /* 0x000000010200780c */ /* 0x000fc80003f06070 */
[----:B------:R-:W-:-:S04]  /*00b0*/  IADD3 R41, R3, R41, RZ ;  /* 0x0000002903297210 */ /* 0x000fc80007ffe0ff */
[----:B------:R-:W-:-:S13]  /*00c0*/  ISETP.GE.AND.EX P0, PT, R41, RZ, PT, P0 ;  /* 0x000000ff2900720c */ /* 0x000fda0003f06300 */
[----:B------:R-:W-:Y:S05]  /*00d0*/  @!P0 BRA `(.L_x_376) ;  /* 0x0000085000008947 */ /* 0x000fea0003800000 */
[----:B------:R-:W-:Y:S01]  /*00e0*/  BSSY B7, `(.L_x_377) ;  /* 0x0000083000077945 */ /* 0x000fe20003800000 */
[----:B------:R-:W-:Y:S01]  /*00f0*/  MOV R42, R2 ;  /* 0x00000002002a7202 */ /* 0x000fe20000000f00 */
[----:B------:R-:W-:Y:S01]  /*0100*/  CS2R R32, SRZ ;  /* 0x0000000000207805 */ /* 0x000fe2000001ff00 */
[----:B------:R-:W-:Y:S01]  /*0110*/  MOV R40, RZ ;  /* 0x000000ff00287202 */ /* 0x000fe20000000f00 */
[----:B------:R-:W-:Y:S01]  /*0120*/  CS2R R30, SRZ ;  /* 0x00000000001e7805 */ /* 0x000fe2000001ff00 */
[----:B------:R-:W-:Y:S01]  /*0130*/  MOV R39, RZ ;  /* 0x000000ff00277202 */ /* 0x000fe20000000f00 */
[----:B------:R-:W-:Y:S01]  /*0140*/  CS2R R22, SRZ ;  /* 0x0000000000167805 */ /* 0x000fe2000001ff00 */
[----:B------:R-:W-:Y:S02]  /*0150*/  CS2R R18, SRZ ;  /* 0x0000000000127805 */ /* 0x000fe4000001ff00 */
.L_x_386:
[----:B0-----:R-:W0:Y:S01]  /*0160*/  S2R R2, SR_TID.X ;  /* 0x0000000000027919 */ /* 0x001e220000002100 */
[----:B------:R-:W-:Y:S01]  /*0170*/  IMAD.MOV.U32 R7, RZ, RZ, c[0x0][0x164] ;  /* 0x00005900ff077624 */ /* 0x000fe200078e00ff */
[----:B------:R-:W-:Y:S02]  /*0180*/  BSSY B6, `(.L_x_378) ;  /* 0x0000026000067945 */ /* 0x000fe40003800000 */
[----:B------:R-:W1:Y:S02]  /*0190*/  S2R R5, SR_CTAID.X ;  /* 0x0000000000057919 */ /* 0x000e640000002500 */
[----:B------:R-:W-:-:S02]  /*01a0*/  SHF.R.S32.HI R7, RZ, 0x1f, R7 ;  /* 0x0000001fff077819 */ /* 0x000fc40000011407 */
[----:B0-----:R-:W-:-:S05]  /*01b0*/  SHF.R.S32.HI R3, RZ, 0x1f, R2 ;  /* 0x0000001fff037819 */ /* 0x001fca0000011402 */
[----:B-1----:R-:W-:-:S05]  /*01c0*/  IMAD.WIDE R2, R5, 0x80, R2 ;  /* 0x0000008005027825 */ /* 0x002fca00078e0202 */
[----:B------:R-:W-:-:S05]  /*01d0*/  IADD3 R38, P0, R2, R40, RZ ;  /* 0x0000002802267210 */ /* 0x000fca0007f1e0ff */
[----:B------:R-:W-:-:S05]  /*01e0*/  IMAD.X R2, R3, 0x1, R39, P0 ;  /* 0x0000000103027824 */ /* 0x000fca00000e0627 */
[----:B------:R-:W-:-:S04]  /*01f0*/  LOP3.LUT R0, R2, R7, RZ, 0xfc, !PT ;  /* 0x0000000702007212 */ /* 0x000fc800078efcff */
[----:B------:R-:W-:-:S13]  /*0200*/  ISETP.NE.U32.AND P0, PT, R0, RZ, PT ;  /* 0x000000ff0000720c */ /* 0x000fda0003f05070 */
[----:B------:R-:W-:Y:S05]  /*0210*/  @!P0 BRA `(.L_x_379) ;  /* 0x0000009000008947 */ /* 0x000fea0003800000 */
[----:B------:R-:W-:Y:S01]  /*0220*/  IMAD.MOV.U32 R4, RZ, RZ, R38 ;  /* 0x000000ffff047224 */ /* 0x000fe200078e0026 */
[----:B------:R-:W-:Y:S01]  /*0230*/  MOV R5, R2 ;  /* 0x0000000200057202 */ /* 0x000fe20000000f00 */
[----:B------:R-:W-:Y:S01]  /*0240*/  IMAD.MOV.U32 R6, RZ, RZ, c[0x0][0x164] ;  /* 0x00005900ff067624 */ /* 0x000fe200078e00ff */
[----:B------:R-:W-:Y:S02]  /*0250*/  MOV R20, 32@lo((nvkernel__Z6l2normiiiiiiiiii_F1L1529_14 + .L_x_45@srel)) ;  /* 0x0000000000147802 */ /* 0x000fe40000000f00 */
[----:B------:R-:W-:-:S04]  /*0260*/  MOV R21, 32@hi((nvkernel__Z6l2normiiiiiiiiii_F1L1529_14 + .L_x_45@srel)) ;  /* 0x0000000000157802 */ /* 0x000fc80000000f00 */
[----:B------:R-:W-:Y:S05]  /*0270*/  CALL.ABS.NOINC `(__cuda_sm20_div_s64) ;  /* 0x0000000000007943 */ /* 0x000fea0003c00000 */
.L_x_45:
[----:B------:R-:W-:Y:S02]  /*0280*/  MOV R16, R4 ;  /* 0x0000000400107202 */ /* 0x000fe40000000f00 */
[----:B------:R-:W-:Y:S01]  /*0290*/  MOV R17, R5 ;  /* 0x0000000500117202 */ /* 0x000fe20000000f00 */
[----:B------:R-:W-:Y:S05]  /*02a0*/  BRA `(.L_x_380) ;  /* 0x0000013000007947 */ /* 0x000fea0003800000 */
.L_x_379:
        /* <DEDUP_REMOVED lines=19> */
.L_x_380:
[----:B------:R-:W-:Y:S05]  /*03e0*/  BSYNC B6 ;  /* 0x0000000000067941 */ /* 0x000fea0003800000 */
.L_x_378:
[----:B------:R-:W-:Y:S01]  /*03f0*/  IMAD.MOV.U32 R7, RZ, RZ, c[0x0][0x168] ;  /* 0x00005a00ff077624 */ /* 0x000fe200078e00ff */
[----:B------:R-:W-:Y:S04]  /*0400*/  BSSY B6, `(.L_x_381) ;  /* 0x000001e000067945 */ /* 0x000fe80003800000 */
[----:B------:R-:W-:-:S04]  /*0410*/  SHF.R.S32.HI R7, RZ, 0x1f, R7 ;  /* 0x0000001fff077819 */ /* 0x000fc80000011407 */
        /* <DEDUP_REMOVED lines=9> */
.L_x_46:
[----:B------:R-:W-:Y:S05]  /*04b0*/  BRA `(.L_x_383) ;  /* 0x0000012000007947 */ /* 0x000fea0003800000 */
.L_x_382:
        /* <DEDUP_REMOVED lines=18> */
.L_x_383:
[----:B------:R-:W-:Y:S05]  /*05e0*/  BSYNC B6 ;  /* 0x0000000000067941 */ /* 0x000fea0003800000 */
.L_x_381:
[----:B------:R-:W-:Y:S01]  /*05f0*/  IMAD R0, R37, c[0x0][0x16c], RZ ;  /* 0x00005b0025007a24 */ /* 0x000fe200078e02ff */
[----:B------:R-:W-:Y:S01]  /*0600*/  IADD3 R5, -R16, RZ, RZ ;  /* 0x000000ff10057210 */ /* 0x000fe20007ffe1ff */
[C---:B------:R-:W-:Y:S01]  /*0610*/  IMAD.WIDE.U32 R6, R36.reuse, c[0x0][0x16c], RZ ;  /* 0x00005b0024067a25 */ /* 0x040fe200078e00ff */
[----:B------:R-:W-:Y:S03]  /*0620*/  BSSY B0, `(.L_x_384) ;  /* 0x0000025000007945 */ /* 0x000fe60003800000 */
[----:B------:R-:W-:Y:S01]  /*0630*/  IMAD R3, R36, R43, R0 ;  /* 0x0000002b24037224 */ /* 0x000fe200078e0200 */
[----:B------:R-:W-:Y:S01]  /*0640*/  ISETP.GE.U32.AND P0, PT, R38, R6, PT ;  /* 0x000000062600720c */ /* 0x000fe20003f06070 */
[----:B------:R-:W-:-:S03]  /*0650*/  IMAD R38, R5, c[0x0][0x164], R38 ;  /* 0x0000590005267a24 */ /* 0x000fc600078e0226 */
[----:B------:R-:W-:Y:S02]  /*0660*/  IADD3 R7, R7, R3, RZ ;  /* 0x0000000307077210 */ /* 0x000fe40007ffe0ff */
[----:B------:R-:W-:Y:S02]  /*0670*/  IADD3 R3, -R4, RZ, RZ ;  /* 0x000000ff04037210 */ /* 0x000fe40007ffe1ff */
[----:B------:R-:W-:-:S03]  /*0680*/  ISETP.GE.AND.EX P0, PT, R2, R7, PT, P0 ;  /* 0x000000070200720c */ /* 0x000fc60003f06300 */
[----:B------:R-:W-:-:S10]  /*0690*/  IMAD R3, R3, c[0x0][0x168], R16 ;  /* 0x00005a0003037a24 */ /* 0x000fd400078e0210 */
[----:B------:R-:W-:Y:S05]  /*06a0*/  @P0 BRA `(.L_x_385) ;  /* 0x000001c000000947 */ /* 0x000fea0003800000 */
[----:B------:R-:W-:Y:S02]  /*06b0*/  IADD3 R5, R4, 0x1, RZ ;  /* 0x0000000104057810 */ /* 0x000fe40007ffe0ff */
[----:B------:R-:W-:Y:S02]  /*06c0*/  IADD3 R2, R3, c[0x0][0x174], RZ ;  /* 0x00005d0003027a10 */ /* 0x000fe40007ffe0ff */
[----:B------:R-:W-:Y:S02]  /*06d0*/  SHF.R.S32.HI R0, RZ, 0x1f, R5 ;  /* 0x0000001fff007819 */ /* 0x000fe40000011405 */
[--C-:B------:R-:W-:Y:S02]  /*06e0*/  SHF.R.S32.HI R3, RZ, 0x1f, R2.reuse ;  /* 0x0000001fff037819 */ /* 0x100fe40000011402 */
[----:B------:R-:W-:Y:S01]  /*06f0*/  IADD3 R4, R38, c[0x0][0x170], RZ ;  /* 0x00005c0026047a10 */ /* 0x000fe20007ffe0ff */
[----:B------:R-:W-:Y:S02]  /*0700*/  IMAD R7, R0, 0x67, RZ ;  /* 0x0000006700077824 */ /* 0x000fe400078e02ff */
[----:B------:R-:W-:Y:S01]  /*0710*/  IMAD.WIDE.U32 R2, R5, 0x67, R2 ;  /* 0x0000006705027825 */ /* 0x000fe200078e0002 */
[----:B------:R-:W-:-:S03]  /*0720*/  SHF.R.S32.HI R5, RZ, 0x1f, R4 ;  /* 0x0000001fff057819 */ /* 0x000fc60000011404 */
[----:B------:R-:W-:Y:S02]  /*0730*/  IMAD.IADD R0, R3, 0x1, R7 ;  /* 0x0000000103007824 */ /* 0x000fe400078e0207 */
[----:B------:R-:W-:-:S04]  /*0740*/  IMAD.WIDE.U32 R4, R2, 0x67, R4 ;  /* 0x0000006702047825 */ /* 0x000fc800078e0004 */
[----:B------:R-:W-:Y:S01]  /*0750*/  IMAD R3, R0, 0x67, RZ ;  /* 0x0000006700037824 */ /* 0x000fe200078e02ff */
[----:B------:R-:W-:-:S03]  /*0760*/  LEA R2, P0, R4, c[0x0][0x178], 0x3 ;  /* 0x00005e0004027a11 */ /* 0x000fc600078018ff */
[----:B------:R-:W-:Y:S01]  /*0770*/  IMAD.IADD R3, R5, 0x1, R3 ;  /* 0x0000000105037824 */ /* 0x000fe200078e0203 */
[----:B------:R-:W-:-:S04]  /*0780*/  IADD3 R12, P1, R2, 0x1000000, RZ ;  /* 0x01000000020c7810 */ /* 0x000fc80007f3e0ff */
[----:B------:R-:W-:Y:S02]  /*0790*/  LEA.HI.X R3, R4, c[0x0][0x17c], R3, 0x3, P0 ;  /* 0x00005f0004037a11 */ /* 0x000fe400000f1c03 */
[----:B------:R-:W-:-:S03]  /*07a0*/  IADD3 R14, P0, R2, 0x2000000, RZ ;  /* 0x02000000020e7810 */ /* 0x000fc60007f1e0ff */
[--C-:B------:R-:W-:Y:S02]  /*07b0*/  IMAD.X R13, RZ, RZ, R3.reuse, P1 ;  /* 0x000000ffff0d7224 */ /* 0x100fe400008e0603 */
[----:B------:R-:W-:Y:S02]  /*07c0*/  IMAD.X R15, RZ, RZ, R3, P0 ;  /* 0x000000ffff0f7224 */ /* 0x000fe400000e0603 */
[----:B------:R-:W2:Y:S04]  /*07d0*/  LDG.E.64 R2, [R2.64] ;  /* 0x0000002402027981 */ /* 0x000ea8000c1e1b00 */
[----:B------:R-:W3:Y:S04]  /*07e0*/  LDG.E.64 R4, [R12.64+-0x7be7d0] ;  /* 0x841830240c047981 */ /* 0x000ee8000c1e1b00 */
[----:B------:R-:W4:Y:S04]  /*07f0*/  LDG.E.64 R6, [R12.64+0x83060] ;  /* 0x083060240c067981 */ /* 0x000f28000c1e1b00 */
[----:B------:R-:W5:Y:S04]  /*0800*/  LDG.E.64 R8, [R14.64+-0x73b770] ;  /* 0x8c4890240e087981 */ /* 0x000f68000c1e1b00 */
[----:B------:R-:W5:Y:S01]  /*0810*/  LDG.E.64 R10, [R14.64+0x1060c0] ;  /* 0x1060c0240e0a7981 */ /* 0x000f62000c1e1b00 */
[----:B--2---:R0:W1:-:S04]  /*0820*/  DFMA R18, R2, R2, R18 ;  /* 0x000000020212722b */ /* 0x0040480000000012 */
[----:B---3--:R0:W2:-:S04]  /*0830*/  DFMA R34, R4, R4, R34 ;  /* 0x000000040422722b */ /* 0x0080880000000022 */
[----:B----4-:R0:W3:-:S04]  /*0840*/  DFMA R32, R6, R6, R32 ;  /* 0x000000060620722b */ /* 0x0100c80000000020 */
[----:B-----5:R0:W4:-:S04]  /*0850*/  DFMA R30, R8, R8, R30 ;  /* 0x00000008081e722b */ /* 0x020108000000001e */
[----:B------:R0:W0:-:S06]  /*0860*/  DFMA R22, R10, R10, R22 ;  /* 0x0000000a0a16722b */ /* 0x00000c0000000016 */
.L_x_385:
[----:B-1234-:R-:W-:Y:S05]  /*0870*/  BSYNC B0 ;  /* 0x0000000000007941 */ /* 0x01efea0003800000 */
.L_x_384:
[----:B------:R-:W-:Y:S02]  /*0880*/  ULDC UR4, c[0x0][0xc] ;  /* 0x0000030000047ab9 */ /* 0x000fe40000000800 */
[----:B------:R-:W-:-:S06]  /*0890*/  UIMAD.WIDE UR4, UR4, 0x80, URZ ;  /* 0x00000080040478a5 */ /* 0x000fcc000f8e023f */
[----:B------:R-:W-:Y:S02]  /*08a0*/  IADD3 R42, P0, R42, -UR4, RZ ;  /* 0x800000042a2a7c10 */ /* 0x000fe4000ff1e0ff */
[----:B------:R-:W-:Y:S02]  /*08b0*/  IADD3 R40, P1, R40, UR4, RZ ;  /* 0x0000000428287c10 */ /* 0x000fe4000ff3e0ff */
[----:B------:R-:W-:Y:S02]  /*08c0*/  IADD3.X R41, R41, ~UR5, RZ, P0, !PT ;  /* 0x8000000529297c10 */ /* 0x000fe400087fe4ff */
[----:B------:R-:W-:Y:S02]  /*08d0*/  ISETP.GT.U32.AND P0, PT, R42, RZ, PT ;  /* 0x000000ff2a00720c */ /* 0x000fe40003f04070 */
[----:B------:R-:W-:Y:S02]  /*08e0*/  IADD3.X R39, R39, UR5, RZ, P1, !PT ;  /* 0x0000000527277c10 */ /* 0x000fe40008ffe4ff */
[----:B------:R-:W-:-:S13]  /*08f0*/  ISETP.GT.AND.EX P0, PT, R41, RZ, PT, P0 ;  /* 0x000000ff2900720c */ /* 0x000fda0003f04300 */
[----:B------:R-:W-:Y:S05]  /*0900*/  @P0 BRA `(.L_x_386) ;  /* 0xfffff85000000947 */ /* 0x000fea000383ffff */
[----:B------:R-:W-:Y:S05]  /*0910*/  BSYNC B7 ;  /* 0x0000000000077941 */ /* 0x000fea0003800000 */
.L_x_377:
[----:B------:R-:W-:Y:S05]  /*0920*/  BRA `(.L_x_387) ;  /* 0x0000004000007947 */ /* 0x000fea0003800000 */
.L_x_376:
[----:B------:R-:W-:Y:S01]  /*0930*/  CS2R R32, SRZ ;  /* 0x0000000000207805 */ /* 0x000fe2000001ff00 */
[----:B------:R-:W-:Y:S01]  /*0940*/  CS2R R30, SRZ ;  /* 0x00000000001e7805 */ /* 0x000fe2000001ff00 */
[----:B------:R-:W-:Y:S01]  /*0950*/  CS2R R22, SRZ ;  /* 0x0000000000167805 */ /* 0x000fe2000001ff00 */
[----:B------:R-:W-:Y:S02]  /*0960*/  CS2R R18, SRZ ;  /* 0x0000000000127805 */ /* 0x000fe4000001ff00 */
.L_x_387:
[----:B------:R-:W-:Y:S05]  /*0970*/  BRA.DIV ~URZ, `(.L_x_388) ;  /* 0x00000ee27f007947 */ /* 0x000fea000b800000 */
[----:B0-----:R0:W1:Y:S02]  /*0980*/  SHFL.DOWN PT, R2, R18, 0x1, 0x1f ;  /* 0x08201f0012027f89 */ /* 0x00106400000e0000 */
.L_x_410:
[----:B------:R-:W-:Y:S05]  /*0990*/  BRA.DIV ~URZ, `(.L_x_389) ;  /* 0x00000f527f007947 */ /* 0x000fea000b800000 */
[----:B------:R-:W2:Y:S02]  /*09a0*/  SHFL.DOWN PT, R3, R19, 0x1, 0x1f ;  /* 0x08201f0013037f89 */ /* 0x000ea400000e0000 */
[----:B-12---:R-:W1:-:S07]  /*09b0*/  DADD R6, R2, R18 ;  /* 0x0000000002067229 */ /* 0x006e4e0000000012 */
[----:B-1----:R-:W-:Y:S04]  /*09c0*/  SHFL.DOWN PT, R2, R6, 0x2, 0x1f ;  /* 0x08401f0006027f89 */ /* 0x002fe800000e0000 */
[----:B------:R-:W1:Y:S02]  /*09d0*/  SHFL.DOWN PT, R3, R7, 0x2, 0x1f ;  /* 0x08401f0007037f89 */ /* 0x000e6400000e0000 */
[----:B-1----:R-:W1:-:S07]  /*09e0*/  DADD R8, R6, R2 ;  /* 0x0000000006087229 */ /* 0x002e4e0000000002 */
[----:B-1----:R-:W-:Y:S04]  /*09f0*/  SHFL.DOWN PT, R2, R8, 0x4, 0x1f ;  /* 0x08801f0008027f89 */ /* 0x002fe800000e0000 */
[----:B------:R-:W1:Y:S02]  /*0a00*/  SHFL.DOWN PT, R3, R9, 0x4, 0x1f ;  /* 0x08801f0009037f89 */ /* 0x000e6400000e0000 */
[----:B-1----:R-:W1:-:S07]  /*0a10*/  DADD R10, R8, R2 ;  /* 0x00000000080a7229 */ /* 0x002e4e0000000002 */
[----:B-1----:R-:W-:Y:S04]  /*0a20*/  SHFL.DOWN PT, R16, R10, 0x8, 0x1f ;  /* 0x09001f000a107f89 */ /* 0x002fe800000e0000 */
[----:B------:R-:W1:Y:S02]  /*0a30*/  SHFL.DOWN PT, R17, R11, 0x8, 0x1f ;  /* 0x09001f000b117f89 */ /* 0x000e6400000e0000 */
[----:B-1----:R-:W1:-:S07]  /*0a40*/  DADD R16, R10, R16 ;  /* 0x000000000a107229 */ /* 0x002e4e0000000010 */
[----:B-1----:R1:W2:Y:S04]  /*0a50*/  SHFL.DOWN PT, R2, R16, 0x10, 0x1f ;  /* 0x0a001f0010027f89 */ /* 0x0022a800000e0000 */
[----:B------:R1:W3:Y:S02]  /*0a60*/  SHFL.DOWN PT, R4, R17, 0x10, 0x1f ;  /* 0x0a001f0011047f89 */ /* 0x0002e400000e0000 */
.L_x_411:
[----:B0-----:R-:W0:Y:S01]  /*0a70*/  S2R R18, SR_TID.X ;  /* 0x0000000000127919 */ /* 0x001e220000002100 */
[----:B---3--:R-:W-:Y:S01]  /*0a80*/  IMAD.MOV.U32 R3, RZ, RZ, R4 ;  /* 0x000000ffff037224 */ /* 0x008fe200078e0004 */
[----:B------:R-:W-:Y:S05]  /*0a90*/  WARPSYNC 0xffffffff ;  /* 0xffffffff00007948 */ /* 0x000fea0003800000 */
[----:B--2---:R-:W2:Y:S01]  /*0aa0*/  DADD R2, R2, R16 ;  /* 0x0000000002027229 */ /* 0x004ea20000000010 */
[----:B0-----:R-:W-:-:S04]  /*0ab0*/  LOP3.LUT P0, RZ, R18, 0x1f, RZ, 0xc0, !PT ;  /* 0x0000001f12ff7812 */ /* 0x001fc8000780c0ff */
[----:B------:R-:W-:-:S09]  /*0ac0*/  P2R R0, PR, RZ, 0x1 ;  /* 0x00000001ff007803 */ /* 0x000fd20000000000 */
[----:B------:R-:W-:-:S05]  /*0ad0*/  @!P0 SHF.R.S32.HI R5, RZ, 0x5, R18 ;  /* 0x00000005ff058819 */ /* 0x000fca0000011412 */
[----:B--2---:R0:W-:Y:S04]  /*0ae0*/  @!P0 STS.64 [R5.X8+`(S51_7)], R2 ;  /* 0x0000000205008388 */ /* 0x0041e80000008a00 */
[----:B------:R-:W-:Y:S01]  /*0af0*/  BAR.SYNC.DEFER_BLOCKING 0x0 ;  /* 0x0000000000007b1d */ /* 0x000fe20000010000 */
[----:B------:R-:W-:-:S04]  /*0b00*/  ISETP.GT.AND P0, PT, R18, 0x1f, PT ;  /* 0x0000001f1200780c */ /* 0x000fc80003f04270 */
[----:B------:R-:W-:-:S09]  /*0b10*/  P2R R0, PR, RZ, 0x1 ;  /* 0x00000001ff007803 */ /* 0x000fd20000000000 */
[----:B------:R-:W-:Y:S05]  /*0b20*/  @P0 BRA `(.L_x_390) ;  /* 0x0000015000000947 */ /* 0x000fea0003800000 */
[----:B0-----:R-:W-:Y:S01]  /*0b30*/  ISETP.GT.AND P0, PT, R18, 0x3, PT ;  /* 0x000000031200780c */ /* 0x001fe20003f04270 */
[----:B-1----:R-:W-:-:S12]  /*0b40*/  CS2R R16, SRZ ;  /* 0x0000000000107805 */ /* 0x002fd8000001ff00 */
[----:B------:R0:W1:Y:S01]  /*0b50*/  @!P0 LDS.64 R16, [R18.X8+`(S51_7)] ;  /* 0x0000000012108984 */ /* 0x0000620000008a00 */
[----:B------:R-:W-:Y:S05]  /*0b60*/  BRA.DIV ~URZ, `(.L_x_391) ;  /* 0x000012427f007947 */ /* 0x000fea000b800000 */
[----:B-1----:R1:W2:Y:S02]  /*0b70*/  SHFL.DOWN PT, R2, R16, 0x1, 0x1f ;  /* 0x08201f0010027f89 */ /* 0x0022a400000e0000 */
.L_x_412:
[----:B------:R-:W-:Y:S05]  /*0b80*/  BRA.DIV ~URZ, `(.L_x_392) ;  /* 0x000012b27f007947 */ /* 0x000fea000b800000 */
[----:B------:R-:W3:Y:S02]  /*0b90*/  SHFL.DOWN PT, R3, R17, 0x1, 0x1f ;  /* 0x08201f0011037f89 */ /* 0x000ee400000e0000 */
[----:B-123--:R-:W1:-:S07]  /*0ba0*/  DADD R16, R2, R16 ;  /* 0x0000000002107229 */ /* 0x00ee4e0000000010 */
[----:B-1----:R1:W2:Y:S04]  /*0bb0*/  SHFL.DOWN PT, R2, R16, 0x2, 0x1f ;  /* 0x08401f0010027f89 */ /* 0x0022a800000e0000 */
[----:B------:R1:W3:Y:S02]  /*0bc0*/  SHFL.DOWN PT, R4, R17, 0x2, 0x1f ;  /* 0x08401f0011047f89 */ /* 0x0002e400000e0000 */
.L_x_413:
[----:B------:R-:W4:Y:S04]  /*0bd0*/  S2R R3, SR_TID.Y ;  /* 0x0000000000037919 */ /* 0x000f280000002200 */
[----:B------:R-:W5:Y:S01]  /*0be0*/  S2R R5, SR_TID.Z ;  /* 0x0000000000057919 */ /* 0x000f620000002300 */
[----:B----4-:R-:W-:Y:S02]  /*0bf0*/  IMAD.IADD R0, R18, 0x1, R3 ;  /* 0x0000000112007824 */ /* 0x010fe400078e0203 */
[----:B---3--:R-:W-:Y:S01]  /*0c00*/  IMAD.MOV.U32 R3, RZ, RZ, R4 ;  /* 0x000000ffff037224 */ /* 0x008fe200078e0004 */
[----:B-----5:R-:W-:-:S04]  /*0c10*/  IADD3 R5, -R5, RZ, RZ ;  /* 0x000000ff05057210 */ /* 0x020fc80007ffe1ff */
[----:B------:R-:W-:Y:S01]  /*0c20*/  ISETP.NE.AND P0, PT, R0, R5, PT ;  /* 0x000000050000720c */ /* 0x000fe20003f05270 */
[----:B-12---:R1:W2:-:S12]  /*0c30*/  DADD R16, R2, R16 ;  /* 0x0000000002107229 */ /* 0x0062980000000010 */
[----:B------:R-:W-:Y:S05]  /*0c40*/  @P0 BRA `(.L_x_390) ;  /* 0x0000003000000947 */ /* 0x000fea0003800000 */
[----:B-12---:R-:W-:Y:S02]  /*0c50*/  MOV R2, c[0x0][0x180] ;  /* 0x0000600000027a02 */ /* 0x006fe40000000f00 */
[----:B------:R-:W-:-:S05]  /*0c60*/  MOV R3, c[0x0][0x184] ;  /* 0x0000610000037a02 */ /* 0x000fca0000000f00 */
[----:B------:R1:W5:Y:S02]  /*0c70*/  ATOMG.E.ADD.F64.RN.STRONG.GPU PT, RZ, [R2.64], R16 ;  /* 0x0000001002ff79a8 */ /* 0x00036400081eede4 */
.L_x_390:
[----:B012---:R-:W-:Y:S01]  /*0c80*/  WARPSYNC 0xffffffff ;  /* 0xffffffff00007948 */ /* 0x007fe20003800000 */
[----:B------:R-:W-:Y:S06]  /*0c90*/  BAR.SYNC.DEFER_BLOCKING 0x0 ;  /* 0x0000000000007b1d */ /* 0x000fec0000010000 */
[----:B------:R-:W-:Y:S05]  /*0ca0*/  BRA.DIV ~URZ, `(.L_x_393) ;  /* 0x000013227f007947 */ /* 0x000fea000b800000 */
[----:B------:R0:W1:Y:S02]  /*0cb0*/  SHFL.DOWN PT, R2, R22, 0x1, 0x1f ;  /* 0x08201f0016027f89 */ /* 0x00006400000e0000 */
.L_x_414:
        /* <DEDUP_REMOVED lines=14> */
.L_x_415:
[C---:B------:R-:W-:Y:S01]  /*0da0*/  LOP3.LUT P1, RZ, R18.reuse, 0x1f, RZ, 0xc0, !PT ;  /* 0x0000001f12ff7812 */ /* 0x040fe2000782c0ff */
[----:B---3--:R-:W-:Y:S01]  /*0db0*/  IMAD.MOV.U32 R3, RZ, RZ, R4 ;  /* 0x000000ffff037224 */ /* 0x008fe200078e0004 */
[----:B------:R-:W-:Y:S01]  /*0dc0*/  ISETP.GT.AND P0, PT, R18, 0x1f, PT ;  /* 0x0000001f1200780c */ /* 0x000fe20003f04270 */
[----:B------:R-:W-:Y:S04]  /*0dd0*/  WARPSYNC 0xffffffff ;  /* 0xffffffff00007948 */ /* 0x000fe80003800000 */
[----:B--2---:R-:W2:-:S06]  /*0de0*/  DADD R2, R2, R16 ;  /* 0x0000000002027229 */ /* 0x004e8c0000000010 */
[----:B------:R-:W-:-:S05]  /*0df0*/  @!P1 SHF.R.S32.HI R5, RZ, 0x5, R18 ;  /* 0x00000005ff059819 */ /* 0x000fca0000011412 */
[----:B--2---:R2:W-:Y:S04]  /*0e00*/  @!P1 STS.64 [R5.X8+`(S51_7)], R2 ;  /* 0x0000000205009388 */ /* 0x0045e80000008a00 */
[----:B------:R-:W-:Y:S06]  /*0e10*/  BAR.SYNC.DEFER_BLOCKING 0x0 ;  /* 0x0000000000007b1d */ /* 0x000fec0000010000 */
[----:B------:R-:W-:Y:S05]  /*0e20*/  @P0 BRA `(.L_x_395) ;  /* 0x0000015000000947 */ /* 0x000fea0003800000 */
[----:B------:R-:W-:Y:S01]  /*0e30*/  ISETP.GT.AND P0, PT, R18, 0x3, PT ;  /* 0x000000031200780c */ /* 0x000fe20003f04270 */
[----:B-1----:R-:W-:-:S12]  /*0e40*/  CS2R R16, SRZ ;  /* 0x0000000000107805 */ /* 0x002fd8000001ff00 */
[----:B------:R1:W3:Y:S01]  /*0e50*/  @!P0 LDS.64 R16, [R18.X8+`(S51_7)] ;  /* 0x0000000012108984 */ /* 0x0002e20000008a00 */
[----:B------:R-:W-:Y:S05]  /*0e60*/  BRA.DIV ~URZ, `(.L_x_396) ;  /* 0x000016b27f007947 */ /* 0x000fea000b800000 */
[----:B--23--:R2:W3:Y:S02]  /*0e70*/  SHFL.DOWN PT, R2, R16, 0x1, 0x1f ;  /* 0x08201f0010027f89 */ /* 0x00c4e400000e0000 */
.L_x_416:
[----:B------:R-:W-:Y:S05]  /*0e80*/  BRA.DIV ~URZ, `(.L_x_397) ;  /* 0x000017227f007947 */ /* 0x000fea000b800000 */
[----:B------:R-:W4:Y:S02]  /*0e90*/  SHFL.DOWN PT, R3, R17, 0x1, 0x1f ;  /* 0x08201f0011037f89 */ /* 0x000f2400000e0000 */
[----:B0--34-:R-:W0:-:S07]  /*0ea0*/  DADD R22, R2, R16 ;  /* 0x0000000002167229 */ /* 0x019e0e0000000010 */
[----:B0-----:R0:W3:Y:S04]  /*0eb0*/  SHFL.DOWN PT, R2, R22, 0x2, 0x1f ;  /* 0x08401f0016027f89 */ /* 0x0010e800000e0000 */
[----:B------:R0:W4:Y:S02]  /*0ec0*/  SHFL.DOWN PT, R4, R23, 0x2, 0x1f ;  /* 0x08401f0017047f89 */ /* 0x00012400000e0000 */
.L_x_417:
[----:B------:R-:W0:Y:S04]  /*0ed0*/  S2R R3, SR_TID.Y ;  /* 0x0000000000037919 */ /* 0x000e280000002200 */
[----:B------:R-:W1:Y:S01]  /*0ee0*/  S2R R0, SR_TID.Z ;  /* 0x0000000000007919 */ /* 0x000e620000002300 */
[----:B0-----:R-:W-:Y:S01]  /*0ef0*/  IMAD.IADD R3, R18, 0x1, R3 ;  /* 0x0000000112037824 */ /* 0x001fe200078e0203 */
[----:B-1----:R-:W-:-:S04]  /*0f00*/  IADD3 R0, -R0, RZ, RZ ;  /* 0x000000ff00007210 */ /* 0x002fc80007ffe1ff */
[----:B------:R-:W-:Y:S01]  /*0f10*/  ISETP.NE.AND P0, PT, R3, R0, PT ;  /* 0x000000000300720c */ /* 0x000fe20003f05270 */
[----:B----4-:R-:W-:-:S06]  /*0f20*/  IMAD.MOV.U32 R3, RZ, RZ, R4 ;  /* 0x000000ffff037224 */ /* 0x010fcc00078e0004 */
[----:B---3--:R0:W1:-:S06]  /*0f30*/  DADD R22, R2, R22 ;  /* 0x0000000002167229 */ /* 0x00804c0000000016 */
[----:B------:R-:W-:Y:S05]  /*0f40*/  @P0 BRA `(.L_x_395) ;  /* 0x0000003000000947 */ /* 0x000fea0003800000 */
[----:B01----:R-:W-:Y:S02]  /*0f50*/  MOV R2, c[0x0][0x1a0] ;  /* 0x0000680000027a02 */ /* 0x003fe40000000f00 */
[----:B------:R-:W-:-:S05]  /*0f60*/  MOV R3, c[0x0][0x1a4] ;  /* 0x0000690000037a02 */ /* 0x000fca0000000f00 */
[----:B------:R0:W5:Y:S02]  /*0f70*/  ATOMG.E.ADD.F64.RN.STRONG.GPU PT, RZ, [R2.64], R22 ;  /* 0x0000001602ff79a8 */ /* 0x00016400081eede4 */
.L_x_395:
[----:B01----:R-:W-:Y:S01]  /*0f80*/  WARPSYNC 0xffffffff ;  /* 0xffffffff00007948 */ /* 0x003fe20003800000 */
[----:B------:R-:W-:Y:S06]  /*0f90*/  BAR.SYNC.DEFER_BLOCKING 0x0 ;  /* 0x0000000000007b1d */ /* 0x000fec0000010000 */
[----:B------:R-:W-:Y:S05]  /*0fa0*/  BRA.DIV ~URZ, `(.L_x_398) ;  /* 0x000017927f007947 */ /* 0x000fea000b800000 */
[----:B--2---:R0:W1:Y:S02]  /*0fb0*/  SHFL.DOWN PT, R2, R30, 0x1, 0x1f ;  /* 0x08201f001e027f89 */ /* 0x00406400000e0000 */
.L_x_418:
        /* <DEDUP_REMOVED lines=14> */
.L_x_419:
        /* <DEDUP_REMOVED lines=14> */
.L_x_420:
[----:B------:R-:W-:Y:S05]  /*1180*/  BRA.DIV ~URZ, `(.L_x_402) ;  /* 0x00001b927f007947 */ /* 0x000fea000b800000 */
[----:B------:R-:W4:Y:S02]  /*1190*/  SHFL.DOWN PT, R3, R17, 0x1, 0x1f ;  /* 0x08201f0011037f89 */ /* 0x000f2400000e0000 */
[----:B--234-:R-:W2:-:S07]  /*11a0*/  DADD R16, R2, R16 ;  /* 0x0000000002107229 */ /* 0x01ce8e0000000010 */
[----:B--2---:R2:W3:Y:S04]  /*11b0*/  SHFL.DOWN PT, R2, R16, 0x2, 0x1f ;  /* 0x08401f0010027f89 */ /* 0x0044e800000e0000 */
[----:B------:R2:W4:Y:S02]  /*11c0*/  SHFL.DOWN PT, R4, R17, 0x2, 0x1f ;  /* 0x08401f0011047f89 */ /* 0x00052400000e0000 */
.L_x_421:
[----:B------:R-:W0:Y:S04]  /*11d0*/  S2R R3, SR_TID.Y ;  /* 0x0000000000037919 */ /* 0x000e280000002200 */
[----:B------:R-:W1:Y:S01]  /*11e0*/  S2R R0, SR_TID.Z ;  /* 0x0000000000007919 */ /* 0x000e620000002300 */
[----:B0-----:R-:W-:Y:S01]  /*11f0*/  IMAD.IADD R3, R18, 0x1, R3 ;  /* 0x0000000112037824 */ /* 0x001fe200078e0203 */
[----:B-1----:R-:W-:-:S04]  /*1200*/  IADD3 R0, -R0, RZ, RZ ;  /* 0x000000ff00007210 */ /* 0x002fc80007ffe1ff */
[----:B------:R-:W-:Y:S01]  /*1210*/  ISETP.NE.AND P0, PT, R3, R0, PT ;  /* 0x000000000300720c */ /* 0x000fe20003f05270 */
[----:B----4-:R-:W-:-:S06]  /*1220*/  IMAD.MOV.U32 R3, RZ, RZ, R4 ;  /* 0x000000ffff037224 */ /* 0x010fcc00078e0004 */
[----:B--23--:R0:W1:-:S06]  /*1230*/  DADD R16, R2, R16 ;  /* 0x0000000002107229 */ /* 0x00c04c0000000010 */
[----:B------:R-:W-:Y:S05]  /*1240*/  @P0 BRA `(.L_x_400) ;  /* 0x0000003000000947 */ /* 0x000fea0003800000 */
[----:B01----:R-:W-:Y:S02]  /*1250*/  MOV R2, c[0x0][0x198] ;  /* 0x0000660000027a02 */ /* 0x003fe40000000f00 */
[----:B------:R-:W-:-:S05]  /*1260*/  MOV R3, c[0x0][0x19c] ;  /* 0x0000670000037a02 */ /* 0x000fca0000000f00 */
[----:B------:R0:W5:Y:S02]  /*1270*/  ATOMG.E.ADD.F64.RN.STRONG.GPU PT, RZ, [R2.64], R16 ;  /* 0x0000001002ff79a8 */ /* 0x00016400081eede4 */
.L_x_400:
[----:B01----:R-:W-:Y:S01]  /*1280*/  WARPSYNC 0xffffffff ;  /* 0xffffffff00007948 */ /* 0x003fe20003800000 */
[----:B------:R-:W-:Y:S06]  /*1290*/  BAR.SYNC.DEFER_BLOCKING 0x0 ;  /* 0x0000000000007b1d */ /* 0x000fec0000010000 */
[----:B------:R-:W-:Y:S05]  /*12a0*/  BRA.DIV ~URZ, `(.L_x_403) ;  /* 0x00001c027f007947 */ /* 0x000fea000b800000 */
[----:B--2---:R0:W1:Y:S02]  /*12b0*/  SHFL.DOWN PT, R2, R32, 0x1, 0x1f ;  /* 0x08201f0020027f89 */ /* 0x00406400000e0000 */
.L_x_422:
        /* <DEDUP_REMOVED lines=14> */
.L_x_423:
        /* <DEDUP_REMOVED lines=14> */
.L_x_424:
[----:B------:R-:W-:Y:S05]  /*1480*/  BRA.DIV ~URZ, `(.L_x_407) ;  /* 0x000020027f007947 */ /* 0x000fea000b800000 */
[----:B------:R-:W4:Y:S02]  /*1490*/  SHFL.DOWN PT, R3, R17, 0x1, 0x1f ;  /* 0x08201f0011037f89 */ /* 0x000f2400000e0000 */
[----:B--234-:R-:W2:-:S07]  /*14a0*/  DADD R16, R2, R16 ;  /* 0x0000000002107229 */ /* 0x01ce8e0000000010 */
[----:B--2---:R2:W3:Y:S04]  /*14b0*/  SHFL.DOWN PT, R2, R16, 0x2, 0x1f ;  /* 0x08401f0010027f89 */ /* 0x0044e800000e0000 */
[----:B------:R2:W4:Y:S02]  /*14c0*/  SHFL.DOWN PT, R4, R17, 0x2, 0x1f ;  /* 0x08401f0011047f89 */ /* 0x00052400000e0000 */
.L_x_425:
        /* <DEDUP_REMOVED lines=11> */
.L_x_405:
[----:B01----:R-:W-:Y:S01]  /*1580*/  WARPSYNC 0xffffffff ;  /* 0xffffffff00007948 */ /* 0x003fe20003800000 */
[----:B------:R-:W-:Y:S06]  /*1590*/  BAR.SYNC.DEFER_BLOCKING 0x0 ;  /* 0x0000000000007b1d */ /* 0x000fec0000010000 */
[----:B------:R-:W-:Y:S05]  /*15a0*/  BRA.DIV ~URZ, `(.L_x_408) ;  /* 0x000020727f007947 */ /* 0x000fea000b800000 */
[----:B--2---:R0:W1:Y:S02]  /*15b0*/  SHFL.DOWN PT, R2, R34, 0x1, 0x1f ;  /* 0x08201f0022027f89 */ /* 0x00406400000e0000 */
.L_x_426:
        /* <DEDUP_REMOVED lines=14> */
.L_x_427:
[C---:B------:R-:W-:Y:S01]  /*16a0*/  LOP3.LUT P1, RZ, R18.reuse, 0x1f, RZ, 0xc0, !PT ;  /* 0x0000001f12ff7812 */ /* 0x040fe2000782c0ff */
[----:B---3--:R-:W-:Y:S01]  /*16b0*/  IMAD.MOV.U32 R3, RZ, RZ, R4 ;  /* 0x000000ffff037224 */ /* 0x008fe200078e0004 */
[----:B------:R-:W-:Y:S01]  /*16c0*/  WARPSYNC 0xffffffff ;  /* 0xffffffff00007948 */ /* 0x000fe20003800000 */
[----:B------:R-:W-:-:S04]  /*16d0*/  ISETP.GT.AND P0, PT, R18, 0x1f, PT ;  /* 0x0000001f1200780c */ /* 0x000fc80003f04270 */
[----:B--2---:R-:W2:-:S06]  /*16e0*/  DADD R2, R2, R16 ;  /* 0x0000000002027229 */ /* 0x004e8c0000000010 */
[----:B------:R-:W-:-:S05]  /*16f0*/  @!P1 SHF.R.S32.HI R5, RZ, 0x5, R18 ;  /* 0x00000005ff059819 */ /* 0x000fca0000011412 */
[----:B--2---:R2:W-:Y:S04]  /*1700*/  @!P1 STS.64 [R5.X8+`(S51_7)], R2 ;  /* 0x0000000205009388 */ /* 0x0045e80000008a00 */
[----:B------:R-:W-:Y:S06]  /*1710*/  BAR.SYNC.DEFER_BLOCKING 0x0 ;  /* 0x0000000000007b1d */ /* 0x000fec0000010000 */
[----:B------:R-:W-:Y:S05]  /*1720*/  @P0 EXIT ;  /* 0x000000000000094d */ /* 0x000fea0003800000 */
[C---:B--2---:R-:W-:Y:S01]  /*1730*/  ISETP.GT.AND P0, PT, R18.reuse, 0x3, PT ;  /* 0x000000031200780c */ /* 0x044fe20003f04270 */
[----:B------:R-:W-:Y:S01]  /*1740*/  CS2R R2, SRZ ;  /* 0x0000000000027805 */ /* 0x000fe2000001ff00 */
[----:B------:R-:W2:Y:S04]  /*1750*/  S2R R9, SR_TID.Y ;  /* 0x0000000000097919 */ /* 0x000ea80000002200 */
[----:B------:R-:W3:Y:S07]  /*1760*/  S2R R0, SR_TID.Z ;  /* 0x0000000000007919 */ /* 0x000eee0000002300 */
[----:B------:R-:W4:Y:S01]  /*1770*/  @!P0 LDS.64 R2, [R18.X8+`(S51_7)] ;  /* 0x0000000012028984 */ /* 0x000f220000008a00 */
[----:B--2---:R-:W-:-:S02]  /*1780*/  IMAD.IADD R9, R18, 0x1, R9 ;  /* 0x0000000112097824 */ /* 0x004fc400078e0209 */
[----:B---3--:R-:W-:-:S05]  /*1790*/  IMAD.MOV R0, RZ, RZ, -R0 ;  /* 0x000000ffff007224 */ /* 0x008fca00078e0a00 */
[----:B------:R-:W-:Y:S01]  /*17a0*/  ISETP.NE.AND P0, PT, R9, R0, PT ;  /* 0x000000000900720c */ /* 0x000fe20003f05270 */
[----:B----4-:R-:W-:Y:S04]  /*17b0*/  SHFL.DOWN PT, R4, R2, 0x1, 0x1f ;  /* 0x08201f0002047f89 */ /* 0x010fe800000e0000 */
[----:B------:R-:W2:Y:S02]  /*17c0*/  SHFL.DOWN PT, R5, R3, 0x1, 0x1f ;  /* 0x08201f0003057f89 */ /* 0x000ea400000e0000 */
[----:B--2---:R-:W2:-:S07]  /*17d0*/  DADD R4, R4, R2 ;  /* 0x0000000004047229 */ /* 0x004e8e0000000002 */
[----:B--2---:R-:W-:Y:S04]  /*17e0*/  SHFL.DOWN PT, R6, R4, 0x2, 0x1f ;  /* 0x08401f0004067f89 */ /* 0x004fe800000e0000 */
[----:B------:R-:W2:Y:S02]  /*17f0*/  SHFL.DOWN PT, R7, R5, 0x2, 0x1f ;  /* 0x08401f0005077f89 */ /* 0x000ea400000e0000 */
[----:B--2---:R2:W3:Y:S01]  /*1800*/  DADD R6, R4, R6 ;  /* 0x0000000004067229 */ /* 0x0044e20000000006 */
[----:B------:R-:W-:Y:S10]  /*1810*/  @P0 EXIT ;  /* 0x000000000000094d */ /* 0x000ff40003800000 */
[----:B------:R-:W-:Y:S02]  /*1820*/  MOV R2, c[0x0][0x188] ;  /* 0x0000620000027a02 */ /* 0x000fe40000000f00 */
[----:B------:R-:W-:-:S05]  /*1830*/  MOV R3, c[0x0][0x18c] ;  /* 0x0000630000037a02 */ /* 0x000fca0000000f00 */
[----:B---3--:R-:W-:Y:S01]  /*1840*/  ATOMG.E.ADD.F64.RN.STRONG.GPU PT, RZ, [R2.64], R6 ;  /* 0x0000000602ff79a8 */ /* 0x008fe200081eede4 */
[----:B------:R-:W-:Y:S05]  /*1850*/  EXIT ;  /* 0x000000000000794d */ /* 0x000fea0003800000 */
.L_x_388:
[----:B0-----:R-:W-:Y:S01]  /*1860*/  IMAD.MOV.U32 R4, RZ, RZ, R18 ;  /* 0x000000ffff047224 */ /* 0x001fe200078e0012 */
[----:B------:R-:W-:Y:S01]  /*1870*/  MOV R6, 0x1f ;  /* 0x0000001f00067802 */ /* 0x000fe20000000f00 */
[----:B------:R-:W-:Y:S01]  /*1880*/  IMAD.MOV.U32 R5, RZ, RZ, 0x1 ;  /* 0x00000001ff057424 */ /* 0x000fe200078e00ff */
[----:B------:R-:W-:Y:S01]  /*1890*/  MOV R20, 32@lo((nvkernel__Z6l2normiiiiiiiiii_F1L1529_14 + .L_x_47@srel)) ;  /* 0x0000000000147802 */ /* 0x000fe20000000f00 */
[----:B------:R-:W-:Y:S01]  /*18a0*/  IMAD.MOV.U32 R7, RZ, RZ, -0x1 ;  /* 0xffffffffff077424 */ /* 0x000fe200078e00ff */
[----:B------:R-:W-:-:S04]  /*18b0*/  MOV R21, 32@hi((nvkernel__Z6l2normiiiiiiiiii_F1L1529_14 + .L_x_47@srel)) ;  /* 0x0000000000157802 */ /* 0x000fc80000000f00 */
[----:B------:R-:W-:Y:S05]  /*18c0*/  CALL.ABS.NOINC `(__cuda_sm70_shflsync_down) ;  /* 0x0000000000007943 */ /* 0x000fea0003c00000 */
.L_x_47:
[----:B------:R-:W-:Y:S01]  /*18d0*/  MOV R2, R4 ;  /* 0x0000000400027202 */ /* 0x000fe20000000f00 */
[----:B------:R-:W-:Y:S05]  /*18e0*/  BRA `(.L_x_410) ;  /* 0xfffff0a000007947 */ /* 0x000fea000383ffff */
.L_x_389:
[----:B------:R-:W-:Y:S01]  /*18f0*/  IMAD.MOV.U32 R4, RZ, RZ, R19 ;  /* 0x000000ffff047224 */ /* 0x000fe200078e0013 */
[----:B------:R-:W-:Y:S01]  /*1900*/  MOV R6, 0x1f ;  /* 0x0000001f00067802 */ /* 0x000fe20000000f00 */
[----:B------:R-:W-:Y:S01]  /*1910*/  IMAD.MOV.U32 R5, RZ, RZ, 0x1 ;  /* 0x00000001ff057424 */ /* 0x000fe200078e00ff */
[----:B------:R-:W-:Y:S01]  /*1920*/  MOV R20, 32@lo((nvkernel__Z6l2normiiiiiiiiii_F1L1529_14 + .L_x_48@srel)) ;  /* 0x0000000000147802 */ /* 0x000fe20000000f00 */
[----:B------:R-:W-:Y:S01]  /*1930*/  IMAD.MOV.U32 R7, RZ, RZ, -0x1 ;  /* 0xffffffffff077424 */ /* 0x000fe200078e00ff */
[----:B------:R-:W-:-:S04]  /*1940*/  MOV R21, 32@hi((nvkernel__Z6l2normiiiiiiiiii_F1L1529_14 + .L_x_48@srel)) ;  /* 0x0000000000157802 */ /* 0x000fc80000000f00 */
[----:B01----:R-:W-:Y:S05]  /*1950*/  CALL.ABS.NOINC `(__cuda_sm70_shflsync_down) ;  /* 0x0000000000007943 */ /* 0x003fea0003c00000 */
.L_x_48:
[----:B------:R-:W-:Y:S01]  /*1960*/  IMAD.MOV.U32 R3, RZ, RZ, R4 ;  /* 0x000000ffff037224 */ /* 0x000fe200078e0004 */
[----:B------:R-:W-:Y:S01]  /*1970*/  MOV R5, 0x2 ;  /* 0x0000000200057802 */ /* 0x000fe20000000f00 */
[----:B------:R-:W-:Y:S01]  /*1980*/  IMAD.MOV.U32 R6, RZ, RZ, 0x1f ;  /* 0x0000001fff067424 */ /* 0x000fe200078e00ff */
[----:B------:R-:W-:-:S02]  /*1990*/  MOV R7, 0xffffffff ;  /* 0xffffffff00077802 */ /* 0x000fc40000000f00 */
[----:B------:R-:W-:Y:S01]  /*19a0*/  MOV R20, 32@lo((nvkernel__Z6l2normiiiiiiiiii_F1L1529_14 + .L_x_49@srel)) ;  /* 0x0000000000147802 */ /* 0x000fe20000000f00 */
[----:B------:R-:W0:Y:S01]  /*19b0*/  DADD R18, R2, R18 ;  /* 0x0000000002127229 */ /* 0x000e220000000012 */
[----:B------:R-:W-:-:S09]  /*19c0*/  MOV R21, 32@hi((nvkernel__Z6l2normiiiiiiiiii_F1L1529_14 + .L_x_49@srel)) ;  /* 0x0000000000157802 */ /* 0x000fd20000000f00 */
[----:B0-----:R-:W-:-:S06]  /*19d0*/  IMAD.MOV.U32 R4, RZ, RZ, R18 ;  /* 0x000000ffff047224 */ /* 0x001fcc00078e0012 */
[----:B------:R-:W-:Y:S05]  /*19e0*/  CALL.ABS.NOINC `(__cuda_sm70_shflsync_down) ;  /* 0x0000000000007943 */ /* 0x000fea0003c00000 */
.L_x_49:
[----:B------:R-:W-:Y:S01]  /*19f0*/  IMAD.MOV.U32 R16, RZ, RZ, R4 ;  /* 0x000000ffff107224 */ /* 0x000fe200078e0004 */
[----:B------:R-:W-:Y:S01]  /*1a00*/  MOV R5, 0x2 ;  /* 0x0000000200057802 */ /* 0x000fe20000000f00 */
[----:B------:R-:W-:Y:S01]  /*1a10*/  IMAD.MOV.U32 R6, RZ, RZ, 0x1f ;  /* 0x0000001fff067424 */ /* 0x000fe200078e00ff */
[----:B------:R-:W-:Y:S01]  /*1a20*/  MOV R7, 0xffffffff ;  /* 0xffffffff00077802 */ /* 0x000fe20000000f00 */
[----:B------:R-:W-:Y:S01]  /*1a30*/  IMAD.MOV.U32 R4, RZ, RZ, R19 ;  /* 0x000000ffff047224 */ /* 0x000fe200078e0013 */
[----:B------:R-:W-:Y:S02]  /*1a40*/  MOV R20, 32@lo((nvkernel__Z6l2normiiiiiiiiii_F1L1529_14 + .L_x_50@srel)) ;  /* 0x0000000000147802 */ /* 0x000fe40000000f00 */
[----:B------:R-:W-:-:S04]  /*1a50*/  MOV R21, 32@hi((nvkernel__Z6l2normiiiiiiiiii_F1L1529_14 + .L_x_50@srel)) ;  /* 0x0000000000157802 */ /* 0x000fc80000000f00 */
[----:B------:R-:W-:Y:S05]  /*1a60*/  CALL.ABS.NOINC `(__cuda_sm70_shflsync_down) ;  /* 0x0000000000007943 */ /* 0x000fea0003c00000 */
.L_x_50:
        /* <DEDUP_REMOVED lines=9> */
.L_x_51:
        /* <DEDUP_REMOVED lines=8> */
.L_x_52:
        /* <DEDUP_REMOVED lines=9> */
.L_x_53:
        /* <DEDUP_REMOVED lines=8> */
.L_x_54:
        /* <DEDUP_REMOVED lines=9> */
.L_x_55:
[----:B------:R-:W-:Y:S01]  /*1d20*/  IMAD.MOV.U32 R2, RZ, RZ, R4 ;  /* 0x000000ffff027224 */ /* 0x000fe200078e0004 */
[----:B------:R-:W-:Y:S01]  /*1d30*/  MOV R5, 0x10 ;  /* 0x0000001000057802 */ /* 0x000fe20000000f00 */
[----:B------:R-:W-:Y:S01]  /*1d40*/  IMAD.MOV.U32 R6, RZ, RZ, 0x1f ;  /* 0x0000001fff067424 */ /* 0x000fe200078e00ff */
[----:B------:R-:W-:Y:S01]  /*1d50*/  MOV R4, R17 ;  /* 0x0000001100047202 */ /* 0x000fe20000000f00 */
[----:B------:R-:W-:Y:S01]  /*1d60*/  IMAD.MOV.U32 R7, RZ, RZ, -0x1 ;  /* 0xffffffffff077424 */ /* 0x000fe200078e00ff */
[----:B------:R-:W-:Y:S02]  /*1d70*/  MOV R20, 32@lo((nvkernel__Z6l2normiiiiiiiiii_F1L1529_14 + .L_x_56@srel)) ;  /* 0x0000000000147802 */ /* 0x000fe40000000f00 */
[----:B------:R-:W-:-:S04]  /*1d80*/  MOV R21, 32@hi((nvkernel__Z6l2normiiiiiiiiii_F1L1529_14 + .L_x_56@srel)) ;  /* 0x0000000000157802 */ /* 0x000fc80000000f00 */
[----:B------:R-:W-:Y:S05]  /*1d90*/  CALL.ABS.NOINC `(__cuda_sm70_shflsync_down) ;  /* 0x0000000000007943 */ /* 0x000fea0003c00000 */
.L_x_56:
[----:B------:R-:W-:Y:S05]  /*1da0*/  BRA `(.L_x_411) ;  /* 0xffffecc000007947 */ /* 0x000fea000383ffff */
.L_x_391:
[----:B-1----:R-:W-:Y:S01]  /*1db0*/  IMAD.MOV.U32 R4, RZ, RZ, R16 ;  /* 0x000000ffff047224 */ /* 0x002fe200078e0010 */
[----:B------:R-:W-:Y:S01]  /*1dc0*/  MOV R6, 0x1f ;  /* 0x0000001f00067802 */ /* 0x000fe20000000f00 */
[----:B------:R-:W-:Y:S01]  /*1dd0*/  IMAD.MOV.U32 R5, RZ, RZ, 0x1 ;  /* 0x00000001ff057424 */ /* 0x000fe200078e00ff */
[----:B------:R-:W-:Y:S01]  /*1de0*/  MOV R20, 32@lo((nvkernel__Z6l2normiiiiiiiiii_F1L1529_14 + .L_x_57@srel)) ;  /* 0x0000000000147802 */ /* 0x000fe20000000f00 */
[----:B------:R-:W-:Y:S01]  /*1df0*/  IMAD.MOV.U32 R7, RZ, RZ, -0x1 ;  /* 0xffffffffff077424 */ /* 0x000fe200078e00ff */
[----:B------:R-:W-:-:S04]  /*1e00*/  MOV R21, 32@hi((nvkernel__Z6l2normiiiiiiiiii_F1L1529_14 + .L_x_57@srel)) ;  /* 0x0000000000157802 */ /* 0x000fc80000000f00 */
[----:B0-----:R-:W-:Y:S05]  /*1e10*/  CALL.ABS.NOINC `(__cuda_sm70_shflsync_down) ;  /* 0x0000000000007943 */ /* 0x001fea0003c00000 */
.L_x_57:
[----:B------:R-:W-:Y:S01]  /*1e20*/  MOV R2, R4 ;  /* 0x0000000400027202 */ /* 0x000fe20000000f00 */
[----:B------:R-:W-:Y:S05]  /*1e30*/  BRA `(.L_x_412) ;  /* 0xffffed4000007947 */ /* 0x000fea000383ffff */
.L_x_392:
[----:B------:R-:W-:Y:S01]  /*1e40*/  IMAD.MOV.U32 R4, RZ, RZ, R17 ;  /* 0x000000ffff047224 */ /* 0x000fe200078e0011 */
[----:B------:R-:W-:Y:S01]  /*1e50*/  MOV R6, 0x1f ;  /* 0x0000001f00067802 */ /* 0x000fe20000000f00 */
[----:B------:R-:W-:Y:S01]  /*1e60*/  IMAD.MOV.U32 R5, RZ, RZ, 0x1 ;  /* 0x00000001ff057424 */ /* 0x000fe200078e00ff */
[----:B------:R-:W-:Y:S01]  /*1e70*/  MOV R20, 32@lo((nvkernel__Z6l2normiiiiiiiiii_F1L1529_14 + .L_x_58@srel)) ;  /* 0x0000000000147802 */ /* 0x000fe20000000f00 */
[----:B------:R-:W-:Y:S01]  /*1e80*/  IMAD.MOV.U32 R7, RZ, RZ, -0x1 ;  /* 0xffffffffff077424 */ /* 0x000fe200078e00ff */
[----:B------:R-:W-:-:S04]  /*1e90*/  MOV R21, 32@hi((nvkernel__Z6l2normiiiiiiiiii_F1L1529_14 + .L_x_58@srel)) ;  /* 0x0000000000157802 */ /* 0x000fc80000000f00 */
[----:B012---:R-:W-:Y:S05]  /*1ea0*/  CALL.ABS.NOINC `(__cuda_sm70_shflsync_down) ;  /* 0x0000000000007943 */ /* 0x007fea0003c00000 */
.L_x_58:
        /* <DEDUP_REMOVED lines=9> */
.L_x_59:
        /* <DEDUP_REMOVED lines=8> */
.L_x_60:
[----:B------:R-:W-:Y:S05]  /*1fc0*/  BRA `(.L_x_413) ;  /* 0xffffec0000007947 */ /* 0x000fea000383ffff */
.L_x_393:
[----:B------:R-:W-:Y:S01]  /*1fd0*/  IMAD.MOV.U32 R4, RZ, RZ, R22 ;  /* 0x000000ffff047224 */ /* 0x000fe200078e0016 */
[----:B------:R-:W-:Y:S01]  /*1fe0*/  MOV R6, 0x1f ;  /* 0x0000001f00067802 */ /* 0x000fe20000000f00 */
[----:B------:R-:W-:Y:S01]  /*1ff0*/  IMAD.MOV.U32 R5, RZ, RZ, 0x1 ;  /* 0x00000001ff057424 */ /* 0x000fe200078e00ff */
[----:B------:R-:W-:Y:S01]  /*2000*/  MOV R20, 32@lo((nvkernel__Z6l2normiiiiiiiiii_F1L1529_14 + .L_x_61@srel)) ;  /* 0x0000000000147802 */ /* 0x000fe20000000f00 */
[----:B------:R-:W-:Y:S01]  /*2010*/  IMAD.MOV.U32 R7, RZ, RZ, -0x1 ;  /* 0xffffffffff077424 */ /* 0x000fe200078e00ff */
[----:B------:R-:W-:-:S04]  /*2020*/  MOV R21, 32@hi((nvkernel__Z6l2normiiiiiiiiii_F1L1529_14 + .L_x_61@srel)) ;  /* 0x0000000000157802 */ /* 0x000fc80000000f00 */
[----:B-----5:R-:W-:Y:S05]  /*2030*/  CALL.ABS.NOINC `(__cuda_sm70_shflsync_down) ;  /* 0x0000000000007943 */ /* 0x020fea0003c00000 */
.L_x_61:
[----:B------:R-:W-:Y:S01]  /*2040*/  MOV R2, R4 ;  /* 0x0000000400027202 */ /* 0x000fe20000000f00 */
[----:B------:R-:W-:Y:S05]  /*2050*/  BRA `(.L_x_414) ;  /* 0xffffec6000007947 */ /* 0x000fea000383ffff */
.L_x_394:
[----:B------:R-:W-:Y:S01]  /*2060*/  IMAD.MOV.U32 R4, RZ, RZ, R23 ;  /* 0x000000ffff047224 */ /* 0x000fe200078e0017 */
[----:B------:R-:W-:Y:S01]  /*2070*/  MOV R6, 0x1f ;  /* 0x0000001f00067802 */ /* 0x000fe20000000f00 */
[----:B------:R-:W-:Y:S01]  /*2080*/  IMAD.MOV.U32 R5, RZ, RZ, 0x1 ;  /* 0x00000001ff057424 */ /* 0x000fe200078e00ff */
[----:B------:R-:W-:Y:S01]  /*2090*/  MOV R20, 32@lo((nvkernel__Z6l2normiiiiiiiiii_F1L1529_14 + .L_x_62@srel)) ;  /* 0x0000000000147802 */ /* 0x000fe20000000f00 */
[----:B------:R-:W-:Y:S01]  /*20a0*/  IMAD.MOV.U32 R7, RZ, RZ, -0x1 ;  /* 0xffffffffff077424 */ /* 0x000fe200078e00ff */
[----:B------:R-:W-:-:S04]  /*20b0*/  MOV R21, 32@hi((nvkernel__Z6l2normiiiiiiiiii_F1L1529_14 + .L_x_62@srel)) ;  /* 0x0000000000157802 */ /* 0x000fc80000000f00 */
[----:B01---5:R-:W-:Y:S05]  /*20c0*/  CALL.ABS.NOINC `(__cuda_sm70_shflsync_down) ;  /* 0x0000000000007943 */ /* 0x023fea0003c00000 */
.L_x_62:
        /* <DEDUP_REMOVED lines=9> */
.L_x_63:
        /* <DEDUP_REMOVED lines=8> */
.L_x_64:
        /* <DEDUP_REMOVED lines=9> */
.L_x_65:
        /* <DEDUP_REMOVED lines=8> */
.L_x_66:
        /* <DEDUP_REMOVED lines=9> */
.L_x_67:
        /* <DEDUP_REMOVED lines=8> */
.L_x_68:
        /* <DEDUP_REMOVED lines=9> */
.L_x_69:
        /* <DEDUP_REMOVED lines=8> */
.L_x_70:
[----:B------:R-:W-:Y:S05]  /*2510*/  BRA `(.L_x_415) ;  /* 0xffffe88000007947 */ /* 0x000fea000383ffff */
.L_x_396:
[----:B---3--:R-:W-:Y:S01]  /*2520*/  IMAD.MOV.U32 R4, RZ, RZ, R16 ;  /* 0x000000ffff047224 */ /* 0x008fe200078e0010 */
[----:B------:R-:W-:Y:S01]  /*2530*/  MOV R6, 0x1f ;  /* 0x0000001f00067802 */ /* 0x000fe20000000f00 */
[----:B--2---:R-:W-:Y:S01]  /*2540*/  IMAD.MOV.U32 R5, RZ, RZ, 0x1 ;  /* 0x00000001ff057424 */ /* 0x004fe200078e00ff */
[----:B------:R-:W-:Y:S01]  /*2550*/  MOV R20, 32@lo((nvkernel__Z6l2normiiiiiiiiii_F1L1529_14 + .L_x_71@srel)) ;  /* 0x0000000000147802 */ /* 0x000fe20000000f00 */
[----:B------:R-:W-:Y:S01]  /*2560*/  IMAD.MOV.U32 R7, RZ, RZ, -0x1 ;  /* 0xffffffffff077424 */ /* 0x000fe200078e00ff */
[----:B------:R-:W-:-:S04]  /*2570*/  MOV R21, 32@hi((nvkernel__Z6l2normiiiiiiiiii_F1L1529_14 + .L_x_71@srel)) ;  /* 0x0000000000157802 */ /* 0x000fc80000000f00 */
[----:B01---5:R-:W-:Y:S05]  /*2580*/  CALL.ABS.NOINC `(__cuda_sm70_shflsync_down) ;  /* 0x0000000000007943 */ /* 0x023fea0003c00000 */
.L_x_71:
[----:B------:R-:W-:Y:S01]  /*2590*/  MOV R2, R4 ;  /* 0x0000000400027202 */ /* 0x000fe20000000f00 */
[----:B------:R-:W-:Y:S05]  /*25a0*/  BRA `(.L_x_416) ;  /* 0xffffe8d000007947 */ /* 0x000fea000383ffff */
.L_x_397:
[----:B------:R-:W-:Y:S01]  /*25b0*/  IMAD.MOV.U32 R4, RZ, RZ, R17 ;  /* 0x000000ffff047224 */ /* 0x000fe200078e0011 */
[----:B------:R-:W-:Y:S01]  /*25c0*/  MOV R6, 0x1f ;  /* 0x0000001f00067802 */ /* 0x000fe20000000f00 */
[----:B------:R-:W-:Y:S01]  /*25d0*/  IMAD.MOV.U32 R5, RZ, RZ, 0x1 ;  /* 0x00000001ff057424 */ /* 0x000fe200078e00ff */
[----:B------:R-:W-:Y:S01]  /*25e0*/  MOV R20, 32@lo((nvkernel__Z6l2normiiiiiiiiii_F1L1529_14 + .L_x_72@srel)) ;  /* 0x0000000000147802 */ /* 0x000fe20000000f00 */
[----:B------:R-:W-:Y:S01]  /*25f0*/  IMAD.MOV.U32 R7, RZ, RZ, -0x1 ;  /* 0xffffffffff077424 */ /* 0x000fe200078e00ff */
[----:B------:R-:W-:-:S04]  /*2600*/  MOV R21, 32@hi((nvkernel__Z6l2normiiiiiiiiii_F1L1529_14 + .L_x_72@srel)) ;  /* 0x0000000000157802 */ /* 0x000fc80000000f00 */
[----:B0123-5:R-:W-:Y:S05]  /*2610*/  CALL.ABS.NOINC `(__cuda_sm70_shflsync_down) ;  /* 0x0000000000007943 */ /* 0x02ffea0003c00000 */
.L_x_72:
        /* <DEDUP_REMOVED lines=9> */
.L_x_73:
        /* <DEDUP_REMOVED lines=8> */
.L_x_74:
[----:B------:R-:W-:Y:S05]  /*2730*/  BRA `(.L_x_417) ;  /* 0xffffe79000007947 */ /* 0x000fea000383ffff */
.L_x_398:
[----:B------:R-:W-:Y:S01]  /*2740*/  IMAD.MOV.U32 R4, RZ, RZ, R30 ;  /* 0x000000ffff047224 */ /* 0x000fe200078e001e */
[----:B------:R-:W-:Y:S01]  /*2750*/  MOV R6, 0x1f ;  /* 0x0000001f00067802 */ /* 0x000fe20000000f00 */
[----:B--2---:R-:W-:Y:S01]  /*2760*/  IMAD.MOV.U32 R5, RZ, RZ, 0x1 ;  /* 0x00000001ff057424 */ /* 0x004fe200078e00ff */
[----:B------:R-:W-:Y:S01]  /*2770*/  MOV R20, 32@lo((nvkernel__Z6l2normiiiiiiiiii_F1L1529_14 + .L_x_75@srel)) ;  /* 0x0000000000147802 */ /* 0x000fe20000000f00 */
[----:B------:R-:W-:Y:S01]  /*2780*/  IMAD.MOV.U32 R7, RZ, RZ, -0x1 ;  /* 0xffffffffff077424 */ /* 0x000fe200078e00ff */
[----:B------:R-:W-:-:S04]  /*2790*/  MOV R21, 32@hi((nvkernel__Z6l2normiiiiiiiiii_F1L1529_14 + .L_x_75@srel)) ;  /* 0x0000000000157802 */ /* 0x000fc80000000f00 */
[----:B-----5:R-:W-:Y:S05]  /*27a0*/  CALL.ABS.NOINC `(__cuda_sm70_shflsync_down) ;  /* 0x0000000000007943 */ /* 0x020fea0003c00000 */
.L_x_75:
[----:B------:R-:W-:Y:S01]  /*27b0*/  MOV R2, R4 ;  /* 0x0000000400027202 */ /* 0x000fe20000000f00 */
[----:B------:R-:W-:Y:S05]  /*27c0*/  BRA `(.L_x_418) ;  /* 0xffffe7f000007947 */ /* 0x000fea000383ffff */
.L_x_399:
[----:B------:R-:W-:Y:S01]  /*27d0*/  IMAD.MOV.U32 R4, RZ, RZ, R31 ;  /* 0x000000ffff047224 */ /* 0x000fe200078e001f */
[----:B------:R-:W-:Y:S01]  /*27e0*/  MOV R6, 0x1f ;  /* 0x0000001f00067802 */ /* 0x000fe20000000f00 */
[----:B------:R-:W-:Y:S01]  /*27f0*/  IMAD.MOV.U32 R5, RZ, RZ, 0x1 ;  /* 0x00000001ff057424 */ /* 0x000fe200078e00ff */
[----:B------:R-:W-:Y:S01]  /*2800*/  MOV R20, 32@lo((nvkernel__Z6l2normiiiiiiiiii_F1L1529_14 + .L_x_76@srel)) ;  /* 0x0000000000147802 */ /* 0x000fe20000000f00 */
[----:B------:R-:W-:Y:S01]  /*2810*/  IMAD.MOV.U32 R7, RZ, RZ, -0x1 ;  /* 0xffffffffff077424 */ /* 0x000fe200078e00ff */
[----:B------:R-:W-:-:S04]  /*2820*/  MOV R21, 32@hi((nvkernel__Z6l2normiiiiiiiiii_F1L1529_14 + .L_x_76@srel)) ;  /* 0x0000000000157802 */ /* 0x000fc80000000f00 */
[----:B01---5:R-:W-:Y:S05]  /*2830*/  CALL.ABS.NOINC `(__cuda_sm70_shflsync_down) ;  /* 0x0000000000007943 */ /* 0x023fea0003c00000 */
.L_x_76:
        /* <DEDUP_REMOVED lines=9> */
.L_x_77:
        /* <DEDUP_REMOVED lines=8> */
.L_x_78:
        /* <DEDUP_REMOVED lines=9> */
.L_x_79:
        /* <DEDUP_REMOVED lines=8> */
.L_x_80:
        /* <DEDUP_REMOVED lines=9> */
.L_x_81:
        /* <DEDUP_REMOVED lines=8> */
.L_x_82:
        /* <DEDUP_REMOVED lines=9> */
.L_x_83:
        /* <DEDUP_REMOVED lines=8> */
.L_x_84:
[----:B------:R-:W-:Y:S05]  /*2c80*/  BRA `(.L_x_419) ;  /* 0xffffe41000007947 */ /* 0x000fea000383ffff */
.L_x_401:
[----:B---3--:R-:W-:Y:S01]  /*2c90*/  IMAD.MOV.U32 R4, RZ, RZ, R16 ;  /* 0x000000ffff047224 */ /* 0x008fe200078e0010 */
[----:B------:R-:W-:Y:S01]  /*2ca0*/  MOV R6, 0x1f ;  /* 0x0000001f00067802 */ /* 0x000fe20000000f00 */
[----:B--2---:R-:W-:Y:S01]  /*2cb0*/  IMAD.MOV.U32 R5, RZ, RZ, 0x1 ;  /* 0x00000001ff057424 */ /* 0x004fe200078e00ff */
[----:B------:R-:W-:Y:S01]  /*2cc0*/  MOV R20, 32@lo((nvkernel__Z6l2normiiiiiiiiii_F1L1529_14 + .L_x_85@srel)) ;  /* 0x0000000000147802 */ /* 0x000fe20000000f00 */
[----:B------:R-:W-:Y:S01]  /*2cd0*/  IMAD.MOV.U32 R7, RZ, RZ, -0x1 ;  /* 0xffffffffff077424 */ /* 0x000fe200078e00ff */
[----:B------:R-:W-:-:S04]  /*2ce0*/  MOV R21, 32@hi((nvkernel__Z6l2normiiiiiiiiii_F1L1529_14 + .L_x_85@srel)) ;  /* 0x0000000000157802 */ /* 0x000fc80000000f00 */
[----:B01---5:R-:W-:Y:S05]  /*2cf0*/  CALL.ABS.NOINC `(__cuda_sm70_shflsync_down) ;  /* 0x0000000000007943 */ /* 0x023fea0003c00000 */
.L_x_85:
[----:B------:R-:W-:Y:S01]  /*2d00*/  MOV R2, R4 ;  /* 0x0000000400027202 */ /* 0x000fe20000000f00 */
[----:B------:R-:W-:Y:S05]  /*2d10*/  BRA `(.L_x_420) ;  /* 0xffffe46000007947 */ /* 0x000fea000383ffff */
.L_x_402:
[----:B------:R-:W-:Y:S01]  /*2d20*/  IMAD.MOV.U32 R4, RZ, RZ, R17 ;  /* 0x000000ffff047224 */ /* 0x000fe200078e0011 */
[----:B------:R-:W-:Y:S01]  /*2d30*/  MOV R6, 0x1f ;  /* 0x0000001f00067802 */ /* 0x000fe20000000f00 */
[----:B------:R-:W-:Y:S01]  /*2d40*/  IMAD.MOV.U32 R5, RZ, RZ, 0x1 ;  /* 0x00000001ff057424 */ /* 0x000fe200078e00ff */
[----:B------:R-:W-:Y:S01]  /*2d50*/  MOV R20, 32@lo((nvkernel__Z6l2normiiiiiiiiii_F1L1529_14 + .L_x_86@srel)) ;  /* 0x0000000000147802 */ /* 0x000fe20000000f00 */
[----:B------:R-:W-:Y:S01]  /*2d60*/  IMAD.MOV.U32 R7, RZ, RZ, -0x1 ;  /* 0xffffffffff077424 */ /* 0x000fe200078e00ff */
[----:B------:R-:W-:-:S04]  /*2d70*/  MOV R21, 32@hi((nvkernel__Z6l2normiiiiiiiiii_F1L1529_14 + .L_x_86@srel)) ;  /* 0x0000000000157802 */ /* 0x000fc80000000f00 */
[----:B0123-5:R-:W-:Y:S05]  /*2d80*/  CALL.ABS.NOINC `(__cuda_sm70_shflsync_down) ;  /* 0x0000000000007943 */ /* 0x02ffea0003c00000 */
.L_x_86:
        /* <DEDUP_REMOVED lines=9> */
.L_x_87:
        /* <DEDUP_REMOVED lines=8> */
.L_x_88:
[----:B------:R-:W-:Y:S05]  /*2ea0*/  BRA `(.L_x_421) ;  /* 0xffffe32000007947 */ /* 0x000fea000383ffff */
.L_x_403:
[----:B------:R-:W-:Y:S01]  /*2eb0*/  IMAD.MOV.U32 R4, RZ, RZ, R32 ;  /* 0x000000ffff047224 */ /* 0x000fe200078e0020 */
[----:B------:R-:W-:Y:S01]  /*2ec0*/  MOV R6, 0x1f ;  /* 0x0000001f00067802 */ /* 0x000fe20000000f00 */
[----:B--2---:R-:W-:Y:S01]  /*2ed0*/  IMAD.MOV.U32 R5, RZ, RZ, 0x1 ;  /* 0x00000001ff057424 */ /* 0x004fe200078e00ff */
[----:B------:R-:W-:Y:S01]  /*2ee0*/  MOV R20, 32@lo((nvkernel__Z6l2normiiiiiiiiii_F1L1529_14 + .L_x_89@srel)) ;  /* 0x0000000000147802 */ /* 0x000fe20000000f00 */
[----:B------:R-:W-:Y:S01]  /*2ef0*/  IMAD.MOV.U32 R7, RZ, RZ, -0x1 ;  /* 0xffffffffff077424 */ /* 0x000fe200078e00ff */
[----:B------:R-:W-:-:S04]  /*2f00*/  MOV R21, 32@hi((nvkernel__Z6l2normiiiiiiiiii_F1L1529_14 + .L_x_89@srel)) ;  /* 0x0000000000157802 */ /* 0x000fc80000000f00 */
[----:B-----5:R-:W-:Y:S05]  /*2f10*/  CALL.ABS.NOINC `(__cuda_sm70_shflsync_down) ;  /* 0x0000000000007943 */ /* 0x020fea0003c00000 */
.L_x_89:
[----:B------:R-:W-:Y:S01]  /*2f20*/  MOV R2, R4 ;  /* 0x0000000400027202 */ /* 0x000fe20000000f00 */
[----:B------:R-:W-:Y:S05]  /*2f30*/  BRA `(.L_x_422) ;  /* 0xffffe38000007947 */ /* 0x000fea000383ffff */
.L_x_404:
[----:B------:R-:W-:Y:S01]  /*2f40*/  IMAD.MOV.U32 R4, RZ, RZ, R33 ;  /* 0x000000ffff047224 */ /* 0x000fe200078e0021 */
[----:B------:R-:W-:Y:S01]  /*2f50*/  MOV R6, 0x1f ;  /* 0x0000001f00067802 */ /* 0x000fe20000000f00 */
[----:B------:R-:W-:Y:S01]  /*2f60*/  IMAD.MOV.U32 R5, RZ, RZ, 0x1 ;  /* 0x00000001ff057424 */ /* 0x000fe200078e00ff */
[----:B------:R-:W-:Y:S01]  /*2f70*/  MOV R20, 32@lo((nvkernel__Z6l2normiiiiiiiiii_F1L1529_14 + .L_x_90@srel)) ;  /* 0x0000000000147802 */ /* 0x000fe20000000f00 */
[----:B------:R-:W-:Y:S01]  /*2f80*/  IMAD.MOV.U32 R7, RZ, RZ, -0x1 ;  /* 0xffffffffff077424 */ /* 0x000fe200078e00ff */
[----:B------:R-:W-:-:S04]  /*2f90*/  MOV R21, 32@hi((nvkernel__Z6l2normiiiiiiiiii_F1L1529_14 + .L_x_90@srel)) ;  /* 0x0000000000157802 */ /* 0x000fc80000000f00 */
[----:B01---5:R-:W-:Y:S05]  /*2fa0*/  CALL.ABS.NOINC `(__cuda_sm70_shflsync_down) ;  /* 0x0000000000007943 */ /* 0x023fea0003c00000 */
.L_x_90:
        /* <DEDUP_REMOVED lines=9> */
.L_x_91:
        /* <DEDUP_REMOVED lines=8> */
.L_x_92:
        /* <DEDUP_REMOVED lines=9> */
.L_x_93:
        /* <DEDUP_REMOVED lines=8> */
.L_x_94:
        /* <DEDUP_REMOVED lines=9> */
.L_x_95:
        /* <DEDUP_REMOVED lines=8> */
.L_x_96:
        /* <DEDUP_REMOVED lines=9> */
.L_x_97:
        /* <DEDUP_REMOVED lines=8> */
.L_x_98:
[----:B------:R-:W-:Y:S05]  /*33f0*/  BRA `(.L_x_423) ;  /* 0xffffdfa000007947 */ /* 0x000fea000383ffff */
.L_x_406:
[----:B---3--:R-:W-:Y:S01]  /*3400*/  IMAD.MOV.U32 R4, RZ, RZ, R16 ;  /* 0x000000ffff047224 */ /* 0x008fe200078e0010 */
[----:B------:R-:W-:Y:S01]  /*3410*/  MOV R6, 0x1f ;  /* 0x0000001f00067802 */ /* 0x000fe20000000f00 */
[----:B--2---:R-:W-:Y:S01]  /*3420*/  IMAD.MOV.U32 R5, RZ, RZ, 0x1 ;  /* 0x00000001ff057424 */ /* 0x004fe200078e00ff */
[----:B------:R-:W-:Y:S01]  /*3430*/  MOV R20, 32@lo((nvkernel__Z6l2normiiiiiiiiii_F1L1529_14 + .L_x_99@srel)) ;  /* 0x0000000000147802 */ /* 0x000fe20000000f00 */
[----:B------:R-:W-:Y:S01]  /*3440*/  IMAD.MOV.U32 R7, RZ, RZ, -0x1 ;  /* 0xffffffffff077424 */ /* 0x000fe200078e00ff */
[----:B------:R-:W-:-:S04]  /*3450*/  MOV R21, 32@hi((nvkernel__Z6l2normiiiiiiiiii_F1L1529_14 + .L_x_99@srel)) ;  /* 0x0000000000157802 */ /* 0x000fc80000000f00 */
[----:B01---5:R-:W-:Y:S05]  /*3460*/  CALL.ABS.NOINC `(__cuda_sm70_shflsync_down) ;  /* 0x0000000000007943 */ /* 0x023fea0003c00000 */
.L_x_99:
[----:B------:R-:W-:Y:S01]  /*3470*/  MOV R2, R4 ;  /* 0x0000000400027202 */ /* 0x000fe20000000f00 */
[----:B------:R-:W-:Y:S05]  /*3480*/  BRA `(.L_x_424) ;  /* 0xffffdff000007947 */ /* 0x000fea000383ffff */
.L_x_407:
[----:B------:R-:W-:Y:S01]  /*3490*/  IMAD.MOV.U32 R4, RZ, RZ, R17 ;  /* 0x000000ffff047224 */ /* 0x000fe200078e0011 */
[----:B------:R-:W-:Y:S01]  /*34a0*/  MOV R6, 0x1f ;  /* 0x0000001f00067802 */ /* 0x000fe20000000f00 */
[----:B------:R-:W-:Y:S01]  /*34b0*/  IMAD.MOV.U32 R5, RZ, RZ, 0x1 ;  /* 0x00000001ff057424 */ /* 0x000fe200078e00ff */
[----:B------:R-:W-:Y:S01]  /*34c0*/  MOV R20, 32@lo((nvkernel__Z6l2normiiiiiiiiii_F1L1529_14 + .L_x_100@srel)) ;  /* 0x0000000000147802 */ /* 0x000fe20000000f00 */
[----:B------:R-:W-:Y:S01]  /*34d0*/  IMAD.MOV.U32 R7, RZ, RZ, -0x1 ;  /* 0xffffffffff077424 */ /* 0x000fe200078e00ff */
[----:B------:R-:W-:-:S04]  /*34e0*/  MOV R21, 32@hi((nvkernel__Z6l2normiiiiiiiiii_F1L1529_14 + .L_x_100@srel)) ;  /* 0x0000000000157802 */ /* 0x000fc80000000f00 */
[----:B0123-5:R-:W-:Y:S05]  /*34f0*/  CALL.ABS.NOINC `(__cuda_sm70_shflsync_down) ;  /* 0x0000000000007943 */ /* 0x02ffea0003c00000 */
.L_x_100:
        /* <DEDUP_REMOVED lines=9> */
.L_x_101:
        /* <DEDUP_REMOVED lines=8> */
.L_x_102:
[----:B------:R-:W-:Y:S05]  /*3610*/  BRA `(.L_x_425) ;  /* 0xffffdeb000007947 */ /* 0x000fea000383ffff */
.L_x_408:
[----:B------:R-:W-:Y:S01]  /*3620*/  IMAD.MOV.U32 R4, RZ, RZ, R34 ;  /* 0x000000ffff047224 */ /* 0x000fe200078e0022 */
[----:B------:R-:W-:Y:S01]  /*3630*/  MOV R6, 0x1f ;  /* 0x0000001f00067802 */ /* 0x000fe20000000f00 */
[----:B--2---:R-:W-:Y:S01]  /*3640*/  IMAD.MOV.U32 R5, RZ, RZ, 0x1 ;  /* 0x00000001ff057424 */ /* 0x004fe200078e00ff */
[----:B------:R-:W-:Y:S01]  /*3650*/  MOV R20, 32@lo((nvkernel__Z6l2normiiiiiiiiii_F1L1529_14 + .L_x_103@srel)) ;  /* 0x0000000000147802 */ /* 0x000fe20000000f00 */
[----:B------:R-:W-:Y:S01]  /*3660*/  IMAD.MOV.U32 R7, RZ, RZ, -0x1 ;  /* 0xffffffffff077424 */ /* 0x000fe200078e00ff */
[----:B------:R-:W-:-:S04]  /*3670*/  MOV R21, 32@hi((nvkernel__Z6l2normiiiiiiiiii_F1L1529_14 + .L_x_103@srel)) ;  /* 0x0000000000157802 */ /* 0x000fc80000000f00 */
[----:B-----5:R-:W-:Y:S05]  /*3680*/  CALL.ABS.NOINC `(__cuda_sm70_shflsync_down) ;  /* 0x0000000000007943 */ /* 0x020fea0003c00000 */
.L_x_103:
[----:B------:R-:W-:Y:S01]  /*3690*/  MOV R2, R4 ;  /* 0x0000000400027202 */ /* 0x000fe20000000f00 */
[----:B------:R-:W-:Y:S05]  /*36a0*/  BRA `(.L_x_426) ;  /* 0xffffdf1000007947 */ /* 0x000fea000383ffff */
.L_x_409:
[----:B------:R-:W-:Y:S01]  /*36b0*/  IMAD.MOV.U32 R4, RZ, RZ, R35 ;  /* 0x000000ffff047224 */ /* 0x000fe200078e0023 */
[----:B------:R-:W-:Y:S01]  /*36c0*/  MOV R6, 0x1f ;  /* 0x0000001f00067802 */ /* 0x000fe20000000f00 */
[----:B------:R-:W-:Y:S01]  /*36d0*/  IMAD.MOV.U32 R5, RZ, RZ, 0x1 ;  /* 0x00000001ff057424 */ /* 0x000fe200078e00ff */
[----:B------:R-:W-:Y:S01]  /*36e0*/  MOV R20, 32@lo((nvkernel__Z6l2normiiiiiiiiii_F1L1529_14 + .L_x_104@srel)) ;  /* 0x0000000000147802 */ /* 0x000fe20000000f00 */
[----:B------:R-:W-:Y:S01]  /*36f0*/  IMAD.MOV.U32 R7, RZ, RZ, -0x1 ;  /* 0xffffffffff077424 */ /* 0x000fe200078e00ff */
[----:B------:R-:W-:-:S04]  /*3700*/  MOV R21, 32@hi((nvkernel__Z6l2normiiiiiiiiii_F1L1529_14 + .L_x_104@srel)) ;  /* 0x0000000000157802 */ /* 0x000fc80000000f00 */
[----:B01---5:R-:W-:Y:S05]  /*3710*/  CALL.ABS.NOINC `(__cuda_sm70_shflsync_down) ;  /* 0x0000000000007943 */ /* 0x023fea0003c00000 */
.L_x_104:
        /* <DEDUP_REMOVED lines=9> */
.L_x_105:
        /* <DEDUP_REMOVED lines=8> */
.L_x_106:
        /* <DEDUP_REMOVED lines=9> */
.L_x_107:
        /* <DEDUP_REMOVED lines=8> */
.L_x_108:
        /* <DEDUP_REMOVED lines=9> */
.L_x_109:
        /* <DEDUP_REMOVED lines=8> */
.L_x_110:
        /* <DEDUP_REMOVED lines=9> */
.L_x_111:
        /* <DEDUP_REMOVED lines=8> */
.L_x_112:
[----:B------:R-:W-:Y:S05]  /*3b60*/  BRA `(.L_x_427) ;  /* 0xffffdb3000007947 */ /* 0x000fea000383ffff */
.L_x_428:
        /* <DEDUP_REMOVED lines=9> */
.L_x_518:


//--------------------- .text.nvkernel__Z4jacui_F1L1214_12 --------------------------
	.section	.text.nvkernel__Z4jacui_F1L1214_12,"ax",@progbits
	.sectioninfo	@"SHI_REGISTERS=208"
	.align	128
        .global         nvkernel__Z4jacui_F1L1214_12
        .type           nvkernel__Z4jacui_F1L1214_12,@function
        .size           nvkernel__Z4jacui_F1L1214_12,(.L_x_519 - nvkernel__Z4jacui_F1L1214_12)
        .other          nvkernel__Z4jacui_F1L1214_12,@"STO_CUDA_ENTRY STV_DEFAULT"
nvkernel__Z4jacui_F1L1214_12:
.text.nvkernel__Z4jacui_F1L1214_12:
[----:B------:R-:W-:Y:S02]  /*0000*/  MOV R1, c[0x0][0x28] ;  /* 0x00000a0000017a02 */ /* 0x000fe40000000f00 */
[----:B------:R-:W-:Y:S01]  /*0010*/  MOV R12, c[0x0][0x1e0] ;  /* 0x00007800000c7a02 */ /* 0x000fe20000000f00 */
[----:B------:R-:W-:Y:S01]  /*0020*/  IMAD.MOV.U32 R13, RZ, RZ, c[0x0][0x1e4] ;  /* 0x00007900ff0d7624 */ /* 0x000fe200078e00ff */
[----:B------:R-:W-:Y:S01]  /*0030*/  MOV R44, c[0x0][0x1d0] ;  /* 0x00007400002c7a02 */ /* 0x000fe20000000f00 */
[----:B------:R-:W-:Y:S01]  /*0040*/  IMAD.MOV.U32 R45, RZ, RZ, c[0x0][0x1d4] ;  /* 0x00007500ff2d7624 */ /* 0x000fe200078e00ff */
[----:B------:R-:W-:Y:S01]  /*0050*/  MOV R2, c[0x0][0x1d8] ;  /* 0x0000760000027a02 */ /* 0x000fe20000000f00 */
[----:B------:R-:W-:Y:S01]  /*0060*/  IMAD.MOV.U32 R3, RZ, RZ, c[0x0][0x1dc] ;  /* 0x00007700ff037624 */ /* 0x000fe200078e00ff */
[----:B------:R-:W-:Y:S01]  /*0070*/  MOV R14, c[0x0][0x1f0] ;  /* 0x00007c00000e7a02 */ /* 0x000fe20000000f00 */
[C---:B------:R-:W0:Y:S01]  /*0080*/  DMUL R6, R12.reuse, c[0x0][0x228] ;  /* 0x00008a000c067a28 */ /* 0x040e220000000000 */
[----:B------:R-:W-:Y:S01]  /*0090*/  IMAD.MOV.U32 R15, RZ, RZ, c[0x0][0x1f4] ;  /* 0x00007d00ff0f7624 */ /* 0x000fe200078e00ff */
[----:B------:R-:W1:Y:S01]  /*00a0*/  S2R R0, SR_CTAID.X ;  /* 0x0000000000007919 */ /* 0x000e620000002500 */
[----:B------:R-:W-:Y:S01]  /*00b0*/  MOV R24, c[0x0][0x1e8] ;  /* 0x00007a0000187a02 */ /* 0x000fe20000000f00 */
[C---:B------:R-:W2:Y:S01]  /*00c0*/  DMUL R8, R12.reuse, c[0x0][0x240] ;  /* 0x000090000c087a28 */ /* 0x040ea20000000000 */
[----:B------:R-:W-:Y:S01]  /*00d0*/  IMAD.MOV.U32 R25, RZ, RZ, c[0x0][0x1ec] ;  /* 0x00007b00ff197624 */ /* 0x000fe200078e00ff */
[----:B------:R-:W1:Y:S01]  /*00e0*/  S2R R95, SR_TID.X ;  /* 0x00000000005f7919 */ /* 0x000e620000002100 */
[----:B------:R-:W-:Y:S01]  /*00f0*/  MOV R48, c[0x0][0x1c0] ;  /* 0x0000700000307a02 */ /* 0x000fe20000000f00 */
[----:B------:R-:W3:Y:S01]  /*0100*/  DMUL R4, R12, c[0x0][0x210] ;  /* 0x000084000c047a28 */ /* 0x000ee20000000000 */
[----:B------:R-:W-:Y:S01]  /*0110*/  MOV R49, c[0x0][0x1c4] ;  /* 0x0000710000317a02 */ /* 0x000fe20000000f00 */
[----:B------:R-:W-:-:S02]  /*0120*/  ULDC UR4, c[0x0][0xc] ;  /* 0x0000030000047ab9 */ /* 0x000fc40000000800 */
[----:B0-----:R0:W-:Y:S01]  /*0130*/  DFMA R36, R44, c[0x0][0x220], R6 ;  /* 0x000088002c247a2b */ /* 0x0011e20000000006 */
[----:B------:R-:W-:Y:S01]  /*0140*/  USHF.L.U32 UR4, UR4, 0x7, URZ ;  /* 0x0000000704047899 */ /* 0x000fe2000800063f */
[----:B0-----:R-:W-:Y:S01]  /*0150*/  MOV R6, c[0x0][0x248] ;  /* 0x0000920000067a02 */ /* 0x001fe20000000f00 */
[----:B------:R-:W-:Y:S01]  /*0160*/  IMAD.MOV.U32 R7, RZ, RZ, c[0x0][0x24c] ;  /* 0x00009300ff077624 */ /* 0x000fe200078e00ff */
[----:B------:R-:W0:Y:S01]  /*0170*/  DMUL R2, R2, c[0x0][0x1e0] ;  /* 0x0000780002027a28 */ /* 0x000e220000000000 */
[----:B------:R-:W-:Y:S02]  /*0180*/  ULDC.64 UR6, c[0x0][0x118] ;  /* 0x0000460000067ab9 */ /* 0x000fe40000000a00 */
[----:B------:R-:W-:Y:S01]  /*0190*/  ULDC UR5, c[0x0][0x160] ;  /* 0x0000580000057ab9 */ /* 0x000fe20000000800 */
[----:B------:R-:W4:-:S04]  /*01a0*/  DMUL R10, R12, c[0x0][0x260] ;  /* 0x000098000c0a7a28 */ /* 0x000f080000000000 */
[----:B--2---:R-:W-:-:S04]  /*01b0*/  DFMA R42, R44, c[0x0][0x238], R8 ;  /* 0x00008e002c2a7a2b */ /* 0x004fc80000000008 */
[----:B---3--:R-:W-:Y:S01]  /*01c0*/  DFMA R32, R44, c[0x0][0x208], R4 ;  /* 0x000082002c207a2b */ /* 0x008fe20000000004 */
[----:B-1----:R-:W-:-:S03]  /*01d0*/  IMAD R0, R0, 0x80, R95 ;  /* 0x0000008000007824 */ /* 0x002fc600078e025f */
[----:B------:R-:W1:-:S04]  /*01e0*/  DADD R8, R14, -c[0x0][0x248] ;  /* 0x800092000e087629 */ /* 0x000e480000000000 */
[----:B------:R-:W2:-:S04]  /*01f0*/  DFMA R4, R14, c[0x0][0x1f8], -R6 ;  /* 0x00007e000e047a2b */ /* 0x000e880000000806 */
[----:B------:R-:W-:-:S04]  /*0200*/  DFMA R26, -R12, c[0x0][0x1f8], -R44 ;  /* 0x00007e000c1a7a2b */ /* 0x000fc8000000092c */
[----:B------:R-:W-:-:S04]  /*0210*/  DFMA R34, R44, -c[0x0][0x1f8], -R12 ;  /* 0x80007e002c227a2b */ /* 0x000fc8000000080c */
[----:B------:R-:W-:-:S04]  /*0220*/  DFMA R28, R12, c[0x0][0x1f8], R44 ;  /* 0x00007e000c1c7a2b */ /* 0x000fc8000000002c */
[----:B------:R-:W-:-:S04]  /*0230*/  DFMA R38, R44, c[0x0][0x1f8], R12 ;  /* 0x00007e002c267a2b */ /* 0x000fc8000000000c */
[----:B0-----:R-:W-:-:S04]  /*0240*/  DFMA R30, R44, c[0x0][0x1c8], R2 ;  /* 0x000072002c1e7a2b */ /* 0x001fc80000000002 */
[----:B----4-:R-:W-:-:S04]  /*0250*/  DFMA R46, R44, c[0x0][0x258], R10 ;  /* 0x000096002c2e7a2b */ /* 0x010fc8000000000a */
[----:B------:R-:W0:-:S04]  /*0260*/  DADD R44, R44, c[0x0][0x1e0] ;  /* 0x000078002c2c7629 */ /* 0x000e080000000000 */
[----:B-1----:R-:W1:-:S04]  /*0270*/  DMUL R82, R8, c[0x0][0x1e0] ;  /* 0x0000780008527a28 */ /* 0x002e480000000000 */
[----:B--2---:R-:W2:-:S04]  /*0280*/  DMUL R84, R4, c[0x0][0x1d0] ;  /* 0x0000740004547a28 */ /* 0x004e880000000000 */
[----:B------:R-:W3:-:S04]  /*0290*/  DMUL R88, R4, c[0x0][0x1e0] ;  /* 0x0000780004587a28 */ /* 0x000ec80000000000 */
[----:B------:R-:W-:-:S04]  /*02a0*/  DADD R40, -R12, -c[0x0][0x1d0] ;  /* 0x800074000c287629 */ /* 0x000fc80000000100 */
[----:B------:R-:W-:-:S04]  /*02b0*/  DMUL R2, R12, c[0x0][0x1e8] ;  /* 0x00007a000c027a28 */ /* 0x000fc80000000000 */
[----:B0-----:R-:W0:-:S04]  /*02c0*/  DADD R80, R44, c[0x0][0x1c0] ;  /* 0x000070002c507629 */ /* 0x001e080000000000 */
[----:B-1----:R-:W-:-:S04]  /*02d0*/  DFMA R86, R8, c[0x0][0x1d0], R82 ;  /* 0x0000740008567a2b */ /* 0x002fc80000000052 */
[----:B------:R-:W1:-:S04]  /*02e0*/  DADD R12, R24, c[0x0][0x1e8] ;  /* 0x00007a00180c7629 */ /* 0x000e480000000000 */
[----:B--2---:R-:W-:-:S04]  /*02f0*/  DFMA R84, R8, c[0x0][0x1e0], R84 ;  /* 0x0000780008547a2b */ /* 0x004fc80000000054 */
[----:B---3--:R-:W2:-:S04]  /*0300*/  DFMA R82, R8, c[0x0][0x1d0], R88 ;  /* 0x0000740008527a2b */ /* 0x008e880000000058 */
[----:B------:R-:W-:-:S04]  /*0310*/  DFMA R6, R14, -c[0x0][0x1f8], R6 ;  /* 0x80007e000e067a2b */ /* 0x000fc80000000006 */
[----:B------:R-:W-:-:S04]  /*0320*/  DMUL R10, R14, c[0x0][0x1f8] ;  /* 0x00007e000e0a7a28 */ /* 0x000fc80000000000 */
[----:B------:R-:W-:-:S04]  /*0330*/  DMUL R14, R24, -2 ;  /* 0xc0000000180e7828 */ /* 0x000fc80000000000 */
[----:B------:R-:W3:-:S04]  /*0340*/  DMUL R16, R24, c[0x0][0x268] ;  /* 0x00009a0018107a28 */ /* 0x000ec80000000000 */
[----:B------:R-:W4:-:S04]  /*0350*/  DMUL R18, R24, c[0x0][0x1d0] ;  /* 0x0000740018127a28 */ /* 0x000f080000000000 */
[----:B------:R-:W5:-:S04]  /*0360*/  DMUL R20, R24, c[0x0][0x270] ;  /* 0x00009c0018147a28 */ /* 0x000f480000000000 */
[----:B------:R-:W0:-:S04]  /*0370*/  DMUL R22, R24, c[0x0][0x1c0] ;  /* 0x0000700018167a28 */ /* 0x000e080000000000 */
[----:B0-----:R-:W-:-:S04]  /*0380*/  DMUL R76, R80, c[0x0][0x248] ;  /* 0x00009200504c7a28 */ /* 0x001fc80000000000 */
[----:B------:R-:W0:-:S04]  /*0390*/  DMUL R24, R24, c[0x0][0x278] ;  /* 0x00009e0018187a28 */ /* 0x000e080000000000 */
[----:B------:R-:W0:-:S04]  /*03a0*/  DADD R70, R26, -c[0x0][0x1c0] ;  /* 0x800070001a467629 */ /* 0x000e080000000000 */
[----:B------:R-:W0:-:S04]  /*03b0*/  DADD R72, R34, -c[0x0][0x1c0] ;  /* 0x8000700022487629 */ /* 0x000e080000000000 */
[----:B------:R-:W0:-:S04]  /*03c0*/  DFMA R74, R48, -c[0x0][0x1f8], R40 ;  /* 0x80007e00304a7a2b */ /* 0x000e080000000028 */
[----:B------:R-:W0:-:S04]  /*03d0*/  DFMA R78, R48, c[0x0][0x1b8], R30 ;  /* 0x00006e00304e7a2b */ /* 0x000e08000000001e */
[----:B-1----:R-:W1:-:S04]  /*03e0*/  DMUL R80, R12, R80 ;  /* 0x000000500c507228 */ /* 0x002e480000000000 */
[----:B--2---:R-:W2:-:S04]  /*03f0*/  DFMA R82, R8, c[0x0][0x1c0], R82 ;  /* 0x0000700008527a2b */ /* 0x004e880000000052 */
[----:B------:R-:W0:-:S04]  /*0400*/  DFMA R84, R8, c[0x0][0x1c0], R84 ;  /* 0x0000700008547a2b */ /* 0x000e080000000054 */
[----:B------:R-:W0:-:S04]  /*0410*/  DFMA R86, R4, c[0x0][0x1c0], R86 ;  /* 0x0000700004567a2b */ /* 0x000e080000000056 */
[----:B------:R0:W0:-:S04]  /*0420*/  DADD R26, R28, c[0x0][0x1c0] ;  /* 0x000070001c1a7629 */ /* 0x0000080000000000 */
[----:B------:R0:W0:-:S04]  /*0430*/  DFMA R30, R48, c[0x0][0x200], R32 ;  /* 0x00008000301e7a2b */ /* 0x0000080000000020 */
[----:B------:R0:W0:-:S04]  /*0440*/  DADD R28, R38, c[0x0][0x1c0] ;  /* 0x00007000261c7629 */ /* 0x0000080000000000 */
[----:B------:R0:W0:-:S04]  /*0450*/  DFMA R32, R48, c[0x0][0x218], R36 ;  /* 0x0000860030207a2b */ /* 0x0000080000000024 */
[----:B------:R0:W0:-:S04]  /*0460*/  DFMA R34, R48, c[0x0][0x230], R42 ;  /* 0x00008c0030227a2b */ /* 0x000008000000002a */
[----:B------:R0:W0:-:S04]  /*0470*/  DFMA R36, R48, c[0x0][0x250], R46 ;  /* 0x0000940030247a2b */ /* 0x000008000000002e */
[----:B------:R0:W0:-:S04]  /*0480*/  DFMA R38, R48, c[0x0][0x1f8], R44 ;  /* 0x00007e0030267a2b */ /* 0x000008000000002c */
[----:B------:R0:W0:-:S04]  /*0490*/  DMUL R40, R12, c[0x0][0x1f0] ;  /* 0x00007c000c287a28 */ /* 0x0000080000000000 */
[----:B------:R0:W0:-:S04]  /*04a0*/  DMUL R174, R2, c[0x0][0x1d8] ;  /* 0x0000760002ae7a28 */ /* 0x0000080000000000 */
[----:B---3--:R3:W0:-:S04]  /*04b0*/  DMUL R42, R16, c[`(nvkernel__Z4jacui_F1L1214_12.const_opt.0.8)] ;  /* 0x00000000102a7a28 */ /* 0x0086080000000000 */
[----:B------:R3:W0:-:S04]  /*04c0*/  DMUL R44, R4, R2 ;  /* 0x00000002042c7228 */ /* 0x0006080000000000 */
[----:B------:R3:W0:-:S04]  /*04d0*/  DMUL R46, R8, R2 ;  /* 0x00000002082e7228 */ /* 0x0006080000000000 */
[----:B------:R3:W0:-:S04]  /*04e0*/  DMUL R48, R2, c[0x0][0x248] ;  /* 0x0000920002307a28 */ /* 0x0006080000000000 */
[----:B----4-:R3:W4:-:S04]  /*04f0*/  DMUL R176, R18, c[0x0][0x1c8] ;  /* 0x0000720012b07a28 */ /* 0x0107080000000000 */
[----:B-----5:R3:W0:-:S04]  /*0500*/  DMUL R50, R20, c[`(nvkernel__Z4jacui_F1L1214_12.const_opt.0.8)] ;  /* 0x0000000014327a28 */ /* 0x0206080000000000 */
[----:B------:R3:W0:-:S04]  /*0510*/  DMUL R52, R8, R18 ;  /* 0x0000001208347228 */ /* 0x0006080000000000 */
[----:B------:R3:W0:-:S04]  /*0520*/  DMUL R54, R4, R18 ;  /* 0x0000001204367228 */ /* 0x0006080000000000 */
[----:B------:R3:W0:-:S04]  /*0530*/  DMUL R56, R18, c[0x0][0x248] ;  /* 0x0000920012387a28 */ /* 0x0006080000000000 */
[----:B------:R3:W0:-:S04]  /*0540*/  DMUL R178, R22, c[0x0][0x1b8] ;  /* 0x00006e0016b27a28 */ /* 0x0006080000000000 */
[----:B------:R3:W0:-:S04]  /*0550*/  DMUL R58, R22, c[0x0][0x1f0] ;  /* 0x00007c00163a7a28 */ /* 0x0006080000000000 */
[----:B0-----:R3:W0:-:S04]  /*0560*/  DMUL R60, R24, c[`(nvkernel__Z4jacui_F1L1214_12.const_opt.8.16)] ;  /* 0x00000000183c7a28 */ /* 0x0016080000000000 */
[----:B------:R3:W0:-:S04]  /*0570*/  DMUL R62, R24, c[`(nvkernel__Z4jacui_F1L1214_12.const_opt.0.8)] ;  /* 0x00000000183e7a28 */ /* 0x0006080000000000 */
[----:B------:R3:W0:-:S04]  /*0580*/  DMUL R64, R8, R22 ;  /* 0x0000001608407228 */ /* 0x0006080000000000 */
[----:B------:R3:W0:-:S04]  /*0590*/  DMUL R66, R4, R22 ;  /* 0x0000001604427228 */ /* 0x0006080000000000 */
[----:B------:R3:W0:-:S04]  /*05a0*/  DMUL R68, R22, c[0x0][0x248] ;  /* 0x0000920016447a28 */ /* 0x0006080000000000 */
[----:B------:R3:W0:-:S04]  /*05b0*/  DMUL R70, R12, R70 ;  /* 0x000000460c467228 */ /* 0x0006080000000000 */
[----:B------:R3:W0:-:S04]  /*05c0*/  DMUL R72, R12, R72 ;  /* 0x000000480c487228 */ /* 0x0006080000000000 */
[----:B------:R3:W0:-:S04]  /*05d0*/  DMUL R74, R12, R74 ;  /* 0x0000004a0c4a7228 */ /* 0x0006080000000000 */
[----:B------:R3:W0:-:S04]  /*05e0*/  DFMA R78, R78, R12, 1 ;  /* 0x3ff000004e4e742b */ /* 0x000608000000000c */
[----:B-1----:R-:W1:-:S04]  /*05f0*/  DMUL R80, R80, c[0x0][0x248] ;  /* 0x0000920050507a28 */ /* 0x002e480000000000 */
[----:B--2---:R3:W2:-:S04]  /*0600*/  DMUL R88, R12, R82 ;  /* 0x000000520c587228 */ /* 0x0046880000000000 */
[----:B------:R3:W0:-:S04]  /*0610*/  DMUL R90, R12, R84 ;  /* 0x000000540c5a7228 */ /* 0x0006080000000000 */
[----:B-12-4-:R3:W0:-:S04]  /*0620*/  DMUL R92, R12, R86 ;  /* 0x000000560c5c7228 */ /* 0x0166080000000000 */
.L_x_432:
[----:B------:R-:W-:Y:S01]  /*0630*/  ISETP.GE.AND P1, PT, R0, c[0x0][0x160], PT ;  /* 0x0000580000007a0c */ /* 0x000fe20003f26270 */
[----:B------:R-:W-:Y:S01]  /*0640*/  UIADD3 UR5, -UR4, UR5, URZ ;  /* 0x0000000504057290 */ /* 0x000fe2000fffe13f */
[----:B------:R-:W-:Y:S05]  /*0650*/  BSSY B0, `(.L_x_429) ;  /* 0x00002ce000007945 */ /* 0x000fea0003800000 */
[----:B------:R-:W-:-:S06]  /*0660*/  ISETP.LT.AND P0, PT, RZ, UR5, PT ;  /* 0x00000005ff007c0c */ /* 0x000fcc000bf01270 */
[----:B01-3--:R-:W-:Y:S05]  /*0670*/  @P1 BRA `(.L_x_430) ;  /* 0x00002cb000001947 */ /* 0x00bfea0003800000 */
[----:B------:R-:W-:Y:S01]  /*0680*/  IADD3 R130, P1, RZ, RZ, RZ ;  /* 0x000000ffff827210 */ /* 0x000fe20007f3e0ff */
[----:B------:R-:W-:-:S03]  /*0690*/  IMAD.MOV.U32 R95, RZ, RZ, c[0x0][0x1b0] ;  /* 0x00006c00ff5f7624 */ /* 0x000fc600078e00ff */
[----:B------:R-:W-:-:S04]  /*06a0*/  IADD3.X R154, R0, 0x1, RZ, P1, !PT ;  /* 0x00000001009a7810 */ /* 0x000fc80000ffe4ff */
[----:B------:R-:W-:-:S05]  /*06b0*/  SHF.R.S32.HI R155, RZ, 0x1f, R154 ;  /* 0x0000001fff9b7819 */ /* 0x000fca000001149a */
[----:B------:R-:W-:-:S04]  /*06c0*/  IMAD.WIDE R94, R95, 0x1e7b, R154 ;  /* 0x00001e7b5f5e7825 */ /* 0x000fc800078e029a */
[C---:B------:R-:W-:Y:S01]  /*06d0*/  IMAD.SHL.U32 R98, R94.reuse, 0x4, RZ ;  /* 0x000000045e627824 */ /* 0x040fe200078e00ff */
[----:B------:R-:W-:-:S04]  /*06e0*/  SHF.L.U64.HI R94, R94, 0x2, R95 ;  /* 0x000000025e5e7819 */ /* 0x000fc8000001025f */
[C---:B------:R-:W-:Y:S02]  /*06f0*/  IADD3 R96, P2, R98.reuse, c[0x0][0x168], RZ ;  /* 0x00005a0062607a10 */ /* 0x040fe40007f5e0ff */
[----:B------:R-:W-:Y:S02]  /*0700*/  IADD3 R98, P3, R98, c[0x0][0x170], RZ ;  /* 0x00005c0062627a10 */ /* 0x000fe40007f7e0ff */
[C---:B------:R-:W-:Y:S02]  /*0710*/  IADD3.X R97, R94.reuse, c[0x0][0x16c], RZ, P2, !PT ;  /* 0x00005b005e617a10 */ /* 0x040fe400017fe4ff */
[----:B------:R-:W-:-:S03]  /*0720*/  IADD3.X R99, R94, c[0x0][0x174], RZ, P3, !PT ;  /* 0x00005d005e637a10 */ /* 0x000fc60001ffe4ff */
[----:B------:R1:W2:Y:S04]  /*0730*/  LDG.E.CONSTANT R94, [R96.64] ;  /* 0x00000006605e7981 */ /* 0x0002a8000c1e9900 */
[----:B------:R-:W4:Y:S01]  /*0740*/  LDG.E.CONSTANT R144, [R98.64] ;  /* 0x0000000662907981 */ /* 0x000f22000c1e9900 */
[--C-:B------:R-:W-:Y:S02]  /*0750*/  SHF.R.S64 R156, R130, 0x1d, R154.reuse ;  /* 0x0000001d829c7819 */ /* 0x100fe4000000109a */
[C---:B------:R-:W-:Y:S02]  /*0760*/  IADD3.X R157, R0.reuse, 0xcb35, RZ, P1, !PT ;  /* 0x0000cb35009d7810 */ /* 0x040fe40000ffe4ff */
[----:B------:R-:W-:Y:S02]  /*0770*/  IADD3.X R103, R0, 0x19669, RZ, P1, !PT ;  /* 0x0001966900677810 */ /* 0x000fe40000ffe4ff */
[----:B------:R-:W-:-:S02]  /*0780*/  SHF.R.S32.HI R154, RZ, 0x1d, R154 ;  /* 0x0000001dff9a7819 */ /* 0x000fc4000001149a */
[----:B------:R-:W-:Y:S02]  /*0790*/  IADD3.X R151, R0, 0x2619d, RZ, P1, !PT ;  /* 0x0002619d00977810 */ /* 0x000fe40000ffe4ff */
[C---:B------:R-:W-:Y:S02]  /*07a0*/  SHF.R.S64 R153, R130.reuse, 0x1d, R157 ;  /* 0x0000001d82997819 */ /* 0x040fe4000000109d */
[----:B------:R-:W-:Y:S02]  /*07b0*/  SHF.R.S64 R155, R130, 0x1d, R103 ;  /* 0x0000001d829b7819 */ /* 0x000fe40000001067 */
[----:B-1----:R-:W-:Y:S02]  /*07c0*/  IADD3.X R97, R0, 0x32cd1, RZ, P1, !PT ;  /* 0x00032cd100617810 */ /* 0x002fe40000ffe4ff */
[----:B------:R-:W-:Y:S02]  /*07d0*/  SHF.R.S32.HI R157, RZ, 0x1d, R157 ;  /* 0x0000001dff9d7819 */ /* 0x000fe4000001149d */
[----:B------:R-:W-:-:S02]  /*07e0*/  SHF.R.S32.HI R150, RZ, 0x1d, R103 ;  /* 0x0000001dff967819 */ /* 0x000fc40000011467 */
[C---:B------:R-:W-:Y:S02]  /*07f0*/  SHF.R.S64 R159, R130.reuse, 0x1d, R151 ;  /* 0x0000001d829f7819 */ /* 0x040fe40000001097 */
[----:B------:R-:W-:Y:S02]  /*0800*/  SHF.R.S64 R158, R130, 0x1d, R97 ;  /* 0x0000001d829e7819 */ /* 0x000fe40000001061 */
[----:B------:R-:W-:Y:S02]  /*0810*/  SHF.R.S32.HI R151, RZ, 0x1d, R151 ;  /* 0x0000001dff977819 */ /* 0x000fe40000011497 */
[----:B------:R-:W-:Y:S02]  /*0820*/  IADD3 R106, P4, R159, c[0x0][0x180], RZ ;  /* 0x000060009f6a7a10 */ /* 0x000fe40007f9e0ff */
[----:B------:R-:W-:Y:S02]  /*0830*/  SHF.R.S32.HI R152, RZ, 0x1d, R97 ;  /* 0x0000001dff987819 */ /* 0x000fe40000011461 */
[----:B------:R-:W-:-:S02]  /*0840*/  IADD3.X R107, R151, c[0x0][0x184], RZ, P4, !PT ;  /* 0x00006100976b7a10 */ /* 0x000fc400027fe4ff */
[--C-:B--2---:R-:W-:Y:S02]  /*0850*/  SHF.R.S32.HI R95, RZ, 0x1f, R94.reuse ;  /* 0x0000001fff5f7819 */ /* 0x104fe4000001145e */
[----:B----4-:R-:W-:Y:S02]  /*0860*/  IADD3 R101, -R144, c[0x0][0x1b0], -R94 ;  /* 0x00006c0090657a10 */ /* 0x010fe40007ffe95e */
[----:B------:R-:W-:-:S03]  /*0870*/  SHF.R.S32.HI R145, RZ, 0x1f, R144 ;  /* 0x0000001fff917819 */ /* 0x000fc60000011490 */
[----:B------:R-:W-:-:S04]  /*0880*/  IMAD.WIDE R94, R101, 0x67, R94 ;  /* 0x00000067655e7825 */ /* 0x000fc800078e025e */
[----:B------:R-:W-:Y:S02]  /*0890*/  IMAD R95, R95, 0x67, RZ ;  /* 0x000000675f5f7824 */ /* 0x000fe400078e02ff */
[----:B------:R-:W-:Y:S01]  /*08a0*/  IMAD.WIDE.U32 R144, R94, 0x67, R144 ;  /* 0x000000675e907825 */ /* 0x000fe200078e0090 */
[----:B------:R-:W-:-:S03]  /*08b0*/  IADD3 R94, P3, R156, c[0x0][0x180], RZ ;  /* 0x000060009c5e7a10 */ /* 0x000fc60007f7e0ff */
[----:B------:R-:W-:Y:S02]  /*08c0*/  IMAD.IADD R95, R145, 0x1, R95 ;  /* 0x00000001915f7824 */ /* 0x000fe400078e025f */
[----:B------:R-:W-:-:S03]  /*08d0*/  IMAD.SHL.U32 R145, R144, 0x8, RZ ;  /* 0x0000000890917824 */ /* 0x000fc600078e00ff */
[----:B------:R-:W-:Y:S02]  /*08e0*/  SHF.L.U64.HI R144, R144, 0x3, R95 ;  /* 0x0000000390907819 */ /* 0x000fe4000001025f */
[----:B------:R-:W-:Y:S02]  /*08f0*/  IADD3 R98, P2, R145, c[0x0][0x178], RZ ;  /* 0x00005e0091627a10 */ /* 0x000fe40007f5e0ff */
[----:B------:R-:W-:Y:S02]  /*0900*/  IADD3.X R95, R154, c[0x0][0x184], RZ, P3, !PT ;  /* 0x000061009a5f7a10 */ /* 0x000fe40001ffe4ff */
[----:B------:R-:W-:Y:S02]  /*0910*/  IADD3.X R99, R144, c[0x0][0x17c], RZ, P2, !PT ;  /* 0x00005f0090637a10 */ /* 0x000fe400017fe4ff */
[----:B------:R-:W-:Y:S02]  /*0920*/  IADD3 R102, P3, R153, c[0x0][0x180], RZ ;  /* 0x0000600099667a10 */ /* 0x000fe40007f7e0ff */
[----:B------:R-:W-:Y:S01]  /*0930*/  IADD3 R104, P2, R155, c[0x0][0x180], RZ ;  /* 0x000060009b687a10 */ /* 0x000fe20007f5e0ff */
[----:B------:R-:W2:Y:S01]  /*0940*/  LDG.E.64 R100, [R98.64] ;  /* 0x0000000662647981 */ /* 0x000ea2000c1e1b00 */
[----:B------:R-:W-:-:S02]  /*0950*/  IADD3 R131, P5, R145, c[0x0][0x188], RZ ;  /* 0x0000620091837a10 */ /* 0x000fc40007fbe0ff */
[----:B------:R-:W-:Y:S01]  /*0960*/  IADD3.X R103, R157, c[0x0][0x184], RZ, P3, !PT ;  /* 0x000061009d677a10 */ /* 0x000fe20001ffe4ff */
[----:B0-----:R0:W-:Y:S01]  /*0970*/  STG.E.64 [R94.64], R78 ;  /* 0x0000004e5e007986 */ /* 0x0011e2000c101b06 */
[----:B------:R-:W-:Y:S02]  /*0980*/  IADD3.X R105, R150, c[0x0][0x184], RZ, P2, !PT ;  /* 0x0000610096697a10 */ /* 0x000fe400017fe4ff */
[----:B------:R-:W-:Y:S01]  /*0990*/  IADD3 R108, P3, R158, c[0x0][0x180], RZ ;  /* 0x000060009e6c7a10 */ /* 0x000fe20007f7e0ff */
[----:B------:R1:W-:Y:S01]  /*09a0*/  STG.E.64 [R102.64], RZ ;  /* 0x000000ff66007986 */ /* 0x0003e2000c101b06 */
[----:B------:R-:W-:Y:S02]  /*09b0*/  IADD3.X R132, R144, c[0x0][0x18c], RZ, P5, !PT ;  /* 0x0000630090847a10 */ /* 0x000fe40002ffe4ff */
[----:B------:R-:W-:Y:S01]  /*09c0*/  IADD3 R96, P2, R131, 0x1000000, RZ ;  /* 0x0100000083607810 */ /* 0x000fe20007f5e0ff */
[----:B------:R-:W-:Y:S01]  /*09d0*/  STG.E.64 [R104.64], RZ ;  /* 0x000000ff68007986 */ /* 0x000fe2000c101b06 */
[----:B------:R-:W-:-:S03]  /*09e0*/  IADD3.X R109, R152, c[0x0][0x184], RZ, P3, !PT ;  /* 0x00006100986d7a10 */ /* 0x000fc60001ffe4ff */
[----:B------:R-:W-:Y:S01]  /*09f0*/  IMAD.X R97, RZ, RZ, R132, P2 ;  /* 0x000000ffff617224 */ /* 0x000fe200010e0684 */
[----:B------:R-:W-:Y:S04]  /*0a00*/  STG.E.64 [R106.64], RZ ;  /* 0x000000ff6a007986 */ /* 0x000fe8000c101b06 */
[----:B------:R4:W-:Y:S04]  /*0a10*/  STG.E.64 [R108.64], RZ ;  /* 0x000000ff6c007986 */ /* 0x0009e8000c101b06 */
[----:B0-----:R-:W5:Y:S01]  /*0a20*/  LDG.E.64 R94, [R96.64+-0x7be7d0] ;  /* 0x84183006605e7981 */ /* 0x001f62000c1e1b00 */
[----:B------:R-:W-:-:S02]  /*0a30*/  IADD3.X R141, R0, 0x28a5, RZ, P1, !PT ;  /* 0x000028a5008d7810 */ /* 0x000fc40000ffe4ff */
[C---:B-1----:R-:W-:Y:S02]  /*0a40*/  IADD3.X R103, R0.reuse, 0x28a41, RZ, P1, !PT ;  /* 0x00028a4100677810 */ /* 0x042fe40000ffe4ff */
[C---:B------:R-:W-:Y:S02]  /*0a50*/  IADD3.X R137, R0.reuse, 0xf3d9, RZ, P1, !PT ;  /* 0x0000f3d900897810 */ /* 0x040fe40000ffe4ff */
[----:B------:R-:W-:Y:S02]  /*0a60*/  IADD3.X R139, R0, 0x1bf0d, RZ, P1, !PT ;  /* 0x0001bf0d008b7810 */ /* 0x000fe40000ffe4ff */
[----:B------:R-:W-:Y:S02]  /*0a70*/  SHF.R.S64 R134, R130, 0x1d, R141 ;  /* 0x0000001d82867819 */ /* 0x000fe4000000108d */
[----:B------:R-:W-:Y:S02]  /*0a80*/  IADD3.X R133, R0, 0x35575, RZ, P1, !PT ;  /* 0x0003557500857810 */ /* 0x000fe40000ffe4ff */
[----:B------:R-:W-:-:S02]  /*0a90*/  SHF.R.S64 R135, R130, 0x1d, R103 ;  /* 0x0000001d82877819 */ /* 0x000fc40000001067 */
[----:B------:R-:W-:Y:S02]  /*0aa0*/  SHF.R.S32.HI R136, RZ, 0x1d, R103 ;  /* 0x0000001dff887819 */ /* 0x000fe40000011467 */
[C---:B------:R-:W-:Y:S02]  /*0ab0*/  SHF.R.S64 R140, R130.reuse, 0x1d, R137 ;  /* 0x0000001d828c7819 */ /* 0x040fe40000001089 */
[----:B------:R-:W-:Y:S02]  /*0ac0*/  SHF.R.S32.HI R141, RZ, 0x1d, R141 ;  /* 0x0000001dff8d7819 */ /* 0x000fe4000001148d */
[----:B------:R-:W-:Y:S02]  /*0ad0*/  SHF.R.S64 R138, R130, 0x1d, R139 ;  /* 0x0000001d828a7819 */ /* 0x000fe4000000108b */
[----:B----4-:R-:W-:Y:S02]  /*0ae0*/  IADD3 R108, P4, R134, c[0x0][0x180], RZ ;  /* 0x00006000866c7a10 */ /* 0x010fe40007f9e0ff */
[----:B------:R-:W-:-:S02]  /*0af0*/  SHF.R.S64 R142, R130, 0x1d, R133 ;  /* 0x0000001d828e7819 */ /* 0x000fc40000001085 */
[----:B------:R-:W-:Y:S02]  /*0b00*/  SHF.R.S32.HI R137, RZ, 0x1d, R137 ;  /* 0x0000001dff897819 */ /* 0x000fe40000011489 */
[----:B------:R-:W-:Y:S02]  /*0b10*/  IADD3 R110, P3, R140, c[0x0][0x180], RZ ;  /* 0x000060008c6e7a10 */ /* 0x000fe40007f7e0ff */
[----:B------:R-:W-:Y:S02]  /*0b20*/  SHF.R.S32.HI R139, RZ, 0x1d, R139 ;  /* 0x0000001dff8b7819 */ /* 0x000fe4000001148b */
[----:B------:R-:W-:Y:S02]  /*0b30*/  IADD3 R112, P2, R138, c[0x0][0x180], RZ ;  /* 0x000060008a707a10 */ /* 0x000fe40007f5e0ff */
[----:B------:R-:W-:Y:S02]  /*0b40*/  IADD3.X R109, R141, c[0x0][0x184], RZ, P4, !PT ;  /* 0x000061008d6d7a10 */ /* 0x000fe400027fe4ff */
[----:B------:R-:W-:-:S02]  /*0b50*/  IADD3 R114, P4, R135, c[0x0][0x180], RZ ;  /* 0x0000600087727a10 */ /* 0x000fc40007f9e0ff */
[----:B------:R-:W-:Y:S02]  /*0b60*/  SHF.R.S32.HI R133, RZ, 0x1d, R133 ;  /* 0x0000001dff857819 */ /* 0x000fe40000011485 */
[----:B------:R-:W-:Y:S02]  /*0b70*/  IADD3 R118, P5, R142, c[0x0][0x180], RZ ;  /* 0x000060008e767a10 */ /* 0x000fe40007fbe0ff */
[----:B------:R-:W-:Y:S02]  /*0b80*/  IADD3.X R111, R137, c[0x0][0x184], RZ, P3, !PT ;  /* 0x00006100896f7a10 */ /* 0x000fe40001ffe4ff */
[----:B------:R-:W-:Y:S02]  /*0b90*/  IADD3.X R113, R139, c[0x0][0x184], RZ, P2, !PT ;  /* 0x000061008b717a10 */ /* 0x000fe400017fe4ff */
[----:B------:R-:W-:Y:S02]  /*0ba0*/  IADD3.X R115, R136, c[0x0][0x184], RZ, P4, !PT ;  /* 0x0000610088737a10 */ /* 0x000fe400027fe4ff */
[----:B------:R-:W-:Y:S01]  /*0bb0*/  IADD3.X R119, R133, c[0x0][0x184], RZ, P5, !PT ;  /* 0x0000610085777a10 */ /* 0x000fe20002ffe4ff */
[----:B--2---:R-:W0:-:S04]  /*0bc0*/  DMUL R122, R100, R100 ;  /* 0x00000064647a7228 */ /* 0x004e080000000000 */
[----:B------:R-:W1:-:S04]  /*0bd0*/  DMUL R124, R40, R100 ;  /* 0x00000064287c7228 */ /* 0x000e480000000000 */
[----:B0-----:R-:W-:-:S04]  /*0be0*/  DMUL R104, R122, c[0x0][0x1f0] ;  /* 0x00007c007a687a28 */ /* 0x001fc80000000000 */
[----:B-1----:R-:W0:-:S06]  /*0bf0*/  DFMA R102, R26, R124, 1 ;  /* 0x3ff000001a66742b */ /* 0x002e0c000000007c */
[----:B0-----:R-:W-:-:S04]  /*0c00*/  DFMA R106, R12, R30, R102 ;  /* 0x0000001e0c6a722b */ /* 0x001fc80000000066 */
[----:B-----5:R-:W0:-:S06]  /*0c10*/  DMUL R94, R104, R94 ;  /* 0x0000005e685e7228 */ /* 0x020e0c0000000000 */
[----:B0-----:R-:W0:-:S07]  /*0c20*/  DMUL R94, R70, R94 ;  /* 0x0000005e465e7228 */ /* 0x001e0e0000000000 */
[----:B0-----:R-:W-:Y:S04]  /*0c30*/  STG.E.64 [R108.64], R94 ;  /* 0x0000005e6c007986 */ /* 0x001fe8000c101b06 */
[----:B------:R0:W-:Y:S04]  /*0c40*/  STG.E.64 [R110.64], R106 ;  /* 0x0000006a6e007986 */ /* 0x0001e8000c101b06 */
[----:B------:R-:W-:Y:S04]  /*0c50*/  STG.E.64 [R112.64], RZ ;  /* 0x000000ff70007986 */ /* 0x000fe8000c101b06 */
[----:B------:R-:W-:Y:S04]  /*0c60*/  STG.E.64 [R114.64], RZ ;  /* 0x000000ff72007986 */ /* 0x000fe8000c101b06 */
[----:B------:R1:W-:Y:S04]  /*0c70*/  STG.E.64 [R118.64], RZ ;  /* 0x000000ff76007986 */ /* 0x0003e8000c101b06 */
[----:B------:R-:W2:Y:S01]  /*0c80*/  LDG.E.64 R102, [R96.64+0x83060] ;  /* 0x0830600660667981 */ /* 0x000ea2000c1e1b00 */
[----:B------:R-:W-:-:S02]  /*0c90*/  IADD3.X R117, R0, 0x5149, RZ, P1, !PT ;  /* 0x0000514900757810 */ /* 0x000fc40000ffe4ff */
[----:B0-----:R-:W-:Y:S02]  /*0ca0*/  IADD3.X R111, R0, 0x11c7d, RZ, P1, !PT ;  /* 0x00011c7d006f7810 */ /* 0x001fe40000ffe4ff */
[----:B------:R-:W-:Y:S02]  /*0cb0*/  SHF.R.S64 R116, R130, 0x1d, R117 ;  /* 0x0000001d82747819 */ /* 0x000fe40000001075 */
[----:B------:R-:W-:Y:S02]  /*0cc0*/  IADD3.X R109, R0, 0x1e7b1, RZ, P1, !PT ;  /* 0x0001e7b1006d7810 */ /* 0x000fe40000ffe4ff */
[----:B------:R-:W-:Y:S02]  /*0cd0*/  IADD3 R126, P2, R116, c[0x0][0x180], RZ ;  /* 0x00006000747e7a10 */ /* 0x000fe40007f5e0ff */
[----:B------:R-:W-:Y:S02]  /*0ce0*/  IADD3.X R107, R0, 0x2b2e5, RZ, P1, !PT ;  /* 0x0002b2e5006b7810 */ /* 0x000fe40000ffe4ff */
[----:B------:R-:W-:-:S02]  /*0cf0*/  SHF.R.S64 R121, R130, 0x1d, R109 ;  /* 0x0000001d82797819 */ /* 0x000fc4000000106d */
[----:B-1----:R-:W-:Y:S02]  /*0d00*/  IADD3.X R119, R0, 0x37e19, RZ, P1, !PT ;  /* 0x00037e1900777810 */ /* 0x002fe40000ffe4ff */
[----:B------:R-:W-:Y:S02]  /*0d10*/  SHF.R.S32.HI R115, RZ, 0x1d, R111 ;  /* 0x0000001dff737819 */ /* 0x000fe4000001146f */
[----:B------:R-:W-:Y:S02]  /*0d20*/  SHF.R.S32.HI R118, RZ, 0x1d, R109 ;  /* 0x0000001dff767819 */ /* 0x000fe4000001146d */
[--C-:B------:R-:W-:Y:S02]  /*0d30*/  SHF.R.S64 R108, R130, 0x1d, R107.reuse ;  /* 0x0000001d826c7819 */ /* 0x100fe4000000106b */
[----:B------:R-:W-:Y:S02]  /*0d40*/  IADD3 R146, P3, R121, c[0x0][0x180], RZ ;  /* 0x0000600079927a10 */ /* 0x000fe40007f7e0ff */
[----:B------:R-:W-:-:S02]  /*0d50*/  SHF.R.S32.HI R120, RZ, 0x1d, R107 ;  /* 0x0000001dff787819 */ /* 0x000fc4000001146b */
[----:B------:R-:W-:Y:S01]  /*0d60*/  IADD3.X R147, R118, c[0x0][0x184], RZ, P3, !PT ;  /* 0x0000610076937a10 */ /* 0x000fe20001ffe4ff */
[----:B--2---:R0:W1:Y:S02]  /*0d70*/  DMUL R94, R104, R102 ;  /* 0x00000066685e7228 */ /* 0x0040640000000000 */
[----:B0-----:R-:W-:Y:S02]  /*0d80*/  SHF.R.S32.HI R102, RZ, 0x1d, R117 ;  /* 0x0000001dff667819 */ /* 0x001fe40000011475 */
[----:B------:R-:W-:Y:S02]  /*0d90*/  SHF.R.S64 R103, R130, 0x1d, R111 ;  /* 0x0000001d82677819 */ /* 0x000fe4000000106f */
[----:B-1----:R-:W0:Y:S01]  /*0da0*/  DMUL R94, R72, R94 ;  /* 0x0000005e485e7228 */ /* 0x002e220000000000 */
[----:B------:R-:W-:Y:S02]  /*0db0*/  IADD3.X R127, R102, c[0x0][0x184], RZ, P2, !PT ;  /* 0x00006100667f7a10 */ /* 0x000fe400017fe4ff */
[----:B------:R-:W-:-:S02]  /*0dc0*/  IADD3 R128, P2, R103, c[0x0][0x180], RZ ;  /* 0x0000600067807a10 */ /* 0x000fc40007f5e0ff */
[--C-:B------:R-:W-:Y:S02]  /*0dd0*/  SHF.R.S64 R117, R130, 0x1d, R119.reuse ;  /* 0x0000001d82757819 */ /* 0x100fe40000001077 */
[----:B0-----:R0:W-:Y:S01]  /*0de0*/  STG.E.64 [R126.64], R94 ;  /* 0x0000005e7e007986 */ /* 0x0011e2000c101b06 */
[----:B------:R-:W-:Y:S02]  /*0df0*/  IADD3.X R129, R115, c[0x0][0x184], RZ, P2, !PT ;  /* 0x0000610073817a10 */ /* 0x000fe400017fe4ff */
[----:B------:R-:W-:Y:S02]  /*0e00*/  IADD3 R148, P2, R108, c[0x0][0x180], RZ ;  /* 0x000060006c947a10 */ /* 0x000fe40007f5e0ff */
[----:B------:R-:W-:Y:S01]  /*0e10*/  SHF.R.S32.HI R119, RZ, 0x1d, R119 ;  /* 0x0000001dff777819 */ /* 0x000fe20000011477 */
[----:B------:R-:W-:Y:S01]  /*0e20*/  STG.E.64 [R128.64], RZ ;  /* 0x000000ff80007986 */ /* 0x000fe2000c101b06 */
[----:B------:R-:W-:Y:S02]  /*0e30*/  IADD3 R160, P4, R117, c[0x0][0x180], RZ ;  /* 0x0000600075a07a10 */ /* 0x000fe40007f9e0ff */
[----:B------:R-:W-:-:S02]  /*0e40*/  IADD3.X R149, R120, c[0x0][0x184], RZ, P2, !PT ;  /* 0x0000610078957a10 */ /* 0x000fc400017fe4ff */
[----:B------:R-:W-:Y:S01]  /*0e50*/  IADD3.X R161, R119, c[0x0][0x184], RZ, P4, !PT ;  /* 0x0000610077a17a10 */ /* 0x000fe200027fe4ff */
[----:B0-----:R-:W0:-:S06]  /*0e60*/  DFMA R94, R28, R124, 1 ;  /* 0x3ff000001c5e742b */ /* 0x001e0c000000007c */
[----:B0-----:R0:W1:Y:S02]  /*0e70*/  DFMA R106, R12, R32, R94 ;  /* 0x000000200c6a722b */ /* 0x001064000000005e */
[----:B0-----:R-:W-:-:S05]  /*0e80*/  IADD3 R94, P3, R131, 0x2000000, RZ ;  /* 0x02000000835e7810 */ /* 0x001fca0007f7e0ff */
[----:B------:R-:W-:Y:S01]  /*0e90*/  IMAD.X R95, RZ, RZ, R132, P3 ;  /* 0x000000ffff5f7224 */ /* 0x000fe200018e0684 */
[----:B-1----:R0:W-:Y:S04]  /*0ea0*/  STG.E.64 [R146.64], R106 ;  /* 0x0000006a92007986 */ /* 0x0021e8000c101b06 */
[----:B------:R-:W-:Y:S04]  /*0eb0*/  STG.E.64 [R148.64], RZ ;  /* 0x000000ff94007986 */ /* 0x000fe8000c101b06 */
[----:B------:R1:W-:Y:S04]  /*0ec0*/  STG.E.64 [R160.64], RZ ;  /* 0x000000ffa0007986 */ /* 0x0003e8000c101b06 */
[----:B------:R-:W2:Y:S01]  /*0ed0*/  LDG.E.64 R110, [R94.64+-0x73b770] ;  /* 0x8c4890065e6e7981 */ /* 0x000ea2000c1e1b00 */
[C---:B------:R-:W-:Y:S01]  /*0ee0*/  IADD3.X R109, R0.reuse, 0x79ed, RZ, P1, !PT ;  /* 0x000079ed006d7810 */ /* 0x040fe20000ffe4ff */
[----:B------:R-:W4:Y:S01]  /*0ef0*/  DFMA R124, R38, R124, 1 ;  /* 0x3ff00000267c742b */ /* 0x000f22000000007c */
[----:B0-----:R-:W-:-:S02]  /*0f00*/  IADD3.X R107, R0, 0x21055, RZ, P1, !PT ;  /* 0x00021055006b7810 */ /* 0x001fc40000ffe4ff */
[----:B------:R-:W-:Y:S02]  /*0f10*/  SHF.R.S64 R113, R130, 0x1d, R109 ;  /* 0x0000001d82717819 */ /* 0x000fe4000000106d */
[C---:B------:R-:W-:Y:S01]  /*0f20*/  IADD3.X R131, R0.reuse, 0x2db89, RZ, P1, !PT ;  /* 0x0002db8900837810 */ /* 0x040fe20000ffe4ff */
[----:B----4-:R-:W-:Y:S01]  /*0f30*/  DFMA R124, R12, R34, R124 ;  /* 0x000000220c7c722b */ /* 0x010fe2000000007c */
[----:B------:R-:W-:Y:S02]  /*0f40*/  IADD3 R128, P2, R113, c[0x0][0x180], RZ ;  /* 0x0000600071807a10 */ /* 0x000fe40007f5e0ff */
[----:B------:R-:W-:Y:S01]  /*0f50*/  SHF.R.S32.HI R112, RZ, 0x1d, R131 ;  /* 0x0000001dff707819 */ /* 0x000fe20000011483 */
[----:B--2---:R0:W2:Y:S02]  /*0f60*/  DMUL R104, R104, R110 ;  /* 0x0000006e68687228 */ /* 0x0040a40000000000 */
[----:B0-----:R-:W-:Y:S02]  /*0f70*/  SHF.R.S32.HI R110, RZ, 0x1d, R109 ;  /* 0x0000001dff6e7819 */ /* 0x001fe4000001146d */
[----:B------:R-:W-:-:S02]  /*0f80*/  IADD3.X R111, R0, 0x3a6bd, RZ, P1, !PT ;  /* 0x0003a6bd006f7810 */ /* 0x000fc40000ffe4ff */
[----:B--2---:R0:W2:Y:S01]  /*0f90*/  DMUL R126, R74, R104 ;  /* 0x000000684a7e7228 */ /* 0x0040a20000000000 */
[----:B------:R-:W-:Y:S02]  /*0fa0*/  SHF.R.S64 R109, R130, 0x1d, R131 ;  /* 0x0000001d826d7819 */ /* 0x000fe40000001083 */
[----:B0-----:R-:W-:Y:S02]  /*0fb0*/  IADD3.X R105, R0, 0x14521, RZ, P1, !PT ;  /* 0x0001452100697810 */ /* 0x001fe40000ffe4ff */
[----:B------:R-:W-:Y:S02]  /*0fc0*/  IADD3.X R129, R110, c[0x0][0x184], RZ, P2, !PT ;  /* 0x000061006e817a10 */ /* 0x000fe400017fe4ff */
[C-C-:B------:R-:W-:Y:S02]  /*0fd0*/  SHF.R.S64 R114, R130.reuse, 0x1d, R105.reuse ;  /* 0x0000001d82727819 */ /* 0x140fe40000001069 */
[----:B------:R-:W-:Y:S01]  /*0fe0*/  SHF.R.S32.HI R104, RZ, 0x1d, R105 ;  /* 0x0000001dff687819 */ /* 0x000fe20000011469 */
[----:B--2---:R0:W-:Y:S01]  /*0ff0*/  STG.E.64 [R128.64], R126 ;  /* 0x0000007e80007986 */ /* 0x0041e2000c101b06 */
[----:B------:R-:W-:-:S02]  /*1000*/  SHF.R.S64 R105, R130, 0x1d, R107 ;  /* 0x0000001d82697819 */ /* 0x000fc4000000106b */
[----:B------:R-:W-:Y:S02]  /*1010*/  SHF.R.S64 R106, R130, 0x1d, R111 ;  /* 0x0000001d826a7819 */ /* 0x000fe4000000106f */
[----:B-1----:R-:W-:Y:S02]  /*1020*/  IADD3 R160, P2, R114, c[0x0][0x180], RZ ;  /* 0x0000600072a07a10 */ /* 0x002fe40007f5e0ff */
[----:B------:R-:W-:Y:S02]  /*1030*/  SHF.R.S32.HI R107, RZ, 0x1d, R107 ;  /* 0x0000001dff6b7819 */ /* 0x000fe4000001146b */
[----:B------:R-:W-:Y:S02]  /*1040*/  IADD3 R162, P3, R105, c[0x0][0x180], RZ ;  /* 0x0000600069a27a10 */ /* 0x000fe40007f7e0ff */
[----:B------:R-:W-:Y:S02]  /*1050*/  IADD3 R164, P4, R109, c[0x0][0x180], RZ ;  /* 0x000060006da47a10 */ /* 0x000fe40007f9e0ff */
[----:B------:R-:W-:-:S02]  /*1060*/  SHF.R.S32.HI R111, RZ, 0x1d, R111 ;  /* 0x0000001dff6f7819 */ /* 0x000fc4000001146f */
[----:B------:R-:W-:Y:S02]  /*1070*/  IADD3 R166, P5, R106, c[0x0][0x180], RZ ;  /* 0x000060006aa67a10 */ /* 0x000fe40007fbe0ff */
[----:B------:R-:W-:Y:S02]  /*1080*/  IADD3.X R161, R104, c[0x0][0x184], RZ, P2, !PT ;  /* 0x0000610068a17a10 */ /* 0x000fe400017fe4ff */
[----:B------:R-:W-:Y:S02]  /*1090*/  IADD3.X R163, R107, c[0x0][0x184], RZ, P3, !PT ;  /* 0x000061006ba37a10 */ /* 0x000fe40001ffe4ff */
[----:B------:R-:W-:Y:S01]  /*10a0*/  IADD3.X R165, R112, c[0x0][0x184], RZ, P4, !PT ;  /* 0x0000610070a57a10 */ /* 0x000fe200027fe4ff */
[----:B------:R-:W-:Y:S01]  /*10b0*/  STG.E.64 [R160.64], RZ ;  /* 0x000000ffa0007986 */ /* 0x000fe2000c101b06 */
[----:B------:R-:W-:-:S03]  /*10c0*/  IADD3.X R167, R111, c[0x0][0x184], RZ, P5, !PT ;  /* 0x000061006fa77a10 */ /* 0x000fc60002ffe4ff */
[----:B------:R-:W-:Y:S04]  /*10d0*/  STG.E.64 [R162.64], RZ ;  /* 0x000000ffa2007986 */ /* 0x000fe8000c101b06 */
[----:B------:R1:W-:Y:S04]  /*10e0*/  STG.E.64 [R164.64], R124 ;  /* 0x0000007ca4007986 */ /* 0x0003e8000c101b06 */
[----:B------:R-:W-:Y:S04]  /*10f0*/  STG.E.64 [R166.64], RZ ;  /* 0x000000ffa6007986 */ /* 0x000fe8000c101b06 */
[----:B------:R-:W2:Y:S04]  /*1100*/  LDG.E.64 R146, [R96.64+-0x7be7d0] ;  /* 0x8418300660927981 */ /* 0x000ea8000c1e1b00 */
[----:B0-----:R-:W4:Y:S04]  /*1110*/  LDG.E.64 R128, [R96.64+0x83060] ;  /* 0x0830600660807981 */ /* 0x001f28000c1e1b00 */
[----:B------:R-:W5:Y:S04]  /*1120*/  LDG.E.64 R126, [R94.64+-0x73b770] ;  /* 0x8c4890065e7e7981 */ /* 0x000f68000c1e1b00 */
[----:B---3--:R-:W3:Y:S01]  /*1130*/  LDG.E.64 R148, [R94.64+0x1060c0] ;  /* 0x1060c0065e947981 */ /* 0x008ee2000c1e1b00 */
[----:B-1----:R-:W-:Y:S01]  /*1140*/  DMUL R124, R100, R122 ;  /* 0x0000007a647c7228 */ /* 0x002fe20000000000 */
[----:B------:R-:W-:-:S03]  /*1150*/  IADD3.X R131, R0, 0xa291, RZ, P1, !PT ;  /* 0x0000a29100837810 */ /* 0x000fc60000ffe4ff */
[----:B--2---:R-:W0:-:S04]  /*1160*/  DMUL R146, R146, R146 ;  /* 0x0000009292927228 */ /* 0x004e080000000000 */
[----:B----4-:R-:W-:-:S04]  /*1170*/  DMUL R128, R128, R128 ;  /* 0x0000008080807228 */ /* 0x010fc80000000000 */
[----:B0-----:R-:W0:-:S04]  /*1180*/  DMUL R146, R82, R146 ;  /* 0x0000009252927228 */ /* 0x001e080000000000 */
[----:B-----5:R-:W-:-:S04]  /*1190*/  DMUL R126, R126, R126 ;  /* 0x0000007e7e7e7228 */ /* 0x020fc80000000000 */
[----:B0-----:R-:W0:-:S06]  /*11a0*/  DFMA R128, R84, R128, R146 ;  /* 0x000000805480722b */ /* 0x001e0c0000000092 */
[----:B0-----:R-:W0:-:S04]  /*11b0*/  DFMA R128, R86, R126, R128 ;  /* 0x0000007e5680722b */ /* 0x001e080000000080 */
[----:B------:R-:W-:-:S04]  /*11c0*/  DMUL R126, R76, R122 ;  /* 0x0000007a4c7e7228 */ /* 0x000fc80000000000 */
[----:B0-----:R0:W3:Y:S02]  /*11d0*/  DMUL R124, R124, R128 ;  /* 0x000000807c7c7228 */ /* 0x0010e40000000000 */
[----:B0-----:R-:W-:-:S04]  /*11e0*/  SHF.R.S64 R129, R130, 0x1d, R131 ;  /* 0x0000001d82817819 */ /* 0x001fc80000001083 */
[----:B---3--:R0:W1:Y:S01]  /*11f0*/  DFMA R126, R126, R148, R124 ;  /* 0x000000947e7e722b */ /* 0x008062000000007c */
[----:B------:R-:W-:Y:S02]  /*1200*/  IADD3 R162, P2, R129, c[0x0][0x180], RZ ;  /* 0x0000600081a27a10 */ /* 0x000fe40007f5e0ff */
[----:B0-----:R-:W-:-:S03]  /*1210*/  SHF.R.S32.HI R125, RZ, 0x1d, R131 ;  /* 0x0000001dff7d7819 */ /* 0x001fc60000011483 */
[----:B-1----:R-:W0:Y:S01]  /*1220*/  DMUL R146, R14, R126 ;  /* 0x0000007e0e927228 */ /* 0x002e220000000000 */
[----:B------:R-:W-:-:S06]  /*1230*/  IADD3.X R163, R125, c[0x0][0x184], RZ, P2, !PT ;  /* 0x000061007da37a10 */ /* 0x000fcc00017fe4ff */
[----:B0-----:R0:W-:Y:S04]  /*1240*/  STG.E.64 [R162.64], R146 ;  /* 0x00000092a2007986 */ /* 0x0011e8000c101b06 */
[----:B------:R-:W2:Y:S01]  /*1250*/  LDG.E.64 R160, [R96.64+-0x7be7d0] ;  /* 0x8418300660a07981 */ /* 0x000ea2000c1e1b00 */
[----:B------:R-:W-:Y:S01]  /*1260*/  IADD3.X R131, R0, 0x16dc5, RZ, P1, !PT ;  /* 0x00016dc500837810 */ /* 0x000fe20000ffe4ff */
[----:B------:R-:W2:-:S03]  /*1270*/  DMUL R148, R88, R122 ;  /* 0x0000007a58947228 */ /* 0x000e860000000000 */
[--C-:B------:R-:W-:Y:S02]  /*1280*/  SHF.R.S64 R127, R130, 0x1d, R131.reuse ;  /* 0x0000001d827f7819 */ /* 0x100fe40000001083 */
[----:B------:R-:W-:Y:S02]  /*1290*/  SHF.R.S32.HI R124, RZ, 0x1d, R131 ;  /* 0x0000001dff7c7819 */ /* 0x000fe40000011483 */
[----:B------:R-:W-:-:S04]  /*12a0*/  IADD3 R164, P2, R127, c[0x0][0x180], RZ ;  /* 0x000060007fa47a10 */ /* 0x000fc80007f5e0ff */
[----:B------:R-:W-:Y:S01]  /*12b0*/  IADD3.X R165, R124, c[0x0][0x184], RZ, P2, !PT ;  /* 0x000061007ca57a10 */ /* 0x000fe200017fe4ff */
[----:B--2---:R-:W1:-:S07]  /*12c0*/  DMUL R148, R148, R160 ;  /* 0x000000a094947228 */ /* 0x004e4e0000000000 */
[----:B-1----:R1:W-:Y:S04]  /*12d0*/  STG.E.64 [R164.64], R148 ;  /* 0x00000094a4007986 */ /* 0x0023e8000c101b06 */
[----:B------:R-:W2:Y:S01]  /*12e0*/  LDG.E.64 R160, [R96.64+0x83060] ;  /* 0x0830600660a07981 */ /* 0x000ea2000c1e1b00 */
[----:B------:R-:W-:Y:S01]  /*12f0*/  IADD3.X R131, R0, 0x238f9, RZ, P1, !PT ;  /* 0x000238f900837810 */ /* 0x000fe20000ffe4ff */
[----:B0-----:R-:W2:-:S03]  /*1300*/  DMUL R146, R90, R122 ;  /* 0x0000007a5a927228 */ /* 0x001e860000000000 */
[--C-:B------:R-:W-:Y:S02]  /*1310*/  SHF.R.S64 R126, R130, 0x1d, R131.reuse ;  /* 0x0000001d827e7819 */ /* 0x100fe40000001083 */
[----:B------:R-:W-:Y:S02]  /*1320*/  SHF.R.S32.HI R128, RZ, 0x1d, R131 ;  /* 0x0000001dff807819 */ /* 0x000fe40000011483 */
[----:B------:R-:W-:-:S04]  /*1330*/  IADD3 R162, P2, R126, c[0x0][0x180], RZ ;  /* 0x000060007ea27a10 */ /* 0x000fc80007f5e0ff */
[----:B------:R-:W-:Y:S01]  /*1340*/  IADD3.X R163, R128, c[0x0][0x184], RZ, P2, !PT ;  /* 0x0000610080a37a10 */ /* 0x000fe200017fe4ff */
[----:B--2---:R-:W0:-:S07]  /*1350*/  DMUL R146, R146, R160 ;  /* 0x000000a092927228 */ /* 0x004e0e0000000000 */
[----:B0-----:R0:W-:Y:S04]  /*1360*/  STG.E.64 [R162.64], R146 ;  /* 0x00000092a2007986 */ /* 0x0011e8000c101b06 */
[----:B------:R-:W2:Y:S01]  /*1370*/  LDG.E.64 R160, [R94.64+-0x73b770] ;  /* 0x8c4890065ea07981 */ /* 0x000ea2000c1e1b00 */
[C---:B------:R-:W-:Y:S01]  /*1380*/  IADD3.X R131, R0.reuse, 0x3042d, RZ, P1, !PT ;  /* 0x0003042d00837810 */ /* 0x040fe20000ffe4ff */
[----:B------:R-:W-:Y:S01]  /*1390*/  DMUL R122, R92, R122 ;  /* 0x0000007a5c7a7228 */ /* 0x000fe20000000000 */
[----:B------:R-:W-:Y:S02]  /*13a0*/  IADD3.X R143, R0, 0x3cf61, RZ, P1, !PT ;  /* 0x0003cf61008f7810 */ /* 0x000fe40000ffe4ff */
[C---:B------:R-:W-:Y:S01]  /*13b0*/  SHF.R.S64 R132, R130.reuse, 0x1d, R131 ;  /* 0x0000001d82847819 */ /* 0x040fe20000001083 */
[----:B------:R-:W3:Y:S01]  /*13c0*/  DFMA R100, R80, R100, 1 ;  /* 0x3ff000005064742b */ /* 0x000ee20000000064 */
[----:B------:R-:W-:-:S02]  /*13d0*/  SHF.R.S64 R130, R130, 0x1d, R143 ;  /* 0x0000001d82827819 */ /* 0x000fc4000000108f */
[----:B------:R-:W-:Y:S01]  /*13e0*/  SHF.R.S32.HI R131, RZ, 0x1d, R131 ;  /* 0x0000001dff837819 */ /* 0x000fe20000011483 */
[----:B------:R-:W-:Y:S01]  /*13f0*/  DADD R166, -RZ, -R174 ;  /* 0x00000000ffa67229 */ /* 0x000fe200000009ae */
[----:B-1----:R-:W-:Y:S02]  /*1400*/  IADD3 R148, P1, R132, c[0x0][0x180], RZ ;  /* 0x0000600084947a10 */ /* 0x002fe40007f3e0ff */
[----:B------:R-:W-:Y:S01]  /*1410*/  SHF.R.S32.HI R143, RZ, 0x1d, R143 ;  /* 0x0000001dff8f7819 */ /* 0x000fe2000001148f */
[----:B---3--:R-:W-:Y:S01]  /*1420*/  DFMA R100, R12, R36, R100 ;  /* 0x000000240c64722b */ /* 0x008fe20000000064 */
[----:B0-----:R-:W-:Y:S02]  /*1430*/  IADD3 R146, P2, R130, c[0x0][0x180], RZ ;  /* 0x0000600082927a10 */ /* 0x001fe40007f5e0ff */
[----:B------:R-:W-:Y:S02]  /*1440*/  IADD3.X R149, R131, c[0x0][0x184], RZ, P1, !PT ;  /* 0x0000610083957a10 */ /* 0x000fe40000ffe4ff */
[----:B------:R-:W-:-:S02]  /*1450*/  IADD3 R162, P1, R156, c[0x0][0x190], RZ ;  /* 0x000064009ca27a10 */ /* 0x000fc40007f3e0ff */
[----:B------:R-:W-:Y:S02]  /*1460*/  IADD3.X R147, R143, c[0x0][0x184], RZ, P2, !PT ;  /* 0x000061008f937a10 */ /* 0x000fe400017fe4ff */
[----:B------:R-:W-:Y:S02]  /*1470*/  IADD3 R164, P2, R153, c[0x0][0x190], RZ ;  /* 0x0000640099a47a10 */ /* 0x000fe40007f5e0ff */
[----:B------:R-:W-:Y:S02]  /*1480*/  IADD3.X R163, R154, c[0x0][0x194], RZ, P1, !PT ;  /* 0x000065009aa37a10 */ /* 0x000fe40000ffe4ff */
[----:B------:R-:W-:Y:S02]  /*1490*/  IADD3 R168, P1, R155, c[0x0][0x190], RZ ;  /* 0x000064009ba87a10 */ /* 0x000fe40007f3e0ff */
[----:B------:R-:W-:Y:S02]  /*14a0*/  IADD3.X R165, R157, c[0x0][0x194], RZ, P2, !PT ;  /* 0x000065009da57a10 */ /* 0x000fe400017fe4ff */
[----:B------:R-:W-:-:S02]  /*14b0*/  IADD3 R170, P2, R159, c[0x0][0x190], RZ ;  /* 0x000064009faa7a10 */ /* 0x000fc40007f5e0ff */
[----:B------:R-:W-:Y:S02]  /*14c0*/  IADD3 R172, P3, R158, c[0x0][0x190], RZ ;  /* 0x000064009eac7a10 */ /* 0x000fe40007f7e0ff */
[----:B------:R-:W-:Y:S02]  /*14d0*/  IADD3.X R169, R150, c[0x0][0x194], RZ, P1, !PT ;  /* 0x0000650096a97a10 */ /* 0x000fe40000ffe4ff */
[----:B------:R-:W-:Y:S02]  /*14e0*/  IADD3.X R171, R151, c[0x0][0x194], RZ, P2, !PT ;  /* 0x0000650097ab7a10 */ /* 0x000fe400017fe4ff */
[----:B------:R-:W-:Y:S01]  /*14f0*/  IADD3.X R173, R152, c[0x0][0x194], RZ, P3, !PT ;  /* 0x0000650098ad7a10 */ /* 0x000fe20001ffe4ff */
[----:B--2---:R-:W0:-:S07]  /*1500*/  DMUL R160, R122, R160 ;  /* 0x000000a07aa07228 */ /* 0x004e0e0000000000 */
[----:B0-----:R-:W-:Y:S04]  /*1510*/  STG.E.64 [R148.64], R160 ;  /* 0x000000a094007986 */ /* 0x001fe8000c101b06 */
[----:B------:R0:W-:Y:S04]  /*1520*/  STG.E.64 [R146.64], R100 ;  /* 0x0000006492007986 */ /* 0x0001e8000c101b06 */
[----:B------:R-:W2:Y:S04]  /*1530*/  LDG.E.64 R122, [R98.64+0x8] ;  /* 0x00000806627a7981 */ /* 0x000ea8000c1e1b00 */
[----:B------:R1:W-:Y:S04]  /*1540*/  STG.E.64 [R162.64], R166 ;  /* 0x000000a6a2007986 */ /* 0x0003e8000c101b06 */
[----:B------:R-:W-:Y:S01]  /*1550*/  STG.E.64 [R164.64], R16 ;  /* 0x00000010a4007986 */ /* 0x000fe2000c101b06 */
[----:B0-----:R-:W-:-:S03]  /*1560*/  IADD3 R100, P1, R145, c[0x0][0x198], RZ ;  /* 0x0000660091647a10 */ /* 0x001fc60007f3e0ff */
[----:B------:R-:W-:Y:S01]  /*1570*/  STG.E.64 [R168.64], RZ ;  /* 0x000000ffa8007986 */ /* 0x000fe2000c101b06 */
[----:B------:R-:W-:-:S03]  /*1580*/  IADD3.X R101, R144, c[0x0][0x19c], RZ, P1, !PT ;  /* 0x0000670090657a10 */ /* 0x000fc60000ffe4ff */
[----:B------:R-:W-:Y:S04]  /*1590*/  STG.E.64 [R170.64], RZ ;  /* 0x000000ffaa007986 */ /* 0x000fe8000c101b06 */
[----:B------:R0:W-:Y:S04]  /*15a0*/  STG.E.64 [R172.64], RZ ;  /* 0x000000ffac007986 */ /* 0x0001e8000c101b06 */
[----:B-1----:R-:W3:Y:S04]  /*15b0*/  LDG.E.64 R162, [R96.64+-0x7be7c8] ;  /* 0x8418380660a27981 */ /* 0x002ee8000c1e1b00 */
[----:B------:R-:W4:Y:S01]  /*15c0*/  LDG.E.64 R144, [R100.64+0x8] ;  /* 0x0000080664907981 */ /* 0x000f22000c1e1b00 */
[----:B------:R-:W-:-:S02]  /*15d0*/  IADD3 R180, P2, R140, c[0x0][0x190], RZ ;  /* 0x000064008cb47a10 */ /* 0x000fc40007f5e0ff */
[----:B0-----:R-:W-:Y:S02]  /*15e0*/  IADD3 R172, P1, R134, c[0x0][0x190], RZ ;  /* 0x0000640086ac7a10 */ /* 0x001fe40007f3e0ff */
[----:B------:R-:W-:Y:S02]  /*15f0*/  IADD3.X R181, R137, c[0x0][0x194], RZ, P2, !PT ;  /* 0x0000650089b57a10 */ /* 0x000fe400017fe4ff */
[----:B------:R-:W-:Y:S01]  /*1600*/  IADD3.X R173, R141, c[0x0][0x194], RZ, P1, !PT ;  /* 0x000065008dad7a10 */ /* 0x000fe20000ffe4ff */
[----:B--2---:R-:W0:-:S04]  /*1610*/  DMUL R146, R122, R122 ;  /* 0x0000007a7a927228 */ /* 0x004e080000000000 */
[----:B------:R-:W1:-:S04]  /*1620*/  DMUL R166, R10, R122 ;  /* 0x0000007a0aa67228 */ /* 0x000e480000000000 */
[----:B0-----:R-:W-:-:S04]  /*1630*/  DMUL R164, R10, R146 ;  /* 0x000000920aa47228 */ /* 0x001fc80000000000 */
[----:B-1----:R-:W-:-:S04]  /*1640*/  DMUL R166, R2, R166 ;  /* 0x000000a602a67228 */ /* 0x002fc80000000000 */
[----:B---3--:R-:W0:-:S04]  /*1650*/  DMUL R160, R122, R162 ;  /* 0x000000a27aa07228 */ /* 0x008e080000000000 */
[----:B----4-:R-:W-:-:S04]  /*1660*/  DMUL R144, R144, c[`(nvkernel__Z4jacui_F1L1214_12.const_opt.0.8)] ;  /* 0x0000000090907a28 */ /* 0x010fc80000000000 */
[----:B0-----:R-:W0:-:S04]  /*1670*/  DMUL R148, R160, R160 ;  /* 0x000000a0a0947228 */ /* 0x001e080000000000 */
[----:B------:R-:W1:-:S04]  /*1680*/  DMUL R164, R162, R164 ;  /* 0x000000a4a2a47228 */ /* 0x000e480000000000 */
[----:B0-----:R-:W-:-:S04]  /*1690*/  DFMA R144, R122, R144, -R148 ;  /* 0x000000907a90722b */ /* 0x001fc80000000894 */
[----:B------:R-:W0:-:S04]  /*16a0*/  DMUL R148, R160, c[`(nvkernel__Z4jacui_F1L1214_12.const_opt.8.16)] ;  /* 0x00000000a0947a28 */ /* 0x000e080000000000 */
[----:B-1----:R-:W1:-:S04]  /*16b0*/  DMUL R164, R2, R164 ;  /* 0x000000a402a47228 */ /* 0x002e480000000000 */
[----:B0-----:R-:W0:-:S04]  /*16c0*/  DFMA R148, R16, R148, -R166 ;  /* 0x000000941094722b */ /* 0x001e0800000008a6 */
[----:B-1----:R-:W1:-:S04]  /*16d0*/  DFMA R144, R16, R144, R164 ;  /* 0x000000901090722b */ /* 0x002e4800000000a4 */
[----:B0-----:R-:W0:-:S03]  /*16e0*/  DFMA R170, -R2, c[0x0][0x210], R148 ;  /* 0x0000840002aa7a2b */ /* 0x001e060000000194 */
[----:B-1----:R1:W-:Y:S04]  /*16f0*/  STG.E.64 [R172.64], R144 ;  /* 0x00000090ac007986 */ /* 0x0023e8000c101b06 */
[----:B0-----:R0:W-:Y:S04]  /*1700*/  STG.E.64 [R180.64], R170 ;  /* 0x000000aab4007986 */ /* 0x0011e8000c101b06 */
[----:B------:R-:W2:Y:S01]  /*1710*/  LDG.E.64 R164, [R96.64+0x83068] ;  /* 0x0830680660a47981 */ /* 0x000ea2000c1e1b00 */
[----:B------:R-:W-:-:S04]  /*1720*/  IADD3 R186, P1, R138, c[0x0][0x190], RZ ;  /* 0x000064008aba7a10 */ /* 0x000fc80007f3e0ff */
[----:B------:R-:W-:Y:S01]  /*1730*/  IADD3.X R187, R139, c[0x0][0x194], RZ, P1, !PT ;  /* 0x000065008bbb7a10 */ /* 0x000fe20000ffe4ff */
[----:B--2---:R-:W2:-:S06]  /*1740*/  DMUL R168, R122, R164 ;  /* 0x000000a47aa87228 */ /* 0x004e8c0000000000 */
[----:B--2---:R-:W2:-:S06]  /*1750*/  DMUL R148, R168, c[`(nvkernel__Z4jacui_F1L1214_12.const_opt.16.24)] ;  /* 0x00000000a8947a28 */ /* 0x004e8c0000000000 */
[----:B--2---:R-:W2:-:S07]  /*1760*/  DMUL R182, R16, R148 ;  /* 0x0000009410b67228 */ /* 0x004e8e0000000000 */
[----:B--2---:R2:W-:Y:S04]  /*1770*/  STG.E.64 [R186.64], R182 ;  /* 0x000000b6ba007986 */ /* 0x0045e8000c101b06 */
[----:B------:R-:W3:Y:S01]  /*1780*/  LDG.E.64 R148, [R94.64+-0x73b768] ;  /* 0x8c4898065e947981 */ /* 0x000ee2000c1e1b00 */
[----:B------:R-:W1:Y:S01]  /*1790*/  DMUL R166, R162, R164 ;  /* 0x000000a4a2a67228 */ /* 0x000e620000000000 */
[----:B------:R-:W-:Y:S02]  /*17a0*/  IADD3 R192, P1, R135, c[0x0][0x190], RZ ;  /* 0x0000640087c07a10 */ /* 0x000fe40007f3e0ff */
[----:B------:R-:W-:Y:S01]  /*17b0*/  IADD3 R194, P2, R142, c[0x0][0x190], RZ ;  /* 0x000064008ec27a10 */ /* 0x000fe20007f5e0ff */
[----:B------:R-:W4:Y:S01]  /*17c0*/  DMUL R184, R146, c[0x0][0x1f0] ;  /* 0x00007c0092b87a28 */ /* 0x000f220000000000 */
[----:B------:R-:W-:-:S02]  /*17d0*/  IADD3.X R193, R136, c[0x0][0x194], RZ, P1, !PT ;  /* 0x0000650088c17a10 */ /* 0x000fc40000ffe4ff */
[----:B------:R-:W-:Y:S01]  /*17e0*/  IADD3.X R195, R133, c[0x0][0x194], RZ, P2, !PT ;  /* 0x0000650085c37a10 */ /* 0x000fe200017fe4ff */
[----:B-1----:R-:W1:Y:S01]  /*17f0*/  DMUL R144, R146, R166 ;  /* 0x000000a692907228 */ /* 0x002e620000000000 */
[----:B------:R-:W-:-:S03]  /*1800*/  IADD3 R204, P4, R106, c[0x0][0x190], RZ ;  /* 0x000064006acc7a10 */ /* 0x000fc60007f9e0ff */
[----:B----4-:R-:W-:Y:S01]  /*1810*/  DMUL R172, R164, R184 ;  /* 0x000000b8a4ac7228 */ /* 0x010fe20000000000 */
[----:B------:R-:W-:-:S03]  /*1820*/  IADD3.X R205, R111, c[0x0][0x194], RZ, P4, !PT ;  /* 0x000065006fcd7a10 */ /* 0x000fc600027fe4ff */
[----:B-1----:R-:W1:-:S04]  /*1830*/  DMUL R144, R16, R144 ;  /* 0x0000009010907228 */ /* 0x002e480000000000 */
[----:B0-----:R-:W-:-:S04]  /*1840*/  DMUL R180, R122, c[0x0][0x1f0] ;  /* 0x00007c007ab47a28 */ /* 0x001fc80000000000 */
[----:B-1----:R-:W-:-:S04]  /*1850*/  DFMA R172, R2, R172, -R144 ;  /* 0x000000ac02ac722b */ /* 0x002fc80000000890 */
[----:B------:R-:W-:-:S04]  /*1860*/  DMUL R168, R16, R168 ;  /* 0x000000a810a87228 */ /* 0x000fc80000000000 */
[----:B---3--:R-:W0:-:S04]  /*1870*/  DMUL R144, R162, R148 ;  /* 0x00000094a2907228 */ /* 0x008e080000000000 */
[----:B------:R-:W2:-:S04]  /*1880*/  DMUL R170, R122, R148 ;  /* 0x000000947aaa7228 */ /* 0x000e880000000000 */
[----:B------:R-:W-:-:S04]  /*1890*/  DMUL R190, R148, R184 ;  /* 0x000000b894be7228 */ /* 0x000fc80000000000 */
[----:B0-----:R-:W0:-:S04]  /*18a0*/  DMUL R184, R146, R144 ;  /* 0x0000009092b87228 */ /* 0x001e080000000000 */
[----:B--2---:R-:W1:-:S04]  /*18b0*/  DMUL R182, R170, c[`(nvkernel__Z4jacui_F1L1214_12.const_opt.16.24)] ;  /* 0x00000000aab67a28 */ /* 0x004e480000000000 */
[----:B0-----:R-:W-:-:S04]  /*18c0*/  DMUL R188, R16, R184 ;  /* 0x000000b810bc7228 */ /* 0x001fc80000000000 */
[----:B-1----:R0:W1:Y:S02]  /*18d0*/  DMUL R186, R16, R182 ;  /* 0x000000b610ba7228 */ /* 0x0020640000000000 */
[----:B0-----:R-:W-:Y:S02]  /*18e0*/  IADD3 R182, P1, R116, c[0x0][0x190], RZ ;  /* 0x0000640074b67a10 */ /* 0x001fe40007f3e0ff */
[C---:B------:R-:W0:Y:S02]  /*18f0*/  DMUL R184, R2.reuse, R180 ;  /* 0x000000b402b87228 */ /* 0x040e240000000000 */
[----:B------:R-:W-:Y:S01]  /*1900*/  IADD3.X R183, R102, c[0x0][0x194], RZ, P1, !PT ;  /* 0x0000650066b77a10 */ /* 0x000fe20000ffe4ff */
[----:B-1----:R1:W-:Y:S01]  /*1910*/  STG.E.64 [R192.64], R186 ;  /* 0x000000bac0007986 */ /* 0x0023e2000c101b06 */
[----:B------:R2:W-:Y:S02]  /*1920*/  DFMA R180, R2, R190, -R188 ;  /* 0x000000be02b4722b */ /* 0x0005e400000008bc */
[----:B--2---:R-:W-:Y:S01]  /*1930*/  IADD3 R188, P1, R103, c[0x0][0x190], RZ ;  /* 0x0000640067bc7a10 */ /* 0x004fe20007f3e0ff */
[----:B------:R2:W-:Y:S01]  /*1940*/  STG.E.64 [R194.64], R42 ;  /* 0x0000002ac2007986 */ /* 0x0005e2000c101b06 */
[----:B0-----:R-:W1:Y:S01]  /*1950*/  DFMA R184, R16, R160, -R184 ;  /* 0x000000a010b8722b */ /* 0x001e6200000008b8 */
[----:B------:R-:W-:-:S02]  /*1960*/  IADD3 R190, P2, R121, c[0x0][0x190], RZ ;  /* 0x0000640079be7a10 */ /* 0x000fc40007f5e0ff */
[----:B------:R-:W-:Y:S01]  /*1970*/  IADD3.X R189, R115, c[0x0][0x194], RZ, P1, !PT ;  /* 0x0000650073bd7a10 */ /* 0x000fe20000ffe4ff */
[----:B------:R0:W-:Y:S01]  /*1980*/  STG.E.64 [R182.64], R172 ;  /* 0x000000acb6007986 */ /* 0x0001e2000c101b06 */
[----:B------:R-:W-:Y:S02]  /*1990*/  IADD3 R196, P1, R108, c[0x0][0x190], RZ ;  /* 0x000064006cc47a10 */ /* 0x000fe40007f3e0ff */
[----:B------:R-:W-:Y:S01]  /*19a0*/  IADD3.X R191, R118, c[0x0][0x194], RZ, P2, !PT ;  /* 0x0000650076bf7a10 */ /* 0x000fe200017fe4ff */
[----:B------:R-:W-:Y:S01]  /*19b0*/  STG.E.64 [R188.64], R168 ;  /* 0x000000a8bc007986 */ /* 0x000fe2000c101b06 */
[----:B------:R-:W-:Y:S01]  /*19c0*/  IADD3.X R197, R120, c[0x0][0x194], RZ, P1, !PT ;  /* 0x0000650078c57a10 */ /* 0x000fe20000ffe4ff */
[C-C-:B-1----:R-:W1:Y:S01]  /*19d0*/  DFMA R186, -R2.reuse, c[0x0][0x228], R184.reuse ;  /* 0x00008a0002ba7a2b */ /* 0x142e6200000001b8 */
[----:B------:R-:W-:Y:S02]  /*19e0*/  IADD3 R192, P3, R117, c[0x0][0x190], RZ ;  /* 0x0000640075c07a10 */ /* 0x000fe40007f7e0ff */
[----:B--2---:R-:W-:Y:S01]  /*19f0*/  IADD3 R194, P1, R113, c[0x0][0x190], RZ ;  /* 0x0000640071c27a10 */ /* 0x004fe20007f3e0ff */
[----:B------:R-:W-:Y:S01]  /*1a00*/  DFMA R184, -R2, c[0x0][0x240], R184 ;  /* 0x0000900002b87a2b */ /* 0x000fe200000001b8 */
[----:B------:R-:W-:-:S02]  /*1a10*/  IADD3.X R193, R119, c[0x0][0x194], RZ, P3, !PT ;  /* 0x0000650077c17a10 */ /* 0x000fc40001ffe4ff */
[----:B------:R-:W-:Y:S01]  /*1a20*/  IADD3.X R195, R110, c[0x0][0x194], RZ, P1, !PT ;  /* 0x000065006ec37a10 */ /* 0x000fe20000ffe4ff */
[----:B0-----:R-:W0:Y:S01]  /*1a30*/  DMUL R172, R16, R170 ;  /* 0x000000aa10ac7228 */ /* 0x001e220000000000 */
[----:B------:R-:W-:Y:S01]  /*1a40*/  IADD3 R198, P1, R114, c[0x0][0x190], RZ ;  /* 0x0000640072c67a10 */ /* 0x000fe20007f3e0ff */
[----:B-1----:R-:W-:Y:S01]  /*1a50*/  STG.E.64 [R190.64], R186 ;  /* 0x000000babe007986 */ /* 0x002fe2000c101b06 */
[----:B------:R-:W-:Y:S02]  /*1a60*/  IADD3 R200, P2, R105, c[0x0][0x190], RZ ;  /* 0x0000640069c87a10 */ /* 0x000fe40007f5e0ff */
[----:B------:R-:W-:Y:S01]  /*1a70*/  IADD3 R202, P3, R109, c[0x0][0x190], RZ ;  /* 0x000064006dca7a10 */ /* 0x000fe20007f7e0ff */
[----:B------:R-:W-:Y:S01]  /*1a80*/  STG.E.64 [R196.64], RZ ;  /* 0x000000ffc4007986 */ /* 0x000fe2000c101b06 */
[----:B------:R-:W-:Y:S02]  /*1a90*/  IADD3.X R199, R104, c[0x0][0x194], RZ, P1, !PT ;  /* 0x0000650068c77a10 */ /* 0x000fe40000ffe4ff */
[----:B------:R-:W-:Y:S01]  /*1aa0*/  IADD3.X R201, R107, c[0x0][0x194], RZ, P2, !PT ;  /* 0x000065006bc97a10 */ /* 0x000fe200017fe4ff */
[----:B------:R-:W-:Y:S01]  /*1ab0*/  STG.E.64 [R192.64], RZ ;  /* 0x000000ffc0007986 */ /* 0x000fe2000c101b06 */
[----:B------:R-:W-:-:S03]  /*1ac0*/  IADD3.X R203, R112, c[0x0][0x194], RZ, P3, !PT ;  /* 0x0000650070cb7a10 */ /* 0x000fc60001ffe4ff */
[----:B------:R1:W-:Y:S04]  /*1ad0*/  STG.E.64 [R194.64], R180 ;  /* 0x000000b4c2007986 */ /* 0x0003e8000c101b06 */
[----:B0-----:R0:W-:Y:S04]  /*1ae0*/  STG.E.64 [R198.64], R172 ;  /* 0x000000acc6007986 */ /* 0x0011e8000c101b06 */
[----:B------:R-:W-:Y:S04]  /*1af0*/  STG.E.64 [R200.64], RZ ;  /* 0x000000ffc8007986 */ /* 0x000fe8000c101b06 */
[----:B------:R2:W-:Y:S04]  /*1b00*/  STG.E.64 [R202.64], R184 ;  /* 0x000000b8ca007986 */ /* 0x0005e8000c101b06 */
[----:B------:R-:W-:Y:S04]  /*1b10*/  STG.E.64 [R204.64], RZ ;  /* 0x000000ffcc007986 */ /* 0x000fe8000c101b06 */
[----:B-1----:R-:W3:Y:S04]  /*1b20*/  LDG.E.64 R180, [R94.64+0x1060c8] ;  /* 0x1060c8065eb47981 */ /* 0x002ee8000c1e1b00 */
[----:B------:R-:W4:Y:S01]  /*1b30*/  LDG.E.64 R170, [R100.64+0x8] ;  /* 0x0000080664aa7981 */ /* 0x000f22000c1e1b00 */
[----:B------:R-:W1:-:S04]  /*1b40*/  DMUL R168, R122, R146 ;  /* 0x000000927aa87228 */ /* 0x000e480000000000 */
[----:B------:R-:W-:-:S04]  /*1b50*/  DMUL R188, R164, R164 ;  /* 0x000000a4a4bc7228 */ /* 0x000fc80000000000 */
[----:B-1----:R-:W1:-:S04]  /*1b60*/  DMUL R186, R8, R168 ;  /* 0x000000a808ba7228 */ /* 0x002e480000000000 */
[----:B------:R-:W-:-:S04]  /*1b70*/  DMUL R182, R6, R168 ;  /* 0x000000a806b67228 */ /* 0x000fc80000000000 */
[----:B------:R-:W-:-:S04]  /*1b80*/  DMUL R168, R162, R162 ;  /* 0x000000a2a2a87228 */ /* 0x000fc80000000000 */
[----:B-1----:R-:W1:-:S04]  /*1b90*/  DMUL R188, R186, R188 ;  /* 0x000000bcbabc7228 */ /* 0x002e480000000000 */
[----:B0-----:R-:W-:-:S04]  /*1ba0*/  DMUL R172, R148, R148 ;  /* 0x0000009494ac7228 */ /* 0x001fc80000000000 */
[----:B-1----:R0:W1:Y:S02]  /*1bb0*/  DFMA R182, R168, R182, -R188 ;  /* 0x000000b6a8b6722b */ /* 0x00206400000008bc */
[----:B0-----:R-:W-:Y:S02]  /*1bc0*/  IADD3 R188, P1, R129, c[0x0][0x190], RZ ;  /* 0x0000640081bc7a10 */ /* 0x001fe40007f3e0ff */
[----:B--2---:R-:W-:Y:S02]  /*1bd0*/  DMUL R184, R146, c[0x0][0x248] ;  /* 0x0000920092b87a28 */ /* 0x004fe40000000000 */
[----:B------:R-:W-:Y:S02]  /*1be0*/  IADD3.X R189, R125, c[0x0][0x194], RZ, P1, !PT ;  /* 0x000065007dbd7a10 */ /* 0x000fe40000ffe4ff */
[----:B-1----:R-:W0:-:S04]  /*1bf0*/  DFMA R172, -R186, R172, R182 ;  /* 0x000000acbaac722b */ /* 0x002e0800000001b6 */
[----:B---3--:R-:W4:-:S04]  /*1c00*/  DMUL R182, R180, c[`(nvkernel__Z4jacui_F1L1214_12.const_opt.24.32)] ;  /* 0x00000000b4b67a28 */ /* 0x008f080000000000 */
[----:B0-----:R-:W0:-:S04]  /*1c10*/  DFMA R184, R180, -R184, R172 ;  /* 0x800000b8b4b8722b */ /* 0x001e0800000000ac */
[----:B------:R-:W-:-:S04]  /*1c20*/  DMUL R172, R146, R162 ;  /* 0x000000a292ac7228 */ /* 0x000fc80000000000 */
[----:B----4-:R-:W1:-:S04]  /*1c30*/  DFMA R170, R170, c[`(nvkernel__Z4jacui_F1L1214_12.const_opt.32.40)], R182 ;  /* 0x00000000aaaa7a2b */ /* 0x010e4800000000b6 */
[----:B0-----:R-:W-:-:S04]  /*1c40*/  DMUL R184, R2, R184 ;  /* 0x000000b802b87228 */ /* 0x001fc80000000000 */
[----:B-1----:R-:W0:-:S06]  /*1c50*/  DMUL R170, R172, R170 ;  /* 0x000000aaacaa7228 */ /* 0x002e0c0000000000 */
[----:B0-----:R-:W0:-:S07]  /*1c60*/  DFMA R184, R16, R170, -R184 ;  /* 0x000000aa10b8722b */ /* 0x001e0e00000008b8 */
[----:B0-----:R0:W-:Y:S04]  /*1c70*/  STG.E.64 [R188.64], R184 ;  /* 0x000000b8bc007986 */ /* 0x0011e8000c101b06 */
[----:B------:R-:W2:Y:S04]  /*1c80*/  LDG.E.64 R172, [R100.64+0x8] ;  /* 0x0000080664ac7981 */ /* 0x000ea8000c1e1b00 */
[----:B------:R-:W3:Y:S01]  /*1c90*/  LDG.E.64 R170, [R94.64+0x1060c8] ;  /* 0x1060c8065eaa7981 */ /* 0x000ee2000c1e1b00 */
[----:B------:R-:W1:-:S04]  /*1ca0*/  DMUL R180, R44, R146 ;  /* 0x000000922cb47228 */ /* 0x000e480000000000 */
[----:B------:R-:W-:Y:S01]  /*1cb0*/  DMUL R168, R146, R168 ;  /* 0x000000a892a87228 */ /* 0x000fe20000000000 */
[----:B0-----:R-:W-:-:S03]  /*1cc0*/  IADD3 R184, P4, R158, c[0x0][0x1a0], RZ ;  /* 0x000068009eb87a10 */ /* 0x001fc60007f9e0ff */
[----:B-1----:R-:W-:-:S04]  /*1cd0*/  DMUL R162, R162, R180 ;  /* 0x000000b4a2a27228 */ /* 0x002fc80000000000 */
[----:B------:R-:W0:-:S04]  /*1ce0*/  DMUL R180, R46, R146 ;  /* 0x000000922eb47228 */ /* 0x000e080000000000 */
[----:B------:R-:W1:-:S04]  /*1cf0*/  DMUL R144, R144, c[`(nvkernel__Z4jacui_F1L1214_12.const_opt.16.24)] ;  /* 0x0000000090907a28 */ /* 0x000e480000000000 */
[----:B------:R-:W4:-:S04]  /*1d00*/  DMUL R166, R166, c[`(nvkernel__Z4jacui_F1L1214_12.const_opt.16.24)] ;  /* 0x00000000a6a67a28 */ /* 0x000f080000000000 */
[----:B0-----:R-:W-:-:S04]  /*1d10*/  DMUL R148, R148, R180 ;  /* 0x000000b494947228 */ /* 0x001fc80000000000 */
[----:B-1----:R-:W0:-:S04]  /*1d20*/  DMUL R144, R146, R144 ;  /* 0x0000009092907228 */ /* 0x002e080000000000 */
[----:B------:R-:W-:-:S04]  /*1d30*/  DMUL R186, R48, R122 ;  /* 0x0000007a30ba7228 */ /* 0x000fc80000000000 */
[----:B------:R-:W1:-:S04]  /*1d40*/  DMUL R160, R160, c[`(nvkernel__Z4jacui_F1L1214_12.const_opt.40.48)] ;  /* 0x00000000a0a07a28 */ /* 0x000e480000000000 */
[----:B------:R-:W-:-:S04]  /*1d50*/  DMUL R182, R164, R180 ;  /* 0x000000b4a4b67228 */ /* 0x000fc80000000000 */
[----:B----4-:R4:W5:Y:S02]  /*1d60*/  DMUL R164, R146, R166 ;  /* 0x000000a692a47228 */ /* 0x0109640000000000 */
[----:B----4-:R-:W-:Y:S02]  /*1d70*/  IADD3 R146, P2, R126, c[0x0][0x190], RZ ;  /* 0x000064007e927a10 */ /* 0x010fe40007f5e0ff */
[C---:B0-----:R-:W-:Y:S02]  /*1d80*/  DFMA R144, R16.reuse, R144, -R148 ;  /* 0x000000901090722b */ /* 0x041fe40000000894 */
[----:B------:R-:W-:Y:S02]  /*1d90*/  IADD3.X R147, R128, c[0x0][0x194], RZ, P2, !PT ;  /* 0x0000650080937a10 */ /* 0x000fe400017fe4ff */
[----:B-1----:R-:W0:Y:S01]  /*1da0*/  DFMA R160, R16, R160, -R186 ;  /* 0x000000a010a0722b */ /* 0x002e2200000008ba */
[----:B------:R-:W-:-:S03]  /*1db0*/  IADD3 R166, P2, R130, c[0x0][0x190], RZ ;  /* 0x0000640082a67a10 */ /* 0x000fc60007f5e0ff */
[----:B-----5:R1:W-:Y:S01]  /*1dc0*/  DFMA R164, R16, R164, -R182 ;  /* 0x000000a410a4722b */ /* 0x0203e200000008b6 */
[----:B------:R-:W-:Y:S02]  /*1dd0*/  IADD3.X R167, R143, c[0x0][0x194], RZ, P2, !PT ;  /* 0x000065008fa77a10 */ /* 0x000fe400017fe4ff */
[----:B-1----:R-:W-:Y:S01]  /*1de0*/  IADD3 R182, P3, R159, c[0x0][0x1a0], RZ ;  /* 0x000068009fb67a10 */ /* 0x002fe20007f7e0ff */
[----:B0-----:R-:W-:Y:S01]  /*1df0*/  DFMA R160, -R2, c[0x0][0x260], R160 ;  /* 0x0000980002a07a2b */ /* 0x001fe200000001a0 */
[----:B------:R-:W-:Y:S02]  /*1e00*/  IADD3.X R185, R152, c[0x0][0x1a4], RZ, P4, !PT ;  /* 0x0000690098b97a10 */ /* 0x000fe400027fe4ff */
[----:B------:R-:W-:Y:S01]  /*1e10*/  IADD3.X R183, R151, c[0x0][0x1a4], RZ, P3, !PT ;  /* 0x0000690097b77a10 */ /* 0x000fe20001ffe4ff */
[----:B--2---:R-:W0:-:S04]  /*1e20*/  DFMA R168, R122, R172, R168 ;  /* 0x000000ac7aa8722b */ /* 0x004e0800000000a8 */
[----:B---3--:R1:W-:Y:S02]  /*1e30*/  DMUL R170, R122, R170 ;  /* 0x000000aa7aaa7228 */ /* 0x0083e40000000000 */
[----:B-1----:R-:W-:Y:S02]  /*1e40*/  IADD3 R122, P1, R127, c[0x0][0x190], RZ ;  /* 0x000064007f7a7a10 */ /* 0x002fe40007f3e0ff */
[----:B0-----:R-:W0:Y:S02]  /*1e50*/  DMUL R168, R168, c[`(nvkernel__Z4jacui_F1L1214_12.const_opt.16.24)] ;  /* 0x00000000a8a87a28 */ /* 0x001e240000000000 */
[----:B------:R-:W-:Y:S02]  /*1e60*/  IADD3.X R123, R124, c[0x0][0x194], RZ, P1, !PT ;  /* 0x000065007c7b7a10 */ /* 0x000fe40000ffe4ff */
[----:B------:R-:W-:Y:S01]  /*1e70*/  IADD3 R148, P1, R132, c[0x0][0x190], RZ ;  /* 0x0000640084947a10 */ /* 0x000fe20007f3e0ff */
[----:B------:R-:W-:-:S03]  /*1e80*/  DADD R172, -RZ, -R176 ;  /* 0x00000000ffac7229 */ /* 0x000fc600000009b0 */
[----:B------:R-:W-:Y:S01]  /*1e90*/  IADD3.X R149, R131, c[0x0][0x194], RZ, P1, !PT ;  /* 0x0000650083957a10 */ /* 0x000fe20000ffe4ff */
[----:B0-----:R0:W1:Y:S02]  /*1ea0*/  DFMA R168, R170, c[`(nvkernel__Z4jacui_F1L1214_12.const_opt.40.48)], R168 ;  /* 0x00000000aaa87a2b */ /* 0x00106400000000a8 */
[----:B0-----:R-:W-:-:S04]  /*1eb0*/  IADD3 R170, P2, R153, c[0x0][0x1a0], RZ ;  /* 0x0000680099aa7a10 */ /* 0x001fc80007f5e0ff */
[----:B-1----:R0:W1:Y:S01]  /*1ec0*/  DFMA R162, R16, R168, -R162 ;  /* 0x000000a810a2722b */ /* 0x00206200000008a2 */
[----:B------:R-:W-:Y:S02]  /*1ed0*/  IADD3.X R171, R157, c[0x0][0x1a4], RZ, P2, !PT ;  /* 0x000069009dab7a10 */ /* 0x000fe400017fe4ff */
[----:B0-----:R-:W-:-:S04]  /*1ee0*/  IADD3 R168, P1, R156, c[0x0][0x1a0], RZ ;  /* 0x000068009ca87a10 */ /* 0x001fc80007f3e0ff */
[----:B------:R-:W-:Y:S01]  /*1ef0*/  IADD3.X R169, R154, c[0x0][0x1a4], RZ, P1, !PT ;  /* 0x000069009aa97a10 */ /* 0x000fe20000ffe4ff */
[----:B-1----:R-:W-:Y:S01]  /*1f00*/  STG.E.64 [R122.64], R162 ;  /* 0x000000a27a007986 */ /* 0x002fe2000c101b06 */
[----:B------:R-:W-:-:S03]  /*1f10*/  IADD3 R180, P1, R155, c[0x0][0x1a0], RZ ;  /* 0x000068009bb47a10 */ /* 0x000fc60007f3e0ff */
[----:B------:R0:W-:Y:S01]  /*1f20*/  STG.E.64 [R146.64], R164 ;  /* 0x000000a492007986 */ /* 0x0001e2000c101b06 */
[----:B------:R-:W-:-:S03]  /*1f30*/  IADD3.X R181, R150, c[0x0][0x1a4], RZ, P1, !PT ;  /* 0x0000690096b57a10 */ /* 0x000fc60000ffe4ff */
[----:B------:R1:W-:Y:S04]  /*1f40*/  STG.E.64 [R148.64], R144 ;  /* 0x0000009094007986 */ /* 0x0003e8000c101b06 */
[----:B------:R2:W-:Y:S04]  /*1f50*/  STG.E.64 [R166.64], R160 ;  /* 0x000000a0a6007986 */ /* 0x0005e8000c101b06 */
[----:B0-----:R-:W3:Y:S04]  /*1f60*/  LDG.E.64 R146, [R98.64+0x338] ;  /* 0x0003380662927981 */ /* 0x001ee8000c1e1b00 */
[----:B------:R-:W-:Y:S04]  /*1f70*/  STG.E.64 [R168.64], R172 ;  /* 0x000000aca8007986 */ /* 0x000fe8000c101b06 */
[----:B------:R-:W-:Y:S04]  /*1f80*/  STG.E.64 [R170.64], RZ ;  /* 0x000000ffaa007986 */ /* 0x000fe8000c101b06 */
[----:B------:R-:W-:Y:S04]  /*1f90*/  STG.E.64 [R180.64], R20 ;  /* 0x00000014b4007986 */ /* 0x000fe8000c101b06 */
[----:B------:R0:W-:Y:S04]  /*1fa0*/  STG.E.64 [R182.64], RZ ;  /* 0x000000ffb6007986 */ /* 0x0001e8000c101b06 */
[----:B------:R-:W-:Y:S04]  /*1fb0*/  STG.E.64 [R184.64], RZ ;  /* 0x000000ffb8007986 */ /* 0x000fe8000c101b06 */
[----:B-1----:R-:W4:Y:S04]  /*1fc0*/  LDG.E.64 R148, [R96.64+0x83398] ;  /* 0x0833980660947981 */ /* 0x002f28000c1e1b00 */
[----:B--2---:R-:W4:Y:S01]  /*1fd0*/  LDG.E.64 R160, [R96.64+-0x7be498] ;  /* 0x841b680660a07981 */ /* 0x004f22000c1e1b00 */
[----:B0-----:R-:W-:-:S02]  /*1fe0*/  IADD3 R182, P1, R134, c[0x0][0x1a0], RZ ;  /* 0x0000680086b67a10 */ /* 0x001fc40007f3e0ff */
[----:B------:R-:W-:Y:S02]  /*1ff0*/  IADD3 R192, P2, R138, c[0x0][0x1a0], RZ ;  /* 0x000068008ac07a10 */ /* 0x000fe40007f5e0ff */
[----:B------:R-:W-:Y:S02]  /*2000*/  IADD3.X R183, R141, c[0x0][0x1a4], RZ, P1, !PT ;  /* 0x000069008db77a10 */ /* 0x000fe40000ffe4ff */
[----:B------:R-:W-:Y:S02]  /*2010*/  IADD3 R190, P1, R140, c[0x0][0x1a0], RZ ;  /* 0x000068008cbe7a10 */ /* 0x000fe40007f3e0ff */
[----:B------:R-:W-:Y:S02]  /*2020*/  IADD3 R194, P3, R135, c[0x0][0x1a0], RZ ;  /* 0x0000680087c27a10 */ /* 0x000fe40007f7e0ff */
[----:B------:R-:W-:Y:S02]  /*2030*/  IADD3 R196, P4, R142, c[0x0][0x1a0], RZ ;  /* 0x000068008ec47a10 */ /* 0x000fe40007f9e0ff */
[----:B------:R-:W-:-:S02]  /*2040*/  IADD3.X R191, R137, c[0x0][0x1a4], RZ, P1, !PT ;  /* 0x0000690089bf7a10 */ /* 0x000fc40000ffe4ff */
[----:B------:R-:W-:Y:S02]  /*2050*/  IADD3.X R193, R139, c[0x0][0x1a4], RZ, P2, !PT ;  /* 0x000069008bc17a10 */ /* 0x000fe400017fe4ff */
[----:B------:R-:W-:Y:S02]  /*2060*/  IADD3.X R195, R136, c[0x0][0x1a4], RZ, P3, !PT ;  /* 0x0000690088c37a10 */ /* 0x000fe40001ffe4ff */
[----:B------:R-:W-:Y:S01]  /*2070*/  IADD3.X R197, R133, c[0x0][0x1a4], RZ, P4, !PT ;  /* 0x0000690085c57a10 */ /* 0x000fe200027fe4ff */
[----:B---3--:R-:W0:-:S04]  /*2080*/  DMUL R144, R146, R146 ;  /* 0x0000009292907228 */ /* 0x008e080000000000 */
[----:B------:R-:W1:-:S04]  /*2090*/  DMUL R166, R146, c[0x0][0x1f0] ;  /* 0x00007c0092a67a28 */ /* 0x000e480000000000 */
[----:B0-----:R-:W0:-:S04]  /*20a0*/  DMUL R122, R144, c[0x0][0x1f0] ;  /* 0x00007c00907a7a28 */ /* 0x001e080000000000 */
[----:B-1----:R-:W-:-:S04]  /*20b0*/  DMUL R172, R18, R166 ;  /* 0x000000a612ac7228 */ /* 0x002fc80000000000 */
[----:B----4-:R-:W1:-:S04]  /*20c0*/  DMUL R162, R148, R160 ;  /* 0x000000a094a27228 */ /* 0x010e480000000000 */
[----:B0-----:R-:W-:-:S04]  /*20d0*/  DMUL R168, R160, R122 ;  /* 0x0000007aa0a87228 */ /* 0x001fc80000000000 */
[----:B-1----:R-:W0:-:S06]  /*20e0*/  DMUL R164, R144, R162 ;  /* 0x000000a290a47228 */ /* 0x002e0c0000000000 */
[----:B0-----:R-:W0:-:S04]  /*20f0*/  DMUL R166, R20, R164 ;  /* 0x000000a414a67228 */ /* 0x001e080000000000 */
[----:B------:R-:W1:-:S04]  /*2100*/  DMUL R164, R146, R148 ;  /* 0x0000009492a47228 */ /* 0x000e480000000000 */
[----:B0-----:R-:W0:-:S04]  /*2110*/  DFMA R170, R18, R168, -R166 ;  /* 0x000000a812aa722b */ /* 0x001e0800000008a6 */
[----:B-1----:R-:W1:-:S03]  /*2120*/  DFMA R166, R20, R164, -R172 ;  /* 0x000000a414a6722b */ /* 0x002e4600000008ac */
[----:B0-----:R0:W-:Y:S01]  /*2130*/  STG.E.64 [R182.64], R170 ;  /* 0x000000aab6007986 */ /* 0x0011e2000c101b06 */
[----:B------:R-:W2:-:S04]  /*2140*/  DMUL R168, R146, R160 ;  /* 0x000000a092a87228 */ /* 0x000e880000000000 */
[----:B-1----:R-:W1:-:S04]  /*2150*/  DFMA R172, -R18, c[0x0][0x208], R166 ;  /* 0x0000820012ac7a2b */ /* 0x002e4800000001a6 */
[----:B--2---:R-:W2:-:S03]  /*2160*/  DMUL R180, R20, R168 ;  /* 0x000000a814b47228 */ /* 0x004e860000000000 */
[----:B-1----:R1:W-:Y:S04]  /*2170*/  STG.E.64 [R190.64], R172 ;  /* 0x000000acbe007986 */ /* 0x0023e8000c101b06 */
[----:B--2---:R2:W-:Y:S04]  /*2180*/  STG.E.64 [R192.64], R180 ;  /* 0x000000b4c0007986 */ /* 0x0045e8000c101b06 */
[----:B------:R3:W-:Y:S04]  /*2190*/  STG.E.64 [R194.64], RZ ;  /* 0x000000ffc2007986 */ /* 0x0007e8000c101b06 */
[----:B------:R4:W-:Y:S04]  /*21a0*/  STG.E.64 [R196.64], RZ ;  /* 0x000000ffc4007986 */ /* 0x0009e8000c101b06 */
[----:B0-----:R-:W5:Y:S01]  /*21b0*/  LDG.E.64 R170, [R100.64+0x338] ;  /* 0x0003380664aa7981 */ /* 0x001f62000c1e1b00 */
[----:B------:R-:W0:Y:S01]  /*21c0*/  DMUL R184, R10, R146 ;  /* 0x000000920ab87228 */ /* 0x000e220000000000 */
[----:B-1----:R-:W-:-:S02]  /*21d0*/  IADD3 R190, P1, R116, c[0x0][0x1a0], RZ ;  /* 0x0000680074be7a10 */ /* 0x002fc40007f3e0ff */
[----:B--2---:R-:W-:Y:S01]  /*21e0*/  IADD3 R192, P2, R103, c[0x0][0x1a0], RZ ;  /* 0x0000680067c07a10 */ /* 0x004fe20007f5e0ff */
[----:B------:R-:W1:Y:S01]  /*21f0*/  DMUL R182, R10, R144 ;  /* 0x000000900ab67228 */ /* 0x000e620000000000 */
[----:B---3--:R-:W-:Y:S02]  /*2200*/  IADD3 R194, P3, R121, c[0x0][0x1a0], RZ ;  /* 0x0000680079c27a10 */ /* 0x008fe40007f7e0ff */
[----:B------:R-:W-:Y:S01]  /*2210*/  IADD3.X R191, R102, c[0x0][0x1a4], RZ, P1, !PT ;  /* 0x0000690066bf7a10 */ /* 0x000fe20000ffe4ff */
[----:B0-----:R-:W-:Y:S01]  /*2220*/  DMUL R188, R18, R184 ;  /* 0x000000b812bc7228 */ /* 0x001fe20000000000 */
[----:B------:R-:W-:Y:S02]  /*2230*/  IADD3.X R193, R115, c[0x0][0x1a4], RZ, P2, !PT ;  /* 0x0000690073c17a10 */ /* 0x000fe400017fe4ff */
[----:B------:R-:W-:Y:S01]  /*2240*/  IADD3.X R195, R118, c[0x0][0x1a4], RZ, P3, !PT ;  /* 0x0000690076c37a10 */ /* 0x000fe20001ffe4ff */
[----:B-1----:R-:W0:-:S04]  /*2250*/  DMUL R184, R148, R182 ;  /* 0x000000b694b87228 */ /* 0x002e080000000000 */
[----:B------:R-:W-:-:S04]  /*2260*/  DMUL R182, R164, R164 ;  /* 0x000000a4a4b67228 */ /* 0x000fc80000000000 */
[----:B------:R-:W1:-:S04]  /*2270*/  DMUL R186, R164, c[`(nvkernel__Z4jacui_F1L1214_12.const_opt.8.16)] ;  /* 0x00000000a4ba7a28 */ /* 0x000e480000000000 */
[----:B0-----:R-:W-:-:S04]  /*2280*/  DMUL R184, R18, R184 ;  /* 0x000000b812b87228 */ /* 0x001fc80000000000 */
[----:B------:R-:W0:-:S04]  /*2290*/  DMUL R168, R168, c[`(nvkernel__Z4jacui_F1L1214_12.const_opt.16.24)] ;  /* 0x00000000a8a87a28 */ /* 0x000e080000000000 */
[----:B-1----:R-:W1:-:S04]  /*22a0*/  DFMA R186, R20, R186, -R188 ;  /* 0x000000ba14ba722b */ /* 0x002e4800000008bc */
[----:B0-----:R-:W-:-:S04]  /*22b0*/  DMUL R172, R20, R168 ;  /* 0x000000a814ac7228 */ /* 0x001fc80000000000 */
[----:B-1----:R-:W-:-:S04]  /*22c0*/  DFMA R186, -R18, c[0x0][0x220], R186 ;  /* 0x0000880012ba7a2b */ /* 0x002fc800000001ba */
[----:B-----5:R-:W0:-:S06]  /*22d0*/  DMUL R170, R146, R170 ;  /* 0x000000aa92aa7228 */ /* 0x020e0c0000000000 */
[----:B0-----:R-:W0:-:S06]  /*22e0*/  DFMA R170, R170, c[`(nvkernel__Z4jacui_F1L1214_12.const_opt.0.8)], -R182 ;  /* 0x00000000aaaa7a2b */ /* 0x001e0c00000008b6 */
[----:B0-----:R-:W0:-:S07]  /*22f0*/  DFMA R184, R20, R170, R184 ;  /* 0x000000aa14b8722b */ /* 0x001e0e00000000b8 */
[----:B0-----:R0:W-:Y:S04]  /*2300*/  STG.E.64 [R190.64], R184 ;  /* 0x000000b8be007986 */ /* 0x0011e8000c101b06 */
[----:B------:R1:W-:Y:S04]  /*2310*/  STG.E.64 [R192.64], R172 ;  /* 0x000000acc0007986 */ /* 0x0003e8000c101b06 */
[----:B------:R2:W-:Y:S04]  /*2320*/  STG.E.64 [R194.64], R186 ;  /* 0x000000bac2007986 */ /* 0x0005e8000c101b06 */
[----:B------:R-:W3:Y:S01]  /*2330*/  LDG.E.64 R168, [R94.64+-0x73b438] ;  /* 0x8c4bc8065ea87981 */ /* 0x000ee2000c1e1b00 */
[----:B----4-:R-:W-:-:S02]  /*2340*/  IADD3 R196, P1, R108, c[0x0][0x1a0], RZ ;  /* 0x000068006cc47a10 */ /* 0x010fc40007f3e0ff */
[----:B0-----:R-:W-:Y:S02]  /*2350*/  IADD3 R190, P2, R117, c[0x0][0x1a0], RZ ;  /* 0x0000680075be7a10 */ /* 0x001fe40007f5e0ff */
[----:B------:R-:W-:Y:S02]  /*2360*/  IADD3.X R197, R120, c[0x0][0x1a4], RZ, P1, !PT ;  /* 0x0000690078c57a10 */ /* 0x000fe40000ffe4ff */
[----:B-1----:R-:W-:Y:S02]  /*2370*/  IADD3 R172, P1, R113, c[0x0][0x1a0], RZ ;  /* 0x0000680071ac7a10 */ /* 0x002fe40007f3e0ff */
[----:B------:R-:W-:Y:S01]  /*2380*/  IADD3.X R191, R119, c[0x0][0x1a4], RZ, P2, !PT ;  /* 0x0000690077bf7a10 */ /* 0x000fe200017fe4ff */
[----:B--2---:R-:W-:Y:S01]  /*2390*/  DFMA R186, -R18, c[0x0][0x238], R166 ;  /* 0x00008e0012ba7a2b */ /* 0x004fe200000001a6 */
[----:B------:R-:W-:Y:S02]  /*23a0*/  IADD3.X R173, R110, c[0x0][0x1a4], RZ, P1, !PT ;  /* 0x000069006ead7a10 */ /* 0x000fe40000ffe4ff */
[----:B------:R-:W-:-:S02]  /*23b0*/  IADD3 R192, P2, R105, c[0x0][0x1a0], RZ ;  /* 0x0000680069c07a10 */ /* 0x000fc40007f5e0ff */
[----:B------:R-:W-:Y:S02]  /*23c0*/  IADD3 R194, P3, R109, c[0x0][0x1a0], RZ ;  /* 0x000068006dc27a10 */ /* 0x000fe40007f7e0ff */
[----:B------:R-:W-:Y:S02]  /*23d0*/  IADD3 R198, P4, R106, c[0x0][0x1a0], RZ ;  /* 0x000068006ac67a10 */ /* 0x000fe40007f9e0ff */
[----:B------:R-:W-:Y:S02]  /*23e0*/  IADD3.X R193, R107, c[0x0][0x1a4], RZ, P2, !PT ;  /* 0x000069006bc17a10 */ /* 0x000fe400017fe4ff */
[----:B------:R-:W-:Y:S02]  /*23f0*/  IADD3.X R195, R112, c[0x0][0x1a4], RZ, P3, !PT ;  /* 0x0000690070c37a10 */ /* 0x000fe40001ffe4ff */
[----:B------:R-:W-:Y:S01]  /*2400*/  IADD3.X R199, R111, c[0x0][0x1a4], RZ, P4, !PT ;  /* 0x000069006fc77a10 */ /* 0x000fe200027fe4ff */
[----:B---3--:R-:W0:-:S04]  /*2410*/  DMUL R170, R148, R168 ;  /* 0x000000a894aa7228 */ /* 0x008e080000000000 */
[----:B------:R-:W-:-:S04]  /*2420*/  DMUL R188, R122, R168 ;  /* 0x000000a87abc7228 */ /* 0x000fc80000000000 */
[----:B------:R-:W1:-:S04]  /*2430*/  DMUL R122, R146, R168 ;  /* 0x000000a8927a7228 */ /* 0x000e480000000000 */
[----:B0-----:R-:W0:-:S04]  /*2440*/  DMUL R182, R144, R170 ;  /* 0x000000aa90b67228 */ /* 0x001e080000000000 */
[----:B-1----:R-:W1:-:S04]  /*2450*/  DMUL R180, R122, c[`(nvkernel__Z4jacui_F1L1214_12.const_opt.16.24)] ;  /* 0x000000007ab47a28 */ /* 0x002e480000000000 */
[----:B0-----:R-:W0:-:S04]  /*2460*/  DMUL R182, R20, R182 ;  /* 0x000000b614b67228 */ /* 0x001e080000000000 */
[----:B-1----:R-:W1:-:S04]  /*2470*/  DMUL R180, R20, R180 ;  /* 0x000000b414b47228 */ /* 0x002e480000000000 */
[----:B0-----:R0:W2:Y:S02]  /*2480*/  DFMA R182, R18, R188, -R182 ;  /* 0x000000bc12b6722b */ /* 0x0010a400000008b6 */
[----:B0-----:R-:W-:Y:S01]  /*2490*/  IADD3 R188, P1, R114, c[0x0][0x1a0], RZ ;  /* 0x0000680072bc7a10 */ /* 0x001fe20007f3e0ff */
[----:B-1----:R0:W-:Y:S01]  /*24a0*/  STG.E.64 [R196.64], R180 ;  /* 0x000000b4c4007986 */ /* 0x0021e2000c101b06 */
[----:B------:R-:W1:Y:S02]  /*24b0*/  DMUL R184, R20, R122 ;  /* 0x0000007a14b87228 */ /* 0x000e640000000000 */
[----:B------:R-:W-:Y:S01]  /*24c0*/  IADD3.X R189, R104, c[0x0][0x1a4], RZ, P1, !PT ;  /* 0x0000690068bd7a10 */ /* 0x000fe20000ffe4ff */
[----:B------:R-:W-:Y:S04]  /*24d0*/  STG.E.64 [R190.64], R50 ;  /* 0x00000032be007986 */ /* 0x000fe8000c101b06 */
[----:B--2---:R2:W-:Y:S04]  /*24e0*/  STG.E.64 [R172.64], R182 ;  /* 0x000000b6ac007986 */ /* 0x0045e8000c101b06 */
[----:B------:R3:W-:Y:S04]  /*24f0*/  STG.E.64 [R188.64], RZ ;  /* 0x000000ffbc007986 */ /* 0x0007e8000c101b06 */
[----:B-1----:R1:W-:Y:S04]  /*2500*/  STG.E.64 [R192.64], R184 ;  /* 0x000000b8c0007986 */ /* 0x0023e8000c101b06 */
[----:B------:R4:W-:Y:S04]  /*2510*/  STG.E.64 [R194.64], R186 ;  /* 0x000000bac2007986 */ /* 0x0009e8000c101b06 */
[----:B------:R-:W-:Y:S04]  /*2520*/  STG.E.64 [R198.64], RZ ;  /* 0x000000ffc6007986 */ /* 0x000fe8000c101b06 */
[----:B0-----:R-:W5:Y:S04]  /*2530*/  LDG.E.64 R180, [R94.64+0x1063f8] ;  /* 0x1063f8065eb47981 */ /* 0x001f68000c1e1b00 */
[----:B--2---:R-:W2:Y:S01]  /*2540*/  LDG.E.64 R172, [R100.64+0x338] ;  /* 0x0003380664ac7981 */ /* 0x004ea2000c1e1b00 */
[----:B------:R-:W-:Y:S01]  /*2550*/  IMAD.MOV.U32 R122, RZ, RZ, c[0x0][0x248] ;  /* 0x00009200ff7a7624 */ /* 0x000fe200078e00ff */
[----:B------:R-:W0:Y:S01]  /*2560*/  DMUL R182, R146, R144 ;  /* 0x0000009092b67228 */ /* 0x000e220000000000 */
[----:B------:R-:W-:-:S03]  /*2570*/  IMAD.MOV.U32 R123, RZ, RZ, c[0x0][0x24c] ;  /* 0x00009300ff7b7624 */ /* 0x000fc600078e00ff */
[----:B------:R-:W-:-:S04]  /*2580*/  DMUL R166, R148, R148 ;  /* 0x0000009494a67228 */ /* 0x000fc80000000000 */
[----:B------:R-:W3:-:S04]  /*2590*/  DADD R122, R122, -c[0x0][0x1f0] ;  /* 0x80007c007a7a7629 */ /* 0x000ec80000000000 */
[----:B0-----:R-:W0:-:S04]  /*25a0*/  DMUL R190, R4, R182 ;  /* 0x000000b604be7228 */ /* 0x001e080000000000 */
[----:B---3--:R-:W-:-:S04]  /*25b0*/  DMUL R188, R182, R122 ;  /* 0x0000007ab6bc7228 */ /* 0x008fc80000000000 */
[----:B-1----:R-:W-:-:S04]  /*25c0*/  DMUL R184, R160, R160 ;  /* 0x000000a0a0b87228 */ /* 0x002fc80000000000 */
[----:B0-----:R-:W0:-:S04]  /*25d0*/  DMUL R190, R166, R190 ;  /* 0x000000bea6be7228 */ /* 0x001e080000000000 */
[----:B------:R-:W-:-:S04]  /*25e0*/  DMUL R182, R8, R182 ;  /* 0x000000b608b67228 */ /* 0x000fc80000000000 */
[----:B0-----:R0:W-:Y:S02]  /*25f0*/  DFMA R184, R184, R188, -R190 ;  /* 0x000000bcb8b8722b */ /* 0x0011e400000008be */
[----:B0-----:R-:W-:Y:S02]  /*2600*/  IADD3 R188, P1, R129, c[0x0][0x1a0], RZ ;  /* 0x0000680081bc7a10 */ /* 0x001fe40007f3e0ff */
[----:B----4-:R-:W0:Y:S01]  /*2610*/  DMUL R186, R168, R168 ;  /* 0x000000a8a8ba7228 */ /* 0x010e220000000000 */
[----:B------:R-:W-:Y:S02]  /*2620*/  IADD3 R190, P2, R127, c[0x0][0x1a0], RZ ;  /* 0x000068007fbe7a10 */ /* 0x000fe40007f5e0ff */
[----:B------:R-:W-:Y:S01]  /*2630*/  IADD3.X R189, R125, c[0x0][0x1a4], RZ, P1, !PT ;  /* 0x000069007dbd7a10 */ /* 0x000fe20000ffe4ff */
[----:B------:R-:W1:Y:S01]  /*2640*/  DMUL R162, R162, c[`(nvkernel__Z4jacui_F1L1214_12.const_opt.16.24)] ;  /* 0x00000000a2a27a28 */ /* 0x000e620000000000 */
[----:B------:R-:W-:-:S03]  /*2650*/  IADD3.X R191, R124, c[0x0][0x1a4], RZ, P2, !PT ;  /* 0x000069007cbf7a10 */ /* 0x000fc600017fe4ff */
[----:B0-----:R-:W-:-:S04]  /*2660*/  DFMA R184, R182, -R186, R184 ;  /* 0x800000bab6b8722b */ /* 0x001fc800000000b8 */
[----:B------:R-:W0:-:S04]  /*2670*/  DMUL R186, R144, c[0x0][0x248] ;  /* 0x0000920090ba7a28 */ /* 0x000e080000000000 */
[----:B-1----:R-:W-:-:S04]  /*2680*/  DMUL R162, R144, R162 ;  /* 0x000000a290a27228 */ /* 0x002fc80000000000 */
[----:B-----5:R-:W2:-:S04]  /*2690*/  DMUL R182, R180, c[`(nvkernel__Z4jacui_F1L1214_12.const_opt.24.32)] ;  /* 0x00000000b4b67a28 */ /* 0x020e880000000000 */
[----:B0-----:R-:W-:-:S04]  /*26a0*/  DFMA R184, -R180, R186, R184 ;  /* 0x000000bab4b8722b */ /* 0x001fc800000001b8 */
[----:B--2---:R-:W-:-:S04]  /*26b0*/  DFMA R182, R172, c[`(nvkernel__Z4jacui_F1L1214_12.const_opt.32.40)], R182 ;  /* 0x00000000acb67a2b */ /* 0x004fc800000000b6 */
[----:B------:R-:W0:-:S04]  /*26c0*/  DMUL R172, R144, R148 ;  /* 0x0000009490ac7228 */ /* 0x000e080000000000 */
[----:B------:R-:W1:-:S04]  /*26d0*/  DMUL R180, R52, R144 ;  /* 0x0000009034b47228 */ /* 0x000e480000000000 */
[----:B0-----:R-:W-:-:S04]  /*26e0*/  DMUL R172, R172, R182 ;  /* 0x000000b6acac7228 */ /* 0x001fc80000000000 */
[----:B------:R-:W0:-:S04]  /*26f0*/  DMUL R184, R18, R184 ;  /* 0x000000b812b87228 */ /* 0x000e080000000000 */
[----:B-1----:R-:W1:-:S04]  /*2700*/  DMUL R160, R160, R180 ;  /* 0x000000b4a0a07228 */ /* 0x002e480000000000 */
[----:B0-----:R-:W0:-:S04]  /*2710*/  DFMA R172, R20, R172, -R184 ;  /* 0x000000ac14ac722b */ /* 0x001e0800000008b8 */
[----:B-1----:R-:W1:-:S03]  /*2720*/  DFMA R160, R20, R162, -R160 ;  /* 0x000000a214a0722b */ /* 0x002e4600000008a0 */
[----:B0-----:R-:W-:Y:S04]  /*2730*/  STG.E.64 [R188.64], R172 ;  /* 0x000000acbc007986 */ /* 0x001fe8000c101b06 */
[----:B-1----:R0:W-:Y:S04]  /*2740*/  STG.E.64 [R190.64], R160 ;  /* 0x000000a0be007986 */ /* 0x0021e8000c101b06 */
[----:B------:R-:W2:Y:S04]  /*2750*/  LDG.E.64 R182, [R100.64+0x338] ;  /* 0x0003380664b67981 */ /* 0x000ea8000c1e1b00 */
[----:B------:R-:W3:Y:S01]  /*2760*/  LDG.E.64 R162, [R94.64+0x1063f8] ;  /* 0x1063f8065ea27981 */ /* 0x000ee2000c1e1b00 */
[----:B------:R-:W-:-:S04]  /*2770*/  DMUL R166, R144, R166 ;  /* 0x000000a690a67228 */ /* 0x000fc80000000000 */
[----:B------:R-:W1:-:S04]  /*2780*/  DMUL R170, R170, c[`(nvkernel__Z4jacui_F1L1214_12.const_opt.16.24)] ;  /* 0x00000000aaaa7a28 */ /* 0x000e480000000000 */
[----:B------:R-:W4:-:S04]  /*2790*/  DMUL R184, R54, R144 ;  /* 0x0000009036b87228 */ /* 0x000f080000000000 */
[----:B-1----:R1:W-:Y:S02]  /*27a0*/  DMUL R170, R144, R170 ;  /* 0x000000aa90aa7228 */ /* 0x0023e40000000000 */
[----:B-1----:R-:W-:Y:S02]  /*27b0*/  IADD3 R144, P1, R126, c[0x0][0x1a0], RZ ;  /* 0x000068007e907a10 */ /* 0x002fe40007f3e0ff */
[----:B------:R-:W-:Y:S02]  /*27c0*/  DMUL R186, R56, R146 ;  /* 0x0000009238ba7228 */ /* 0x000fe40000000000 */
[----:B------:R-:W-:Y:S02]  /*27d0*/  IADD3.X R145, R128, c[0x0][0x1a4], RZ, P1, !PT ;  /* 0x0000690080917a10 */ /* 0x000fe40000ffe4ff */
[----:B------:R-:W1:Y:S01]  /*27e0*/  DMUL R164, R164, c[`(nvkernel__Z4jacui_F1L1214_12.const_opt.40.48)] ;  /* 0x00000000a4a47a28 */ /* 0x000e620000000000 */
[----:B0-----:R-:W-:-:S03]  /*27f0*/  IADD3 R160, P1, R130, c[0x0][0x1a0], RZ ;  /* 0x0000680082a07a10 */ /* 0x001fc60007f3e0ff */
[----:B----4-:R-:W-:Y:S01]  /*2800*/  DMUL R184, R148, R184 ;  /* 0x000000b894b87228 */ /* 0x010fe20000000000 */
[----:B------:R-:W-:-:S03]  /*2810*/  IADD3.X R161, R143, c[0x0][0x1a4], RZ, P1, !PT ;  /* 0x000069008fa17a10 */ /* 0x000fc60000ffe4ff */
[----:B------:R-:W0:-:S04]  /*2820*/  DMUL R168, R168, R180 ;  /* 0x000000b4a8a87228 */ /* 0x000e080000000000 */
[C---:B-1----:R1:W4:Y:S02]  /*2830*/  DFMA R148, R20.reuse, R164, -R186 ;  /* 0x000000a41494722b */ /* 0x04232400000008ba */
[----:B-1----:R-:W-:Y:S02]  /*2840*/  IADD3 R164, P1, R156, c[0x0][0x1a8], RZ ;  /* 0x00006a009ca47a10 */ /* 0x002fe40007f3e0ff */
[----:B0-----:R0:W-:Y:S02]  /*2850*/  DFMA R168, R20, R170, -R168 ;  /* 0x000000aa14a8722b */ /* 0x0011e400000008a8 */
[----:B------:R-:W-:Y:S02]  /*2860*/  IADD3.X R165, R154, c[0x0][0x1ac], RZ, P1, !PT ;  /* 0x00006b009aa57a10 */ /* 0x000fe40000ffe4ff */
[----:B----4-:R-:W-:Y:S01]  /*2870*/  DFMA R148, -R18, c[0x0][0x258], R148 ;  /* 0x0000960012947a2b */ /* 0x010fe20000000194 */
[----:B------:R-:W-:Y:S02]  /*2880*/  IADD3 R154, P1, R155, c[0x0][0x1a8], RZ ;  /* 0x00006a009b9a7a10 */ /* 0x000fe40007f3e0ff */
[----:B0-----:R-:W-:Y:S01]  /*2890*/  IADD3 R170, P3, R159, c[0x0][0x1a8], RZ ;  /* 0x00006a009faa7a10 */ /* 0x001fe20007f7e0ff */
[----:B------:R-:W-:Y:S01]  /*28a0*/  DADD R172, -RZ, -R178 ;  /* 0x00000000ffac7229 */ /* 0x000fe200000009b2 */
[----:B------:R-:W-:-:S02]  /*28b0*/  IADD3.X R155, R150, c[0x0][0x1ac], RZ, P1, !PT ;  /* 0x00006b00969b7a10 */ /* 0x000fc40000ffe4ff */
[----:B------:R-:W-:Y:S01]  /*28c0*/  IADD3.X R171, R151, c[0x0][0x1ac], RZ, P3, !PT ;  /* 0x00006b0097ab7a10 */ /* 0x000fe20001ffe4ff */
[----:B--2---:R-:W0:-:S04]  /*28d0*/  DFMA R166, R146, R182, R166 ;  /* 0x000000b692a6722b */ /* 0x004e0800000000a6 */
[----:B---3--:R1:W-:Y:S02]  /*28e0*/  DMUL R162, R146, R162 ;  /* 0x000000a292a27228 */ /* 0x0083e40000000000 */
[----:B-1----:R-:W-:Y:S02]  /*28f0*/  IADD3 R146, P2, R132, c[0x0][0x1a0], RZ ;  /* 0x0000680084927a10 */ /* 0x002fe40007f5e0ff */
[----:B0-----:R-:W0:Y:S02]  /*2900*/  DMUL R166, R166, c[`(nvkernel__Z4jacui_F1L1214_12.const_opt.16.24)] ;  /* 0x00000000a6a67a28 */ /* 0x001e240000000000 */
[----:B------:R-:W-:-:S04]  /*2910*/  IADD3.X R147, R131, c[0x0][0x1a4], RZ, P2, !PT ;  /* 0x0000690083937a10 */ /* 0x000fc800017fe4ff */
[----:B0-----:R0:W1:Y:S02]  /*2920*/  DFMA R162, R162, c[`(nvkernel__Z4jacui_F1L1214_12.const_opt.40.48)], R166 ;  /* 0x00000000a2a27a2b */ /* 0x00106400000000a6 */
[----:B0-----:R-:W-:-:S04]  /*2930*/  IADD3 R166, P2, R153, c[0x0][0x1a8], RZ ;  /* 0x00006a0099a67a10 */ /* 0x001fc80007f5e0ff */
[----:B-1----:R-:W0:Y:S01]  /*2940*/  DFMA R162, R20, R162, -R184 ;  /* 0x000000a214a2722b */ /* 0x002e2200000008b8 */
[----:B------:R-:W-:-:S06]  /*2950*/  IADD3.X R167, R157, c[0x0][0x1ac], RZ, P2, !PT ;  /* 0x00006b009da77a10 */ /* 0x000fcc00017fe4ff */
[----:B0-----:R0:W-:Y:S04]  /*2960*/  STG.E.64 [R144.64], R162 ;  /* 0x000000a290007986 */ /* 0x0011e8000c101b06 */
[----:B------:R1:W-:Y:S04]  /*2970*/  STG.E.64 [R146.64], R168 ;  /* 0x000000a892007986 */ /* 0x0003e8000c101b06 */
[----:B------:R-:W-:Y:S04]  /*2980*/  STG.E.64 [R160.64], R148 ;  /* 0x00000094a0007986 */ /* 0x000fe8000c101b06 */
[----:B------:R-:W2:Y:S01]  /*2990*/  LDG.E.64 R98, [R98.64+0x14b88] ;  /* 0x014b880662627981 */ /* 0x000ea2000c1e1b00 */
[----:B0-----:R-:W-:-:S03]  /*29a0*/  IADD3 R162, P4, R158, c[0x0][0x1a8], RZ ;  /* 0x00006a009ea27a10 */ /* 0x001fc60007f9e0ff */
[----:B------:R-:W-:Y:S01]  /*29b0*/  STG.E.64 [R164.64], R172 ;  /* 0x000000aca4007986 */ /* 0x000fe2000c101b06 */
[----:B------:R-:W-:-:S03]  /*29c0*/  IADD3.X R163, R152, c[0x0][0x1ac], RZ, P4, !PT ;  /* 0x00006b0098a37a10 */ /* 0x000fc600027fe4ff */
[----:B------:R-:W-:Y:S04]  /*29d0*/  STG.E.64 [R166.64], RZ ;  /* 0x000000ffa6007986 */ /* 0x000fe8000c101b06 */
[----:B------:R-:W-:Y:S04]  /*29e0*/  STG.E.64 [R154.64], RZ ;  /* 0x000000ff9a007986 */ /* 0x000fe8000c101b06 */
[----:B------:R-:W-:Y:S04]  /*29f0*/  STG.E.64 [R170.64], R24 ;  /* 0x00000018aa007986 */ /* 0x000fe8000c101b06 */
[----:B------:R0:W-:Y:S04]  /*2a00*/  STG.E.64 [R162.64], RZ ;  /* 0x000000ffa2007986 */ /* 0x0001e8000c101b06 */
[----:B-1----:R-:W3:Y:S04]  /*2a10*/  LDG.E.64 R146, [R94.64+-0x726be8] ;  /* 0x8d9418065e927981 */ /* 0x002ee8000c1e1b00 */
[----:B------:R-:W3:Y:S01]  /*2a20*/  LDG.E.64 R150, [R96.64+-0x7a9c48] ;  /* 0x8563b80660967981 */ /* 0x000ee2000c1e1b00 */
[----:B0-----:R-:W-:-:S04]  /*2a30*/  IADD3 R162, P1, R134, c[0x0][0x1a8], RZ ;  /* 0x00006a0086a27a10 */ /* 0x001fc80007f3e0ff */
[----:B------:R-:W-:Y:S02]  /*2a40*/  IADD3.X R163, R141, c[0x0][0x1ac], RZ, P1, !PT ;  /* 0x00006b008da37a10 */ /* 0x000fe40000ffe4ff */
[----:B------:R-:W-:Y:S02]  /*2a50*/  IADD3 R166, P3, R135, c[0x0][0x1a8], RZ ;  /* 0x00006a0087a67a10 */ /* 0x000fe40007f7e0ff */
[----:B------:R-:W-:Y:S02]  /*2a60*/  IADD3 R164, P2, R138, c[0x0][0x1a8], RZ ;  /* 0x00006a008aa47a10 */ /* 0x000fe40007f5e0ff */
[----:B------:R-:W-:Y:S02]  /*2a70*/  IADD3 R168, P4, R142, c[0x0][0x1a8], RZ ;  /* 0x00006a008ea87a10 */ /* 0x000fe40007f9e0ff */
[----:B------:R-:W-:Y:S02]  /*2a80*/  IADD3.X R167, R136, c[0x0][0x1ac], RZ, P3, !PT ;  /* 0x00006b0088a77a10 */ /* 0x000fe40001ffe4ff */
[----:B------:R-:W-:-:S02]  /*2a90*/  IADD3.X R165, R139, c[0x0][0x1ac], RZ, P2, !PT ;  /* 0x00006b008ba57a10 */ /* 0x000fc400017fe4ff */
[----:B------:R-:W-:Y:S01]  /*2aa0*/  IADD3.X R169, R133, c[0x0][0x1ac], RZ, P4, !PT ;  /* 0x00006b0085a97a10 */ /* 0x000fe200027fe4ff */
[----:B--2---:R-:W0:-:S06]  /*2ab0*/  DMUL R144, R98, R98 ;  /* 0x0000006262907228 */ /* 0x004e0c0000000000 */
[----:B0-----:R-:W-:-:S04]  /*2ac0*/  DMUL R156, R144, c[0x0][0x1f0] ;  /* 0x00007c00909c7a28 */ /* 0x001fc80000000000 */
[----:B------:R-:W-:-:S04]  /*2ad0*/  DMUL R160, R58, R98 ;  /* 0x000000623aa07228 */ /* 0x000fc80000000000 */
[----:B---3--:R-:W0:-:S06]  /*2ae0*/  DMUL R148, R146, R150 ;  /* 0x0000009692947228 */ /* 0x008e0c0000000000 */
[----:B0-----:R-:W0:-:S04]  /*2af0*/  DMUL R152, R144, R148 ;  /* 0x0000009490987228 */ /* 0x001e080000000000 */
[----:B------:R-:W-:-:S04]  /*2b00*/  DMUL R158, R150, R156 ;  /* 0x0000009c969e7228 */ /* 0x000fc80000000000 */
[----:B0-----:R-:W0:-:S04]  /*2b10*/  DMUL R154, R24, R152 ;  /* 0x00000098189a7228 */ /* 0x001e080000000000 */
[----:B------:R-:W1:-:S04]  /*2b20*/  DMUL R152, R98, R146 ;  /* 0x0000009262987228 */ /* 0x000e480000000000 */
[----:B0-----:R0:W-:Y:S02]  /*2b30*/  DFMA R154, R22, R158, -R154 ;  /* 0x0000009e169a722b */ /* 0x0011e4000000089a */
[----:B0-----:R-:W-:Y:S02]  /*2b40*/  IADD3 R158, P1, R140, c[0x0][0x1a8], RZ ;  /* 0x00006a008c9e7a10 */ /* 0x001fe40007f3e0ff */
[----:B-1----:R-:W0:-:S04]  /*2b50*/  DFMA R160, R24, R152, -R160 ;  /* 0x0000009818a0722b */ /* 0x002e0800000008a0 */
[----:B------:R-:W1:Y:S01]  /*2b60*/  DMUL R140, R98, R150 ;  /* 0x00000096628c7228 */ /* 0x000e620000000000 */
[----:B------:R-:W-:-:S03]  /*2b70*/  IADD3.X R159, R137, c[0x0][0x1ac], RZ, P1, !PT ;  /* 0x00006b00899f7a10 */ /* 0x000fc60000ffe4ff */
[----:B0-----:R-:W0:-:S04]  /*2b80*/  DFMA R160, -R22, c[0x0][0x200], R160 ;  /* 0x0000800016a07a2b */ /* 0x001e0800000001a0 */
[----:B-1----:R-:W1:Y:S01]  /*2b90*/  DMUL R136, R24, R140 ;  /* 0x0000008c18887228 */ /* 0x002e620000000000 */
[----:B------:R2:W-:Y:S04]  /*2ba0*/  STG.E.64 [R162.64], R154 ;  /* 0x0000009aa2007986 */ /* 0x0005e8000c101b06 */
[----:B0-----:R0:W-:Y:S04]  /*2bb0*/  STG.E.64 [R158.64], R160 ;  /* 0x000000a09e007986 */ /* 0x0011e8000c101b06 */
[----:B------:R3:W-:Y:S04]  /*2bc0*/  STG.E.64 [R164.64], RZ ;  /* 0x000000ffa4007986 */ /* 0x0007e8000c101b06 */
[----:B-1----:R-:W-:Y:S04]  /*2bd0*/  STG.E.64 [R166.64], R136 ;  /* 0x00000088a6007986 */ /* 0x002fe8000c101b06 */
[----:B------:R-:W-:Y:S04]  /*2be0*/  STG.E.64 [R168.64], RZ ;  /* 0x000000ffa8007986 */ /* 0x000fe8000c101b06 */
[----:B------:R-:W4:Y:S01]  /*2bf0*/  LDG.E.64 R96, [R96.64+0x97be8] ;  /* 0x097be80660607981 */ /* 0x000f22000c1e1b00 */
[----:B--2---:R-:W1:Y:S01]  /*2c00*/  DMUL R154, R98, c[0x0][0x1f0] ;  /* 0x00007c00629a7a28 */ /* 0x004e620000000000 */
[----:B0-----:R-:W-:-:S05]  /*2c10*/  IADD3 R158, P1, R116, c[0x0][0x1a8], RZ ;  /* 0x00006a00749e7a10 */ /* 0x001fca0007f3e0ff */
[----:B-1----:R-:W0:Y:S01]  /*2c20*/  DMUL R154, R22, R154 ;  /* 0x0000009a169a7228 */ /* 0x002e220000000000 */
[----:B------:R-:W-:-:S05]  /*2c30*/  IADD3.X R159, R102, c[0x0][0x1ac], RZ, P1, !PT ;  /* 0x00006b00669f7a10 */ /* 0x000fca0000ffe4ff */
[----:B0-----:R-:W0:Y:S01]  /*2c40*/  DFMA R154, R24, R152, -R154 ;  /* 0x00000098189a722b */ /* 0x001e22000000089a */
[----:B------:R-:W-:Y:S02]  /*2c50*/  IADD3 R160, P2, R121, c[0x0][0x1a8], RZ ;  /* 0x00006a0079a07a10 */ /* 0x000fe40007f5e0ff */
[----:B------:R-:W-:Y:S02]  /*2c60*/  IADD3 R162, P3, R108, c[0x0][0x1a8], RZ ;  /* 0x00006a006ca27a10 */ /* 0x000fe40007f7e0ff */
[----:B---3--:R-:W-:Y:S01]  /*2c70*/  IADD3 R164, P4, R117, c[0x0][0x1a8], RZ ;  /* 0x00006a0075a47a10 */ /* 0x008fe20007f9e0ff */
[----:B0-----:R-:W-:Y:S01]  /*2c80*/  DFMA R154, -R22, c[0x0][0x218], R154 ;  /* 0x00008600169a7a2b */ /* 0x001fe2000000019a */
[----:B------:R-:W-:Y:S02]  /*2c90*/  IADD3.X R161, R118, c[0x0][0x1ac], RZ, P2, !PT ;  /* 0x00006b0076a17a10 */ /* 0x000fe400017fe4ff */
[----:B------:R-:W-:Y:S02]  /*2ca0*/  IADD3.X R163, R120, c[0x0][0x1ac], RZ, P3, !PT ;  /* 0x00006b0078a37a10 */ /* 0x000fe40001ffe4ff */
[----:B------:R-:W-:Y:S01]  /*2cb0*/  IADD3.X R165, R119, c[0x0][0x1ac], RZ, P4, !PT ;  /* 0x00006b0077a57a10 */ /* 0x000fe200027fe4ff */
[----:B----4-:R-:W0:-:S06]  /*2cc0*/  DMUL R134, R146, R96 ;  /* 0x0000006092867228 */ /* 0x010e0c0000000000 */
[----:B0-----:R-:W0:-:S04]  /*2cd0*/  DMUL R138, R144, R134 ;  /* 0x00000086908a7228 */ /* 0x001e080000000000 */
[----:B------:R-:W-:-:S04]  /*2ce0*/  DMUL R156, R156, R96 ;  /* 0x000000609c9c7228 */ /* 0x000fc80000000000 */
[----:B0-----:R-:W0:-:S06]  /*2cf0*/  DMUL R138, R24, R138 ;  /* 0x0000008a188a7228 */ /* 0x001e0c0000000000 */
[----:B0-----:R0:W-:Y:S02]  /*2d00*/  DFMA R138, R22, R156, -R138 ;  /* 0x0000009c168a722b */ /* 0x0011e4000000088a */
[----:B0-----:R-:W-:Y:S02]  /*2d10*/  IADD3 R156, P1, R103, c[0x0][0x1a8], RZ ;  /* 0x00006a00679c7a10 */ /* 0x001fe40007f3e0ff */
[----:B------:R-:W0:Y:S02]  /*2d20*/  DMUL R102, R98, R96 ;  /* 0x0000006062667228 */ /* 0x000e240000000000 */
[----:B------:R-:W-:-:S04]  /*2d30*/  IADD3.X R157, R115, c[0x0][0x1ac], RZ, P1, !PT ;  /* 0x00006b00739d7a10 */ /* 0x000fc80000ffe4ff */
[----:B0-----:R-:W0:Y:S01]  /*2d40*/  DMUL R116, R24, R102 ;  /* 0x0000006618747228 */ /* 0x001e220000000000 */
[----:B------:R1:W-:Y:S04]  /*2d50*/  STG.E.64 [R158.64], R138 ;  /* 0x0000008a9e007986 */ /* 0x0003e8000c101b06 */
[----:B------:R-:W-:Y:S04]  /*2d60*/  STG.E.64 [R156.64], RZ ;  /* 0x000000ff9c007986 */ /* 0x000fe8000c101b06 */
[----:B------:R-:W-:Y:S04]  /*2d70*/  STG.E.64 [R160.64], R154 ;  /* 0x0000009aa0007986 */ /* 0x000fe8000c101b06 */
[----:B0-----:R0:W-:Y:S04]  /*2d80*/  STG.E.64 [R162.64], R116 ;  /* 0x00000074a2007986 */ /* 0x0011e8000c101b06 */
[----:B------:R-:W-:Y:S04]  /*2d90*/  STG.E.64 [R164.64], RZ ;  /* 0x000000ffa4007986 */ /* 0x000fe8000c101b06 */
[----:B------:R-:W2:Y:S01]  /*2da0*/  LDG.E.64 R118, [R100.64+0x14b88] ;  /* 0x014b880664767981 */ /* 0x000ea2000c1e1b00 */
[----:B------:R-:W3:-:S04]  /*2db0*/  DMUL R120, R10, R144 ;  /* 0x000000900a787228 */ /* 0x000ec80000000000 */
[----:B-1----:R-:W1:-:S04]  /*2dc0*/  DMUL R138, R10, R98 ;  /* 0x000000620a8a7228 */ /* 0x002e480000000000 */
[----:B---3--:R-:W3:-:S04]  /*2dd0*/  DMUL R136, R146, R120 ;  /* 0x0000007892887228 */ /* 0x008ec80000000000 */
[----:B------:R-:W-:Y:S01]  /*2de0*/  DMUL R120, R152, R152 ;  /* 0x0000009898787228 */ /* 0x000fe20000000000 */
[----:B0-----:R-:W-:-:S03]  /*2df0*/  IADD3 R116, P1, R113, c[0x0][0x1a8], RZ ;  /* 0x00006a0071747a10 */ /* 0x001fc60007f3e0ff */
[----:B-1----:R-:W0:Y:S01]  /*2e00*/  DMUL R138, R22, R138 ;  /* 0x0000008a168a7228 */ /* 0x002e220000000000 */
[----:B------:R-:W-:-:S03]  /*2e10*/  IADD3.X R117, R110, c[0x0][0x1ac], RZ, P1, !PT ;  /* 0x00006b006e757a10 */ /* 0x000fc60000ffe4ff */
[----:B---3--:R-:W-:-:S04]  /*2e20*/  DMUL R136, R22, R136 ;  /* 0x0000008816887228 */ /* 0x008fc80000000000 */
[----:B------:R-:W1:-:S04]  /*2e30*/  DMUL R140, R140, c[`(nvkernel__Z4jacui_F1L1214_12.const_opt.16.24)] ;  /* 0x000000008c8c7a28 */ /* 0x000e480000000000 */
[----:B------:R-:W-:-:S04]  /*2e40*/  DMUL R102, R102, c[`(nvkernel__Z4jacui_F1L1214_12.const_opt.16.24)] ;  /* 0x0000000066667a28 */ /* 0x000fc80000000000 */
[----:B0-----:R-:W0:Y:S01]  /*2e50*/  DFMA R138, R60, R152, -R138 ;  /* 0x000000983c8a722b */ /* 0x001e22000000088a */
[----:B------:R-:W-:Y:S02]  /*2e60*/  IADD3 R154, P3, R109, c[0x0][0x1a8], RZ ;  /* 0x00006a006d9a7a10 */ /* 0x000fe40007f7e0ff */
[----:B------:R-:W-:Y:S01]  /*2e70*/  IADD3 R156, P4, R106, c[0x0][0x1a8], RZ ;  /* 0x00006a006a9c7a10 */ /* 0x000fe20007f9e0ff */
[----:B-1----:R-:W-:Y:S01]  /*2e80*/  DMUL R140, R24, R140 ;  /* 0x0000008c188c7228 */ /* 0x002fe20000000000 */
[----:B------:R-:W-:-:S03]  /*2e90*/  IADD3.X R155, R112, c[0x0][0x1ac], RZ, P3, !PT ;  /* 0x00006b00709b7a10 */ /* 0x000fc60001ffe4ff */
[----:B0-----:R-:W-:Y:S01]  /*2ea0*/  DFMA R138, -R22, c[0x0][0x230], R138 ;  /* 0x00008c00168a7a2b */ /* 0x001fe2000000018a */
[----:B------:R-:W-:-:S03]  /*2eb0*/  IADD3.X R157, R111, c[0x0][0x1ac], RZ, P4, !PT ;  /* 0x00006b006f9d7a10 */ /* 0x000fc600027fe4ff */
[----:B--2---:R-:W0:-:S06]  /*2ec0*/  DMUL R118, R98, R118 ;  /* 0x0000007662767228 */ /* 0x004e0c0000000000 */
[----:B0-----:R0:W1:Y:S02]  /*2ed0*/  DFMA R118, R118, c[`(nvkernel__Z4jacui_F1L1214_12.const_opt.0.8)], -R120 ;  /* 0x0000000076767a2b */ /* 0x0010640000000878 */
[----:B0-----:R-:W-:-:S04]  /*2ee0*/  IADD3 R120, P1, R114, c[0x0][0x1a8], RZ ;  /* 0x00006a0072787a10 */ /* 0x001fc80007f3e0ff */
[C---:B-1----:R0:W1:Y:S01]  /*2ef0*/  DFMA R118, R24.reuse, R118, R136 ;  /* 0x000000761876722b */ /* 0x0420620000000088 */
[----:B------:R-:W-:Y:S02]  /*2f00*/  IADD3.X R121, R104, c[0x0][0x1ac], RZ, P1, !PT ;  /* 0x00006b0068797a10 */ /* 0x000fe40000ffe4ff */
[----:B0-----:R-:W-:Y:S01]  /*2f10*/  IADD3 R136, P2, R105, c[0x0][0x1a8], RZ ;  /* 0x00006a0069887a10 */ /* 0x001fe20007f5e0ff */
[----:B------:R-:W0:-:S03]  /*2f20*/  DMUL R104, R24, R102 ;  /* 0x0000006618687228 */ /* 0x000e060000000000 */
[----:B------:R-:W-:Y:S01]  /*2f30*/  IADD3.X R137, R107, c[0x0][0x1ac], RZ, P2, !PT ;  /* 0x00006b006b897a10 */ /* 0x000fe200017fe4ff */
[----:B-1----:R-:W-:Y:S04]  /*2f40*/  STG.E.64 [R116.64], R118 ;  /* 0x0000007674007986 */ /* 0x002fe8000c101b06 */
[----:B------:R-:W-:Y:S04]  /*2f50*/  STG.E.64 [R120.64], R140 ;  /* 0x0000008c78007986 */ /* 0x000fe8000c101b06 */
[----:B0-----:R0:W-:Y:S04]  /*2f60*/  STG.E.64 [R136.64], R104 ;  /* 0x0000006888007986 */ /* 0x0011e8000c101b06 */
[----:B------:R1:W-:Y:S04]  /*2f70*/  STG.E.64 [R154.64], R138 ;  /* 0x0000008a9a007986 */ /* 0x0003e8000c101b06 */
[----:B------:R1:W-:Y:S04]  /*2f80*/  STG.E.64 [R156.64], R62 ;  /* 0x0000003e9c007986 */ /* 0x0003e8000c101b06 */
[----:B------:R-:W2:Y:S04]  /*2f90*/  LDG.E.64 R106, [R94.64+0x11ac48] ;  /* 0x11ac48065e6a7981 */ /* 0x000ea8000c1e1b00 */
[----:B------:R-:W3:Y:S01]  /*2fa0*/  LDG.E.64 R108, [R100.64+0x14b88] ;  /* 0x014b8806646c7981 */ /* 0x000ee2000c1e1b00 */
[----:B------:R-:W4:-:S04]  /*2fb0*/  DMUL R102, R98, R144 ;  /* 0x0000009062667228 */ /* 0x000f080000000000 */
[----:B------:R-:W0:-:S04]  /*2fc0*/  DMUL R114, R64, R144 ;  /* 0x0000009040727228 */ /* 0x000e080000000000 */
[----:B------:R-:W5:-:S04]  /*2fd0*/  DMUL R148, R148, c[`(nvkernel__Z4jacui_F1L1214_12.const_opt.16.24)] ;  /* 0x0000000094947a28 */ /* 0x000f480000000000 */
[----:B----4-:R-:W-:-:S04]  /*2fe0*/  DMUL R110, R8, R102 ;  /* 0x00000066086e7228 */ /* 0x010fc80000000000 */
[----:B------:R-:W4:-:S04]  /*2ff0*/  DMUL R112, R96, R96 ;  /* 0x0000006060707228 */ /* 0x000f080000000000 */
[----:B0-----:R-:W-:-:S04]  /*3000*/  DMUL R104, R150, R114 ;  /* 0x0000007296687228 */ /* 0x001fc80000000000 */
[----:B-----5:R-:W0:-:S04]  /*3010*/  DMUL R148, R144, R148 ;  /* 0x0000009490947228 */ /* 0x020e080000000000 */
[----:B----4-:R-:W-:-:S04]  /*3020*/  DMUL R110, R110, R112 ;  /* 0x000000706e6e7228 */ /* 0x010fc80000000000 */
[----:B------:R-:W-:-:S04]  /*3030*/  DMUL R122, R122, R102 ;  /* 0x000000667a7a7228 */ /* 0x000fc80000000000 */
[----:B------:R-:W4:-:S04]  /*3040*/  DMUL R150, R150, R150 ;  /* 0x0000009696967228 */ /* 0x000f080000000000 */
[----:B0-----:R-:W-:-:S04]  /*3050*/  DFMA R148, R24, R148, -R104 ;  /* 0x000000941894722b */ /* 0x001fc80000000868 */
[----:B------:R-:W-:-:S04]  /*3060*/  DMUL R104, R4, R102 ;  /* 0x0000006604687228 */ /* 0x000fc80000000000 */
[----:B----4-:R-:W-:-:S04]  /*3070*/  DFMA R110, R122, R150, -R110 ;  /* 0x000000967a6e722b */ /* 0x010fc8000000086e */
[----:B------:R-:W0:-:S06]  /*3080*/  DMUL R112, R146, R146 ;  /* 0x0000009292707228 */ /* 0x000e0c0000000000 */
[----:B0-----:R-:W-:-:S04]  /*3090*/  DFMA R104, R104, -R112, R110 ;  /* 0x800000706868722b */ /* 0x001fc8000000006e */
[----:B------:R-:W-:-:S04]  /*30a0*/  DMUL R114, R96, R114 ;  /* 0x0000007260727228 */ /* 0x000fc80000000000 */
[----:B------:R-:W-:-:S04]  /*30b0*/  DMUL R96, R144, R146 ;  /* 0x0000009290607228 */ /* 0x000fc80000000000 */
[----:B------:R-:W0:Y:S01]  /*30c0*/  DMUL R134, R134, c[`(nvkernel__Z4jacui_F1L1214_12.const_opt.16.24)] ;  /* 0x0000000086867a28 */ /* 0x000e220000000000 */
[----:B------:R-:W-:-:S05]  /*30d0*/  IADD3 R126, P3, R126, c[0x0][0x1a8], RZ ;  /* 0x00006a007e7e7a10 */ /* 0x000fca0007f7e0ff */
[----:B0-----:R-:W0:-:S06]  /*30e0*/  DMUL R134, R144, R134 ;  /* 0x0000008690867228 */ /* 0x001e0c0000000000 */
[----:B0-----:R-:W-:-:S04]  /*30f0*/  DFMA R114, R24, R134, -R114 ;  /* 0x000000861872722b */ /* 0x001fc80000000872 */
[----:B--2---:R-:W3:-:S06]  /*3100*/  DMUL R102, R106, c[`(nvkernel__Z4jacui_F1L1214_12.const_opt.24.32)] ;  /* 0x000000006a667a28 */ /* 0x004ecc0000000000 */
[----:B---3--:R-:W-:-:S04]  /*3110*/  DFMA R102, R108, c[`(nvkernel__Z4jacui_F1L1214_12.const_opt.32.40)], R102 ;  /* 0x000000006c667a2b */ /* 0x008fc80000000066 */
[----:B------:R-:W0:-:S06]  /*3120*/  DMUL R108, R144, c[0x0][0x248] ;  /* 0x00009200906c7a28 */ /* 0x000e0c0000000000 */
[----:B0-----:R-:W0:-:S04]  /*3130*/  DFMA R104, -R106, R108, R104 ;  /* 0x0000006c6a68722b */ /* 0x001e080000000168 */
[----:B------:R-:W-:-:S04]  /*3140*/  DMUL R96, R96, R102 ;  /* 0x0000006660607228 */ /* 0x000fc80000000000 */
[----:B0-----:R-:W0:Y:S01]  /*3150*/  DMUL R104, R22, R104 ;  /* 0x0000006816687228 */ /* 0x001e220000000000 */
[----:B------:R-:W-:-:S05]  /*3160*/  IADD3 R106, P1, R129, c[0x0][0x1a8], RZ ;  /* 0x00006a00816a7a10 */ /* 0x000fca0007f3e0ff */
[----:B0-----:R0:W2:Y:S02]  /*3170*/  DFMA R96, R24, R96, -R104 ;  /* 0x000000601860722b */ /* 0x0010a40000000868 */
[----:B0-----:R-:W-:Y:S02]  /*3180*/  IADD3 R104, P2, R127, c[0x0][0x1a8], RZ ;  /* 0x00006a007f687a10 */ /* 0x001fe40007f5e0ff */
[----:B------:R-:W-:Y:S02]  /*3190*/  IADD3.X R107, R125, c[0x0][0x1ac], RZ, P1, !PT ;  /* 0x00006b007d6b7a10 */ /* 0x000fe40000ffe4ff */
[----:B------:R-:W-:Y:S02]  /*31a0*/  IADD3.X R105, R124, c[0x0][0x1ac], RZ, P2, !PT ;  /* 0x00006b007c697a10 */ /* 0x000fe400017fe4ff */
[----:B------:R-:W-:Y:S01]  /*31b0*/  IADD3.X R127, R128, c[0x0][0x1ac], RZ, P3, !PT ;  /* 0x00006b00807f7a10 */ /* 0x000fe20001ffe4ff */
[----:B--2---:R1:W-:Y:S04]  /*31c0*/  STG.E.64 [R106.64], R96 ;  /* 0x000000606a007986 */ /* 0x0043e8000c101b06 */
[----:B------:R1:W-:Y:S04]  /*31d0*/  STG.E.64 [R104.64], R148 ;  /* 0x0000009468007986 */ /* 0x0003e8000c101b06 */
[----:B------:R1:W-:Y:S04]  /*31e0*/  STG.E.64 [R126.64], R114 ;  /* 0x000000727e007986 */ /* 0x0003e8000c101b06 */
[----:B------:R-:W2:Y:S04]  /*31f0*/  LDG.E.64 R100, [R100.64+0x14b88] ;  /* 0x014b880664647981 */ /* 0x000ea8000c1e1b00 */
[----:B------:R-:W3:Y:S01]  /*3200*/  LDG.E.64 R94, [R94.64+0x11ac48] ;  /* 0x11ac48065e5e7981 */ /* 0x000ee2000c1e1b00 */
[----:B------:R-:W-:-:S04]  /*3210*/  DMUL R112, R144, R112 ;  /* 0x0000007090707228 */ /* 0x000fc80000000000 */
[----:B------:R-:W0:-:S04]  /*3220*/  DMUL R102, R66, R144 ;  /* 0x0000009042667228 */ /* 0x000e080000000000 */
[----:B------:R-:W-:-:S04]  /*3230*/  DMUL R152, R152, c[`(nvkernel__Z4jacui_F1L1214_12.const_opt.40.48)] ;  /* 0x0000000098987a28 */ /* 0x000fc80000000000 */
[----:B0-----:R-:W-:Y:S01]  /*3240*/  DMUL R146, R146, R102 ;  /* 0x0000006692927228 */ /* 0x001fe20000000000 */
[----:B------:R-:W-:Y:S02]  /*3250*/  IADD3 R132, P1, R132, c[0x0][0x1a8], RZ ;  /* 0x00006a0084847a10 */ /* 0x000fe40007f3e0ff */
[----:B------:R-:W-:Y:S02]  /*3260*/  IADD3 R130, P2, R130, c[0x0][0x1a8], RZ ;  /* 0x00006a0082827a10 */ /* 0x000fe40007f5e0ff */
[----:B------:R-:W-:Y:S02]  /*3270*/  IADD3.X R133, R131, c[0x0][0x1ac], RZ, P1, !PT ;  /* 0x00006b0083857a10 */ /* 0x000fe40000ffe4ff */
[----:B------:R-:W-:Y:S01]  /*3280*/  IADD3.X R131, R143, c[0x0][0x1ac], RZ, P2, !PT ;  /* 0x00006b008f837a10 */ /* 0x000fe200017fe4ff */
[----:B--2---:R-:W0:-:S04]  /*3290*/  DFMA R112, R98, R100, R112 ;  /* 0x000000646270722b */ /* 0x004e080000000070 */
[----:B---3--:R-:W-:-:S04]  /*32a0*/  DMUL R102, R98, R94 ;  /* 0x0000005e62667228 */ /* 0x008fc80000000000 */
[----:B0-----:R-:W0:-:S04]  /*32b0*/  DMUL R112, R112, c[`(nvkernel__Z4jacui_F1L1214_12.const_opt.16.24)] ;  /* 0x0000000070707a28 */ /* 0x001e080000000000 */
[----:B------:R-:W2:-:S04]  /*32c0*/  DMUL R98, R68, R98 ;  /* 0x0000006244627228 */ /* 0x000e880000000000 */
[----:B0-----:R-:W0:-:S04]  /*32d0*/  DFMA R102, R102, c[`(nvkernel__Z4jacui_F1L1214_12.const_opt.40.48)], R112 ;  /* 0x0000000066667a2b */ /* 0x001e080000000070 */
[----:B--2---:R-:W2:-:S04]  /*32e0*/  DFMA R98, R24, R152, -R98 ;  /* 0x000000981862722b */ /* 0x004e880000000862 */
[----:B0-----:R-:W0:-:S04]  /*32f0*/  DFMA R102, R24, R102, -R146 ;  /* 0x000000661866722b */ /* 0x001e080000000892 */
[----:B--2---:R-:W2:-:S03]  /*3300*/  DFMA R98, -R22, c[0x0][0x250], R98 ;  /* 0x0000940016627a2b */ /* 0x004e860000000162 */
[----:B0-----:R1:W-:Y:S04]  /*3310*/  STG.E.64 [R132.64], R102 ;  /* 0x0000006684007986 */ /* 0x0013e8000c101b06 */
[----:B--2---:R1:W-:Y:S04]  /*3320*/  STG.E.64 [R130.64], R98 ;  /* 0x0000006282007986 */ /* 0x0043e8000c101b06 */
.L_x_430:
[----:B------:R-:W-:Y:S05]  /*3330*/  BSYNC B0 ;  /* 0x0000000000007941 */ /* 0x000fea0003800000 */
.L_x_429:
[----:B------:R-:W-:Y:S01]  /*3340*/  IADD3 R0, R0, UR4, RZ ;  /* 0x0000000400007c10 */ /* 0x000fe2000fffe0ff */
[----:B------:R-:W-:Y:S01]  /*3350*/  @!P0 CALL.REL.NOINC `(.L_x_431) ;  /* 0x0000001000008944 */ /* 0x000fe20003c00000 */
[----:B------:R-:W-:Y:S05]  /*3360*/  BRA `(.L_x_432) ;  /* 0xffffd2c000007947 */ /* 0x000fea000383ffff */
.L_x_431:
[----:B------:R-:W-:Y:S05]  /*3370*/  EXIT ;  /* 0x000000000000794d */ /* 0x000fea0003800000 */
.L_x_433:
        /* <DEDUP_REMOVED lines=16> */
.L_x_519:


//--------------------- .text.nvkernel__Z5jacldi_F1L922_10 --------------------------
	.section	.text.nvkernel__Z5jacldi_F1L922_10,"ax",@progbits
	.sectioninfo	@"SHI_REGISTERS=200"
	.align	128
        .global         nvkernel__Z5jacldi_F1L922_10
        .type           nvkernel__Z5jacldi_F1L922_10,@function
        .size           nvkernel__Z5jacldi_F1L922_10,(.L_x_520 - nvkernel__Z5jacldi_F1L922_10)
        .other          nvkernel__Z5jacldi_F1L922_10,@"STO_CUDA_ENTRY STV_DEFAULT"
nvkernel__Z5jacldi_F1L922_10:
.text.nvkernel__Z5jacldi_F1L922_10:
        /* <DEDUP_REMOVED lines=8> */
[----:B------:R-:W0:Y:S01]  /*0080*/  DMUL R10, R10, c[0x0][0x1e0] ;  /* 0x000078000a0a7a28 */ /* 0x000e220000000000 */
[----:B------:R-:W-:Y:S01]  /*0090*/  IMAD.MOV.U32 R9, RZ, RZ, c[0x0][0x1f4] ;  /* 0x00007d00ff097624 */ /* 0x000fe200078e00ff */
[----:B------:R-:W-:Y:S01]  /*00a0*/  MOV R4, c[0x0][0x248] ;  /* 0x0000920000047a02 */ /* 0x000fe20000000f00 */
[----:B------:R-:W-:Y:S01]  /*00b0*/  IMAD.MOV.U32 R5, RZ, RZ, c[0x0][0x24c] ;  /* 0x00009300ff057624 */ /* 0x000fe200078e00ff */
[C---:B------:R-:W1:Y:S01]  /*00c0*/  DMUL R12, R18.reuse, c[0x0][0x210] ;  /* 0x00008400120c7a28 */ /* 0x040e620000000000 */
[----:B------:R-:W-:Y:S01]  /*00d0*/  MOV R42, c[0x0][0x1c0] ;  /* 0x00007000002a7a02 */ /* 0x000fe20000000f00 */
[----:B------:R-:W2:Y:S01]  /*00e0*/  S2R R0, SR_CTAID.X ;  /* 0x0000000000007919 */ /* 0x000ea20000002500 */
[----:B------:R-:W-:Y:S01]  /*00f0*/  MOV R43, c[0x0][0x1c4] ;  /* 0x00007100002b7a02 */ /* 0x000fe20000000f00 */
[C---:B------:R-:W3:Y:S01]  /*0100*/  DMUL R14, R18.reuse, c[0x0][0x228] ;  /* 0x00008a00120e7a28 */ /* 0x040ee20000000000 */
[----:B------:R-:W-:Y:S01]  /*0110*/  MOV R22, c[0x0][0x1e8] ;  /* 0x00007a0000167a02 */ /* 0x000fe20000000f00 */
[----:B------:R-:W2:Y:S01]  /*0120*/  S2R R89, SR_TID.X ;  /* 0x0000000000597919 */ /* 0x000ea20000002100 */
[----:B------:R-:W-:Y:S01]  /*0130*/  IMAD.MOV.U32 R23, RZ, RZ, c[0x0][0x1ec] ;  /* 0x00007b00ff177624 */ /* 0x000fe200078e00ff */
[----:B------:R-:W4:Y:S01]  /*0140*/  DMUL R16, R18, c[0x0][0x240] ;  /* 0x0000900012107a28 */ /* 0x000f220000000000 */
[----:B------:R-:W-:-:S02]  /*0150*/  ULDC UR4, c[0x0][0xc] ;  /* 0x0000030000047ab9 */ /* 0x000fc40000000800 */
[----:B------:R-:W-:Y:S01]  /*0160*/  USHF.L.U32 UR4, UR4, 0x7, URZ ;  /* 0x0000000704047899 */ /* 0x000fe2000800063f */
[----:B------:R-:W-:Y:S01]  /*0170*/  DFMA R36, R18, c[0x0][0x1f8], R20 ;  /* 0x00007e0012247a2b */ /* 0x000fe20000000014 */
[----:B------:R-:W-:Y:S02]  /*0180*/  ULDC.64 UR6, c[0x0][0x118] ;  /* 0x0000460000067ab9 */ /* 0x000fe40000000a00 */
[----:B------:R-:W-:Y:S01]  /*0190*/  ULDC UR5, c[0x0][0x160] ;  /* 0x0000580000057ab9 */ /* 0x000fe20000000800 */
[----:B------:R-:W-:-:S04]  /*01a0*/  DFMA R38, R20, c[0x0][0x1f8], R18 ;  /* 0x00007e0014267a2b */ /* 0x000fc80000000012 */
[----:B------:R-:W5:-:S04]  /*01b0*/  DMUL R18, R18, c[0x0][0x260] ;  /* 0x0000980012127a28 */ /* 0x000f480000000000 */
[----:B0-----:R-:W0:-:S04]  /*01c0*/  DFMA R26, R20, c[0x0][0x1c8], R10 ;  /* 0x00007200141a7a2b */ /* 0x001e08000000000a */
[----:B-1----:R-:W1:Y:S01]  /*01d0*/  DFMA R28, R20, c[0x0][0x208], R12 ;  /* 0x00008200141c7a2b */ /* 0x002e62000000000c */
[----:B--2---:R-:W-:-:S03]  /*01e0*/  IMAD R0, R0, 0x80, R89 ;  /* 0x0000008000007824 */ /* 0x004fc600078e0259 */
[----:B---3--:R-:W2:-:S04]  /*01f0*/  DFMA R30, R20, c[0x0][0x220], R14 ;  /* 0x00008800141e7a2b */ /* 0x008e88000000000e */
[----:B----4-:R-:W3:-:S04]  /*0200*/  DFMA R32, R20, c[0x0][0x238], R16 ;  /* 0x00008e0014207a2b */ /* 0x010ec80000000010 */
[----:B------:R-:W-:-:S04]  /*0210*/  DADD R40, R20, c[0x0][0x1e0] ;  /* 0x0000780014287629 */ /* 0x000fc80000000000 */
[----:B-----5:R-:W4:-:S04]  /*0220*/  DFMA R34, R20, c[0x0][0x258], R18 ;  /* 0x0000960014227a2b */ /* 0x020f080000000012 */
[----:B------:R-:W-:-:S04]  /*0230*/  DFMA R2, R8, c[0x0][0x1f8], -R4 ;  /* 0x00007e0008027a2b */ /* 0x000fc80000000804 */
[----:B------:R-:W5:-:S04]  /*0240*/  DADD R6, R8, -c[0x0][0x248] ;  /* 0x8000920008067629 */ /* 0x000f480000000000 */
[----:B0-----:R-:W-:-:S04]  /*0250*/  DFMA R72, R42, c[0x0][0x1b8], R26 ;  /* 0x00006e002a487a2b */ /* 0x001fc8000000001a */
[----:B-1----:R-:W-:-:S04]  /*0260*/  DFMA R26, R42, c[0x0][0x200], R28 ;  /* 0x000080002a1a7a2b */ /* 0x002fc8000000001c */
[----:B--2---:R-:W-:-:S04]  /*0270*/  DFMA R28, R42, c[0x0][0x218], R30 ;  /* 0x000086002a1c7a2b */ /* 0x004fc8000000001e */
[----:B---3--:R-:W-:-:S04]  /*0280*/  DFMA R30, R42, c[0x0][0x230], R32 ;  /* 0x00008c002a1e7a2b */ /* 0x008fc80000000020 */
[----:B----4-:R-:W-:-:S04]  /*0290*/  DFMA R32, R42, c[0x0][0x250], R34 ;  /* 0x000094002a207a2b */ /* 0x010fc80000000022 */
[----:B------:R-:W0:-:S04]  /*02a0*/  DADD R74, R40, c[0x0][0x1c0] ;  /* 0x00007000284a7629 */ /* 0x000e080000000000 */
[----:B------:R-:W1:-:S04]  /*02b0*/  DADD R12, R22, c[0x0][0x1e8] ;  /* 0x00007a00160c7629 */ /* 0x000e480000000000 */
[----:B------:R-:W-:-:S04]  /*02c0*/  DMUL R14, R22, -2 ;  /* 0xc0000000160e7828 */ /* 0x000fc80000000000 */
[----:B------:R-:W-:-:S04]  /*02d0*/  DFMA R34, R42, c[0x0][0x1f8], R40 ;  /* 0x00007e002a227a2b */ /* 0x000fc80000000028 */
[----:B------:R-:W-:-:S04]  /*02e0*/  DADD R36, R36, c[0x0][0x1c0] ;  /* 0x0000700024247629 */ /* 0x000fc80000000000 */
[----:B------:R-:W-:-:S04]  /*02f0*/  DADD R38, R38, c[0x0][0x1c0] ;  /* 0x0000700026267629 */ /* 0x000fc80000000000 */
[----:B-----5:R-:W2:-:S04]  /*0300*/  DMUL R76, R6, c[0x0][0x1e0] ;  /* 0x00007800064c7a28 */ /* 0x020e880000000000 */
[----:B------:R-:W3:-:S04]  /*0310*/  DMUL R78, R2, c[0x0][0x1d0] ;  /* 0x00007400024e7a28 */ /* 0x000ec80000000000 */
[----:B------:R-:W4:-:S04]  /*0320*/  DMUL R80, R2, c[0x0][0x1e0] ;  /* 0x0000780002507a28 */ /* 0x000f080000000000 */
[----:B------:R-:W-:-:S04]  /*0330*/  DMUL R10, R20, c[0x0][0x1e8] ;  /* 0x00007a00140a7a28 */ /* 0x000fc80000000000 */
[----:B------:R-:W-:-:S04]  /*0340*/  DMUL R16, R22, c[0x0][0x268] ;  /* 0x00009a0016107a28 */ /* 0x000fc80000000000 */
[----:B------:R-:W-:-:S04]  /*0350*/  DMUL R18, R22, c[0x0][0x270] ;  /* 0x00009c0016127a28 */ /* 0x000fc80000000000 */
[----:B------:R-:W-:-:S04]  /*0360*/  DMUL R20, R22, c[0x0][0x1e0] ;  /* 0x0000780016147a28 */ /* 0x000fc80000000000 */
[----:B0-----:R-:W-:-:S04]  /*0370*/  DMUL R70, R74, c[0x0][0x248] ;  /* 0x000092004a467a28 */ /* 0x001fc80000000000 */
[----:B------:R-:W-:-:S04]  /*0380*/  DMUL R22, R22, c[0x0][0x278] ;  /* 0x00009e0016167a28 */ /* 0x000fc80000000000 */
[----:B------:R-:W0:-:S04]  /*0390*/  DMUL R24, R42, c[0x0][0x1e8] ;  /* 0x00007a002a187a28 */ /* 0x000e080000000000 */
[----:B-1----:R-:W1:-:S04]  /*03a0*/  DMUL R74, R12, R74 ;  /* 0x0000004a0c4a7228 */ /* 0x002e480000000000 */
[----:B--2---:R-:W2:-:S04]  /*03b0*/  DFMA R76, R6, c[0x0][0x1d0], R76 ;  /* 0x00007400064c7a2b */ /* 0x004e88000000004c */
[----:B---3--:R-:W3:-:S04]  /*03c0*/  DFMA R78, R6, c[0x0][0x1e0], R78 ;  /* 0x00007800064e7a2b */ /* 0x008ec8000000004e */
[----:B----4-:R-:W4:-:S04]  /*03d0*/  DFMA R80, R6, c[0x0][0x1d0], R80 ;  /* 0x0000740006507a2b */ /* 0x010f080000000050 */
[----:B------:R-:W5:-:S04]  /*03e0*/  DMUL R82, R36, R14 ;  /* 0x0000000e24527228 */ /* 0x000f480000000000 */
[----:B------:R-:W0:-:S04]  /*03f0*/  DMUL R84, R14, R38 ;  /* 0x000000260e547228 */ /* 0x000e080000000000 */
[----:B------:R-:W0:-:S04]  /*0400*/  DMUL R86, R14, R34 ;  /* 0x000000220e567228 */ /* 0x000e080000000000 */
[----:B------:R0:W0:-:S04]  /*0410*/  DFMA R4, R8, -c[0x0][0x1f8], R4 ;  /* 0x80007e0008047a2b */ /* 0x0000080000000004 */
[----:B------:R-:W0:-:S04]  /*0420*/  DMUL R8, R8, c[0x0][0x1f8] ;  /* 0x00007e0008087a28 */ /* 0x000e080000000000 */
[----:B------:R0:W0:-:S04]  /*0430*/  DMUL R40, R12, c[0x0][0x1f0] ;  /* 0x00007c000c287a28 */ /* 0x0000080000000000 */
[----:B0-----:R0:W0:-:S04]  /*0440*/  DMUL R172, R24, c[0x0][0x1b8] ;  /* 0x00006e0018ac7a28 */ /* 0x0010080000000000 */
[----:B------:R0:W0:-:S04]  /*0450*/  DMUL R42, R24, c[0x0][0x1f0] ;  /* 0x00007c00182a7a28 */ /* 0x0000080000000000 */
[----:B------:R0:W0:-:S04]  /*0460*/  DMUL R44, R16, c[`(nvkernel__Z5jacldi_F1L922_10.const_opt.0.8)] ;  /* 0x00000000102c7a28 */ /* 0x0000080000000000 */
[----:B------:R0:W0:-:S04]  /*0470*/  DMUL R46, R16, c[`(nvkernel__Z5jacldi_F1L922_10.const_opt.8.16)] ;  /* 0x00000000102e7a28 */ /* 0x0000080000000000 */
[----:B------:R0:W0:-:S04]  /*0480*/  DMUL R48, R6, R24 ;  /* 0x0000001806307228 */ /* 0x0000080000000000 */
[----:B------:R0:W0:-:S04]  /*0490*/  DMUL R50, R2, R24 ;  /* 0x0000001802327228 */ /* 0x0000080000000000 */
[----:B------:R0:W0:-:S04]  /*04a0*/  DMUL R52, R24, c[0x0][0x248] ;  /* 0x0000920018347a28 */ /* 0x0000080000000000 */
[----:B------:R0:W0:-:S04]  /*04b0*/  DMUL R174, R10, c[0x0][0x1c8] ;  /* 0x000072000aae7a28 */ /* 0x0000080000000000 */
        /* <DEDUP_REMOVED lines=9> */
[----:B------:R0:W0:-:S04]  /*0550*/  DFMA R72, R72, R12, 1 ;  /* 0x3ff000004848742b */ /* 0x000008000000000c */
[----:B-1----:R-:W1:-:S04]  /*0560*/  DMUL R74, R74, c[0x0][0x248] ;  /* 0x000092004a4a7a28 */ /* 0x002e480000000000 */
[----:B--2---:R2:W0:-:S04]  /*0570*/  DFMA R76, R2, c[0x0][0x1c0], R76 ;  /* 0x00007000024c7a2b */ /* 0x004408000000004c */
[----:B---3--:R2:W3:-:S04]  /*0580*/  DFMA R78, R6, c[0x0][0x1c0], R78 ;  /* 0x00007000064e7a2b */ /* 0x0084c8000000004e */
[----:B----4-:R2:W4:-:S04]  /*0590*/  DFMA R80, R6, c[0x0][0x1c0], R80 ;  /* 0x0000700006507a2b */ /* 0x0105080000000050 */
[----:B-----5:R-:W0:-:S04]  /*05a0*/  DMUL R82, R82, c[0x0][0x1f0] ;  /* 0x00007c0052527a28 */ /* 0x020e080000000000 */
[----:B------:R-:W0:-:S04]  /*05b0*/  DMUL R84, R84, c[0x0][0x1f0] ;  /* 0x00007c0054547a28 */ /* 0x000e080000000000 */
[----:B-1234-:R-:W0:-:S04]  /*05c0*/  DMUL R86, R86, c[0x0][0x1f0] ;  /* 0x00007c0056567a28 */ /* 0x01ee080000000000 */
.L_x_437:
[----:B------:R-:W-:Y:S01]  /*05d0*/  ISETP.GE.AND P1, PT, R0, c[0x0][0x160], PT ;  /* 0x0000580000007a0c */ /* 0x000fe20003f26270 */
[----:B------:R-:W-:Y:S01]  /*05e0*/  UIADD3 UR5, -UR4, UR5, URZ ;  /* 0x0000000504057290 */ /* 0x000fe2000fffe13f */
[----:B------:R-:W-:Y:S05]  /*05f0*/  BSSY B0, `(.L_x_434) ;  /* 0x00002d6000007945 */ /* 0x000fea0003800000 */
[----:B------:R-:W-:-:S06]  /*0600*/  ISETP.LT.AND P0, PT, RZ, UR5, PT ;  /* 0x00000005ff007c0c */ /* 0x000fcc000bf01270 */
[----:B01----:R-:W-:Y:S05]  /*0610*/  @P1 BRA `(.L_x_435) ;  /* 0x00002d3000001947 */ /* 0x003fea0003800000 */
        /* <DEDUP_REMOVED lines=12> */
[----:B------:R-:W3:Y:S01]  /*06e0*/  LDG.E.CONSTANT R94, [R92.64] ;  /* 0x000000065c5e7981 */ /* 0x000ee2000c1e9900 */
[--C-:B------:R-:W-:Y:S02]  /*06f0*/  SHF.R.S64 R113, R146, 0x1d, R116.reuse ;  /* 0x0000001d92717819 */ /* 0x100fe40000001074 */
[C---:B------:R-:W-:Y:S02]  /*0700*/  IADD3.X R99, R0.reuse, 0xcb35, RZ, P1, !PT ;  /* 0x0000cb3500637810 */ /* 0x040fe40000ffe4ff */
[----:B------:R-:W-:Y:S02]  /*0710*/  SHF.R.S32.HI R116, RZ, 0x1d, R116 ;  /* 0x0000001dff747819 */ /* 0x000fe40000011474 */
[----:B------:R-:W-:-:S02]  /*0720*/  IADD3.X R111, R0, 0x2619d, RZ, P1, !PT ;  /* 0x0002619d006f7810 */ /* 0x000fc40000ffe4ff */
[--C-:B------:R-:W-:Y:S02]  /*0730*/  SHF.R.S64 R127, R146, 0x1d, R99.reuse ;  /* 0x0000001d927f7819 */ /* 0x100fe40000001063 */
[----:B-1----:R-:W-:Y:S02]  /*0740*/  IADD3.X R91, R0, 0x32cd1, RZ, P1, !PT ;  /* 0x00032cd1005b7810 */ /* 0x002fe40000ffe4ff */
[----:B------:R-:W-:Y:S02]  /*0750*/  SHF.R.S32.HI R124, RZ, 0x1d, R99 ;  /* 0x0000001dff7c7819 */ /* 0x000fe40000011463 */
[C---:B------:R-:W-:Y:S02]  /*0760*/  SHF.R.S64 R126, R146.reuse, 0x1d, R111 ;  /* 0x0000001d927e7819 */ /* 0x040fe4000000106f */
[----:B------:R-:W-:Y:S02]  /*0770*/  SHF.R.S64 R125, R146, 0x1d, R91 ;  /* 0x0000001d927d7819 */ /* 0x000fe4000000105b */
[----:B------:R-:W-:-:S02]  /*0780*/  SHF.R.S32.HI R111, RZ, 0x1d, R111 ;  /* 0x0000001dff6f7819 */ /* 0x000fc4000001146f */
[----:B------:R-:W-:Y:S02]  /*0790*/  IADD3 R104, P4, R126, c[0x0][0x180], RZ ;  /* 0x000060007e687a10 */ /* 0x000fe40007f9e0ff */
[----:B------:R-:W-:Y:S02]  /*07a0*/  SHF.R.S32.HI R112, RZ, 0x1d, R91 ;  /* 0x0000001dff707819 */ /* 0x000fe4000001145b */
[----:B------:R-:W-:Y:S02]  /*07b0*/  IADD3.X R105, R111, c[0x0][0x184], RZ, P4, !PT ;  /* 0x000061006f697a10 */ /* 0x000fe400027fe4ff */
[--C-:B--2---:R-:W-:Y:S02]  /*07c0*/  SHF.R.S32.HI R89, RZ, 0x1f, R88.reuse ;  /* 0x0000001fff597819 */ /* 0x104fe40000011458 */
[----:B---3--:R-:W-:Y:S02]  /*07d0*/  IADD3 R97, -R94, c[0x0][0x1b0], -R88 ;  /* 0x00006c005e617a10 */ /* 0x008fe40007ffe958 */
[----:B------:R-:W-:-:S03]  /*07e0*/  SHF.R.S32.HI R95, RZ, 0x1f, R94 ;  /* 0x0000001fff5f7819 */ /* 0x000fc6000001145e */
[----:B------:R-:W-:Y:S01]  /*07f0*/  IMAD.WIDE R88, R97, 0x67, R88 ;  /* 0x0000006761587825 */ /* 0x000fe200078e0258 */
[----:B------:R-:W-:-:S03]  /*0800*/  IADD3.X R97, R0, 0x19669, RZ, P1, !PT ;  /* 0x0001966900617810 */ /* 0x000fc60000ffe4ff */
[----:B------:R-:W-:Y:S02]  /*0810*/  IMAD R139, R89, 0x67, RZ ;  /* 0x00000067598b7824 */ /* 0x000fe400078e02ff */
[----:B------:R-:W-:Y:S01]  /*0820*/  IMAD.WIDE.U32 R94, R88, 0x67, R94 ;  /* 0x00000067585e7825 */ /* 0x000fe200078e005e */
[----:B------:R-:W-:-:S03]  /*0830*/  IADD3 R88, P3, R113, c[0x0][0x180], RZ ;  /* 0x0000600071587a10 */ /* 0x000fc60007f7e0ff */
[----:B------:R-:W-:Y:S01]  /*0840*/  IMAD.IADD R139, R95, 0x1, R139 ;  /* 0x000000015f8b7824 */ /* 0x000fe200078e028b */
[----:B------:R-:W-:Y:S01]  /*0850*/  SHF.R.S64 R114, R146, 0x1d, R97 ;  /* 0x0000001d92727819 */ /* 0x000fe20000001061 */
[----:B------:R-:W-:Y:S01]  /*0860*/  IMAD.SHL.U32 R140, R94, 0x8, RZ ;  /* 0x000000085e8c7824 */ /* 0x000fe200078e00ff */
[----:B------:R-:W-:Y:S02]  /*0870*/  IADD3.X R89, R116, c[0x0][0x184], RZ, P3, !PT ;  /* 0x0000610074597a10 */ /* 0x000fe40001ffe4ff */
[----:B------:R-:W-:Y:S02]  /*0880*/  SHF.L.U64.HI R139, R94, 0x3, R139 ;  /* 0x000000035e8b7819 */ /* 0x000fe4000001028b */
[----:B------:R-:W-:Y:S02]  /*0890*/  IADD3 R92, P2, R140, c[0x0][0x178], RZ ;  /* 0x00005e008c5c7a10 */ /* 0x000fe40007f5e0ff */
[----:B------:R-:W-:Y:S02]  /*08a0*/  SHF.R.S32.HI R110, RZ, 0x1d, R97 ;  /* 0x0000001dff6e7819 */ /* 0x000fe40000011461 */
[----:B------:R-:W-:-:S02]  /*08b0*/  IADD3.X R93, R139, c[0x0][0x17c], RZ, P2, !PT ;  /* 0x00005f008b5d7a10 */ /* 0x000fc400017fe4ff */
[----:B------:R-:W-:Y:S02]  /*08c0*/  IADD3 R100, P3, R127, c[0x0][0x180], RZ ;  /* 0x000060007f647a10 */ /* 0x000fe40007f7e0ff */
[----:B------:R-:W-:Y:S01]  /*08d0*/  IADD3 R102, P2, R114, c[0x0][0x180], RZ ;  /* 0x0000600072667a10 */ /* 0x000fe20007f5e0ff */
[----:B------:R-:W2:Y:S01]  /*08e0*/  LDG.E.64 R94, [R92.64] ;  /* 0x000000065c5e7981 */ /* 0x000ea2000c1e1b00 */
[----:B------:R-:W-:Y:S02]  /*08f0*/  IADD3 R138, P5, R140, c[0x0][0x188], RZ ;  /* 0x000062008c8a7a10 */ /* 0x000fe40007fbe0ff */
[----:B------:R-:W-:Y:S01]  /*0900*/  IADD3.X R101, R124, c[0x0][0x184], RZ, P3, !PT ;  /* 0x000061007c657a10 */ /* 0x000fe20001ffe4ff */
[----:B0-----:R-:W-:Y:S01]  /*0910*/  STG.E.64 [R88.64], R72 ;  /* 0x0000004858007986 */ /* 0x001fe2000c101b06 */
[----:B------:R-:W-:Y:S02]  /*0920*/  IADD3.X R103, R110, c[0x0][0x184], RZ, P2, !PT ;  /* 0x000061006e677a10 */ /* 0x000fe400017fe4ff */
[----:B------:R-:W-:Y:S01]  /*0930*/  IADD3 R106, P3, R125, c[0x0][0x180], RZ ;  /* 0x000060007d6a7a10 */ /* 0x000fe20007f7e0ff */
[----:B------:R0:W-:Y:S01]  /*0940*/  STG.E.64 [R100.64], RZ ;  /* 0x000000ff64007986 */ /* 0x0001e2000c101b06 */
[----:B------:R-:W-:-:S02]  /*0950*/  IADD3.X R141, R139, c[0x0][0x18c], RZ, P5, !PT ;  /* 0x000063008b8d7a10 */ /* 0x000fc40002ffe4ff */
[----:B------:R-:W-:Y:S01]  /*0960*/  IADD3 R90, P2, R138, 0x1000000, RZ ;  /* 0x010000008a5a7810 */ /* 0x000fe20007f5e0ff */
[----:B------:R-:W-:Y:S01]  /*0970*/  STG.E.64 [R102.64], RZ ;  /* 0x000000ff66007986 */ /* 0x000fe2000c101b06 */
[----:B------:R-:W-:-:S03]  /*0980*/  IADD3.X R107, R112, c[0x0][0x184], RZ, P3, !PT ;  /* 0x00006100706b7a10 */ /* 0x000fc60001ffe4ff */
[----:B------:R-:W-:Y:S01]  /*0990*/  IMAD.X R91, RZ, RZ, R141, P2 ;  /* 0x000000ffff5b7224 */ /* 0x000fe200010e068d */
[----:B------:R-:W-:Y:S04]  /*09a0*/  STG.E.64 [R104.64], RZ ;  /* 0x000000ff68007986 */ /* 0x000fe8000c101b06 */
[----:B------:R1:W-:Y:S04]  /*09b0*/  STG.E.64 [R106.64], RZ ;  /* 0x000000ff6a007986 */ /* 0x0003e8000c101b06 */
[----:B------:R-:W3:Y:S01]  /*09c0*/  LDG.E.64 R98, [R90.64+-0x7be7d0] ;  /* 0x841830065a627981 */ /* 0x000ee2000c1e1b00 */
[----:B------:R-:W-:-:S02]  /*09d0*/  IADD3.X R109, R0, 0x28a5, RZ, P1, !PT ;  /* 0x000028a5006d7810 */ /* 0x000fc40000ffe4ff */
[----:B------:R-:W-:Y:S02]  /*09e0*/  IADD3.X R117, R0, 0xf3d9, RZ, P1, !PT ;  /* 0x0000f3d900757810 */ /* 0x000fe40000ffe4ff */
[--C-:B------:R-:W-:Y:S02]  /*09f0*/  SHF.R.S64 R108, R146, 0x1d, R109.reuse ;  /* 0x0000001d926c7819 */ /* 0x100fe4000000106d */
[C---:B------:R-:W-:Y:S02]  /*0a00*/  IADD3.X R115, R0.reuse, 0x28a41, RZ, P1, !PT ;  /* 0x00028a4100737810 */ /* 0x040fe40000ffe4ff */
[----:B0-----:R-:W-:Y:S02]  /*0a10*/  IADD3.X R101, R0, 0x35575, RZ, P1, !PT ;  /* 0x0003557500657810 */ /* 0x001fe40000ffe4ff */
[----:B-1----:R-:W-:Y:S02]  /*0a20*/  SHF.R.S32.HI R107, RZ, 0x1d, R109 ;  /* 0x0000001dff6b7819 */ /* 0x002fe4000001146d */
[----:B------:R-:W-:-:S02]  /*0a30*/  SHF.R.S64 R109, R146, 0x1d, R117 ;  /* 0x0000001d926d7819 */ /* 0x000fc40000001075 */
[----:B------:R-:W-:Y:S02]  /*0a40*/  IADD3 R122, P4, R108, c[0x0][0x180], RZ ;  /* 0x000060006c7a7a10 */ /* 0x000fe40007f9e0ff */
[----:B------:R-:W-:Y:S02]  /*0a50*/  SHF.R.S64 R100, R146, 0x1d, R101 ;  /* 0x0000001d92647819 */ /* 0x000fe40000001065 */
[----:B------:R-:W-:Y:S02]  /*0a60*/  SHF.R.S32.HI R106, RZ, 0x1d, R117 ;  /* 0x0000001dff6a7819 */ /* 0x000fe40000011475 */
[----:B------:R-:W-:Y:S02]  /*0a70*/  IADD3 R128, P3, R109, c[0x0][0x180], RZ ;  /* 0x000060006d807a10 */ /* 0x000fe40007f7e0ff */
[----:B------:R-:W-:Y:S02]  /*0a80*/  IADD3.X R123, R107, c[0x0][0x184], RZ, P4, !PT ;  /* 0x000061006b7b7a10 */ /* 0x000fe400027fe4ff */
[----:B------:R-:W-:-:S02]  /*0a90*/  SHF.R.S32.HI R101, RZ, 0x1d, R101 ;  /* 0x0000001dff657819 */ /* 0x000fc40000011465 */
[----:B------:R-:W-:Y:S02]  /*0aa0*/  IADD3 R134, P5, R100, c[0x0][0x180], RZ ;  /* 0x0000600064867a10 */ /* 0x000fe40007fbe0ff */
[----:B------:R-:W-:Y:S02]  /*0ab0*/  IADD3.X R129, R106, c[0x0][0x184], RZ, P3, !PT ;  /* 0x000061006a817a10 */ /* 0x000fe40001ffe4ff */
[----:B------:R-:W-:Y:S01]  /*0ac0*/  IADD3.X R135, R101, c[0x0][0x184], RZ, P5, !PT ;  /* 0x0000610065877a10 */ /* 0x000fe20002ffe4ff */
[----:B--2---:R-:W0:-:S04]  /*0ad0*/  DMUL R96, R94, R94 ;  /* 0x0000005e5e607228 */ /* 0x004e080000000000 */
[----:B------:R-:W1:-:S04]  /*0ae0*/  DMUL R142, R40, R94 ;  /* 0x0000005e288e7228 */ /* 0x000e480000000000 */
[----:B0-----:R-:W-:-:S04]  /*0af0*/  DMUL R88, R82, R96 ;  /* 0x0000006052587228 */ /* 0x001fc80000000000 */
[----:B-1----:R-:W0:-:S06]  /*0b00*/  DFMA R118, R36, R142, 1 ;  /* 0x3ff000002476742b */ /* 0x002e0c000000008e */
[----:B0-----:R-:W-:-:S04]  /*0b10*/  DFMA R118, R12, R26, R118 ;  /* 0x0000001a0c76722b */ /* 0x001fc80000000076 */
[----:B---3--:R0:W1:Y:S02]  /*0b20*/  DMUL R88, R88, R98 ;  /* 0x0000006258587228 */ /* 0x0080640000000000 */
[----:B0-----:R-:W-:Y:S02]  /*0b30*/  IADD3.X R99, R0, 0x1bf0d, RZ, P1, !PT ;  /* 0x0001bf0d00637810 */ /* 0x001fe40000ffe4ff */
[----:B------:R-:W-:Y:S02]  /*0b40*/  SHF.R.S32.HI R98, RZ, 0x1d, R115 ;  /* 0x0000001dff627819 */ /* 0x000fe40000011473 */
[C-C-:B------:R-:W-:Y:S01]  /*0b50*/  SHF.R.S64 R104, R146.reuse, 0x1d, R99.reuse ;  /* 0x0000001d92687819 */ /* 0x140fe20000001063 */
[----:B-1----:R0:W-:Y:S01]  /*0b60*/  STG.E.64 [R122.64], R88 ;  /* 0x000000587a007986 */ /* 0x0021e2000c101b06 */
[----:B------:R-:W-:Y:S02]  /*0b70*/  SHF.R.S32.HI R103, RZ, 0x1d, R99 ;  /* 0x0000001dff677819 */ /* 0x000fe40000011463 */
[----:B------:R-:W-:Y:S01]  /*0b80*/  SHF.R.S64 R99, R146, 0x1d, R115 ;  /* 0x0000001d92637819 */ /* 0x000fe20000001073 */
[----:B------:R1:W-:Y:S01]  /*0b90*/  STG.E.64 [R128.64], R118 ;  /* 0x0000007680007986 */ /* 0x0003e2000c101b06 */
[----:B------:R-:W-:-:S02]  /*0ba0*/  IADD3 R130, P2, R104, c[0x0][0x180], RZ ;  /* 0x0000600068827a10 */ /* 0x000fc40007f5e0ff */
[----:B------:R-:W-:Y:S02]  /*0bb0*/  IADD3 R132, P4, R99, c[0x0][0x180], RZ ;  /* 0x0000600063847a10 */ /* 0x000fe40007f9e0ff */
[----:B------:R-:W-:Y:S02]  /*0bc0*/  IADD3.X R131, R103, c[0x0][0x184], RZ, P2, !PT ;  /* 0x0000610067837a10 */ /* 0x000fe400017fe4ff */
[----:B------:R-:W-:-:S03]  /*0bd0*/  IADD3.X R133, R98, c[0x0][0x184], RZ, P4, !PT ;  /* 0x0000610062857a10 */ /* 0x000fc600027fe4ff */
[----:B------:R-:W-:Y:S04]  /*0be0*/  STG.E.64 [R130.64], RZ ;  /* 0x000000ff82007986 */ /* 0x000fe8000c101b06 */
[----:B------:R-:W-:Y:S04]  /*0bf0*/  STG.E.64 [R132.64], RZ ;  /* 0x000000ff84007986 */ /* 0x000fe8000c101b06 */
[----:B------:R-:W-:Y:S04]  /*0c00*/  STG.E.64 [R134.64], RZ ;  /* 0x000000ff86007986 */ /* 0x000fe8000c101b06 */
[----:B------:R-:W2:Y:S01]  /*0c10*/  LDG.E.64 R120, [R90.64+0x83060] ;  /* 0x083060065a787981 */ /* 0x000ea2000c1e1b00 */
[C---:B------:R-:W-:Y:S01]  /*0c20*/  IADD3.X R115, R0.reuse, 0x5149, RZ, P1, !PT ;  /* 0x0000514900737810 */ /* 0x040fe20000ffe4ff */
[----:B0-----:R-:W2:Y:S01]  /*0c30*/  DMUL R88, R84, R96 ;  /* 0x0000006054587228 */ /* 0x001ea20000000000 */
[----:B-1----:R-:W-:-:S02]  /*0c40*/  IADD3.X R129, R0, 0x1e7b1, RZ, P1, !PT ;  /* 0x0001e7b100817810 */ /* 0x002fc40000ffe4ff */
[--C-:B------:R-:W-:Y:S02]  /*0c50*/  SHF.R.S64 R105, R146, 0x1d, R115.reuse ;  /* 0x0000001d92697819 */ /* 0x100fe40000001073 */
[----:B------:R-:W-:Y:S02]  /*0c60*/  SHF.R.S32.HI R102, RZ, 0x1d, R115 ;  /* 0x0000001dff667819 */ /* 0x000fe40000011473 */
[----:B------:R-:W-:Y:S02]  /*0c70*/  IADD3 R136, P2, R105, c[0x0][0x180], RZ ;  /* 0x0000600069887a10 */ /* 0x000fe40007f5e0ff */
[----:B------:R-:W-:Y:S02]  /*0c80*/  IADD3.X R119, R0, 0x2b2e5, RZ, P1, !PT ;  /* 0x0002b2e500777810 */ /* 0x000fe40000ffe4ff */
[----:B------:R-:W-:Y:S02]  /*0c90*/  IADD3.X R137, R102, c[0x0][0x184], RZ, P2, !PT ;  /* 0x0000610066897a10 */ /* 0x000fe400017fe4ff */
[----:B------:R-:W-:-:S02]  /*0ca0*/  SHF.R.S64 R123, R146, 0x1d, R129 ;  /* 0x0000001d927b7819 */ /* 0x000fc40000001081 */
[----:B------:R-:W-:Y:S02]  /*0cb0*/  IADD3.X R117, R0, 0x37e19, RZ, P1, !PT ;  /* 0x00037e1900757810 */ /* 0x000fe40000ffe4ff */
[----:B------:R-:W-:Y:S02]  /*0cc0*/  SHF.R.S32.HI R118, RZ, 0x1d, R129 ;  /* 0x0000001dff767819 */ /* 0x000fe40000011481 */
[--C-:B------:R-:W-:Y:S01]  /*0cd0*/  SHF.R.S64 R122, R146, 0x1d, R119.reuse ;  /* 0x0000001d927a7819 */ /* 0x100fe20000001077 */
[----:B--2---:R0:W1:Y:S02]  /*0ce0*/  DMUL R88, R88, R120 ;  /* 0x0000007858587228 */ /* 0x0040640000000000 */
[----:B0-----:R-:W-:Y:S02]  /*0cf0*/  IADD3.X R121, R0, 0x11c7d, RZ, P1, !PT ;  /* 0x00011c7d00797810 */ /* 0x001fe40000ffe4ff */
[----:B------:R-:W-:Y:S02]  /*0d00*/  SHF.R.S32.HI R120, RZ, 0x1d, R119 ;  /* 0x0000001dff787819 */ /* 0x000fe40000011477 */
[--C-:B------:R-:W-:Y:S01]  /*0d10*/  SHF.R.S64 R115, R146, 0x1d, R121.reuse ;  /* 0x0000001d92737819 */ /* 0x100fe20000001079 */
[----:B-1----:R0:W-:Y:S01]  /*0d20*/  STG.E.64 [R136.64], R88 ;  /* 0x0000005888007986 */ /* 0x0021e2000c101b06 */
[----:B------:R-:W-:-:S02]  /*0d30*/  SHF.R.S32.HI R121, RZ, 0x1d, R121 ;  /* 0x0000001dff797819 */ /* 0x000fc40000011479 */
[----:B------:R-:W-:Y:S02]  /*0d40*/  IADD3 R144, P2, R115, c[0x0][0x180], RZ ;  /* 0x0000600073907a10 */ /* 0x000fe40007f5e0ff */
[--C-:B------:R-:W-:Y:S02]  /*0d50*/  SHF.R.S64 R119, R146, 0x1d, R117.reuse ;  /* 0x0000001d92777819 */ /* 0x100fe40000001075 */
[----:B------:R-:W-:Y:S02]  /*0d60*/  IADD3.X R145, R121, c[0x0][0x184], RZ, P2, !PT ;  /* 0x0000610079917a10 */ /* 0x000fe400017fe4ff */
[----:B------:R-:W-:Y:S02]  /*0d70*/  IADD3 R148, P2, R122, c[0x0][0x180], RZ ;  /* 0x000060007a947a10 */ /* 0x000fe40007f5e0ff */
[----:B------:R-:W-:Y:S01]  /*0d80*/  SHF.R.S32.HI R117, RZ, 0x1d, R117 ;  /* 0x0000001dff757819 */ /* 0x000fe20000011475 */
[----:B------:R-:W-:Y:S01]  /*0d90*/  STG.E.64 [R144.64], RZ ;  /* 0x000000ff90007986 */ /* 0x000fe2000c101b06 */
[----:B------:R-:W-:Y:S01]  /*0da0*/  IADD3 R150, P4, R119, c[0x0][0x180], RZ ;  /* 0x0000600077967a10 */ /* 0x000fe20007f9e0ff */
[----:B0-----:R-:W0:Y:S01]  /*0db0*/  DFMA R88, R38, R142, 1 ;  /* 0x3ff000002658742b */ /* 0x001e22000000008e */
[----:B------:R-:W-:-:S02]  /*0dc0*/  IADD3 R136, P3, R123, c[0x0][0x180], RZ ;  /* 0x000060007b887a10 */ /* 0x000fc40007f7e0ff */
[----:B------:R-:W-:Y:S02]  /*0dd0*/  IADD3.X R149, R120, c[0x0][0x184], RZ, P2, !PT ;  /* 0x0000610078957a10 */ /* 0x000fe400017fe4ff */
[----:B------:R-:W-:Y:S01]  /*0de0*/  IADD3.X R137, R118, c[0x0][0x184], RZ, P3, !PT ;  /* 0x0000610076897a10 */ /* 0x000fe20001ffe4ff */
[----:B0-----:R0:W1:Y:S01]  /*0df0*/  DFMA R130, R12, R28, R88 ;  /* 0x0000001c0c82722b */ /* 0x0010620000000058 */
[----:B------:R-:W-:Y:S02]  /*0e00*/  IADD3.X R151, R117, c[0x0][0x184], RZ, P4, !PT ;  /* 0x0000610075977a10 */ /* 0x000fe400027fe4ff */
[----:B0-----:R-:W-:-:S04]  /*0e10*/  IADD3 R88, P3, R138, 0x2000000, RZ ;  /* 0x020000008a587810 */ /* 0x001fc80007f7e0ff */
[----:B-1----:R0:W-:Y:S01]  /*0e20*/  STG.E.64 [R136.64], R130 ;  /* 0x0000008288007986 */ /* 0x0021e2000c101b06 */
[----:B------:R-:W-:-:S03]  /*0e30*/  IMAD.X R89, RZ, RZ, R141, P3 ;  /* 0x000000ffff597224 */ /* 0x000fc600018e068d */
[----:B------:R-:W-:Y:S04]  /*0e40*/  STG.E.64 [R148.64], RZ ;  /* 0x000000ff94007986 */ /* 0x000fe8000c101b06 */
[----:B------:R1:W-:Y:S04]  /*0e50*/  STG.E.64 [R150.64], RZ ;  /* 0x000000ff96007986 */ /* 0x0003e8000c101b06 */
[----:B------:R-:W2:Y:S01]  /*0e60*/  LDG.E.64 R134, [R88.64+-0x73b770] ;  /* 0x8c48900658867981 */ /* 0x000ea2000c1e1b00 */
[----:B------:R-:W-:Y:S01]  /*0e70*/  DMUL R132, R86, R96 ;  /* 0x0000006056847228 */ /* 0x000fe20000000000 */
[----:B------:R-:W-:-:S02]  /*0e80*/  IADD3.X R141, R0, 0x79ed, RZ, P1, !PT ;  /* 0x000079ed008d7810 */ /* 0x000fc40000ffe4ff */
[----:B0-----:R-:W-:Y:S01]  /*0e90*/  IADD3.X R131, R0, 0x14521, RZ, P1, !PT ;  /* 0x0001452100837810 */ /* 0x001fe20000ffe4ff */
[----:B------:R-:W0:Y:S01]  /*0ea0*/  DFMA R142, R34, R142, 1 ;  /* 0x3ff00000228e742b */ /* 0x000e22000000008e */
[--C-:B------:R-:W-:Y:S02]  /*0eb0*/  SHF.R.S64 R129, R146, 0x1d, R141.reuse ;  /* 0x0000001d92817819 */ /* 0x100fe4000000108d */
[----:B------:R-:W-:Y:S02]  /*0ec0*/  SHF.R.S32.HI R128, RZ, 0x1d, R141 ;  /* 0x0000001dff807819 */ /* 0x000fe4000001148d */
[----:B------:R-:W-:Y:S01]  /*0ed0*/  IADD3.X R141, R0, 0x2db89, RZ, P1, !PT ;  /* 0x0002db89008d7810 */ /* 0x000fe20000ffe4ff */
[----:B0-----:R-:W-:Y:S01]  /*0ee0*/  DFMA R142, R12, R30, R142 ;  /* 0x0000001e0c8e722b */ /* 0x001fe2000000008e */
[----:B------:R-:W-:Y:S02]  /*0ef0*/  IADD3 R152, P2, R129, c[0x0][0x180], RZ ;  /* 0x0000600081987a10 */ /* 0x000fe40007f5e0ff */
[----:B------:R-:W-:-:S02]  /*0f00*/  SHF.R.S64 R137, R146, 0x1d, R131 ;  /* 0x0000001d92897819 */ /* 0x000fc40000001083 */
[----:B------:R-:W-:Y:S02]  /*0f10*/  IADD3.X R153, R128, c[0x0][0x184], RZ, P2, !PT ;  /* 0x0000610080997a10 */ /* 0x000fe400017fe4ff */
[----:B------:R-:W-:Y:S01]  /*0f20*/  IADD3 R154, P2, R137, c[0x0][0x180], RZ ;  /* 0x00006000899a7a10 */ /* 0x000fe20007f5e0ff */
[----:B--2---:R0:W2:Y:S02]  /*0f30*/  DMUL R144, R132, R134 ;  /* 0x0000008684907228 */ /* 0x0040a40000000000 */
[C---:B0-----:R-:W-:Y:S02]  /*0f40*/  IADD3.X R135, R0.reuse, 0x21055, RZ, P1, !PT ;  /* 0x0002105500877810 */ /* 0x041fe40000ffe4ff */
[----:B------:R-:W-:Y:S02]  /*0f50*/  IADD3.X R133, R0, 0x3a6bd, RZ, P1, !PT ;  /* 0x0003a6bd00857810 */ /* 0x000fe40000ffe4ff */
[----:B------:R-:W-:Y:S01]  /*0f60*/  SHF.R.S32.HI R132, RZ, 0x1d, R131 ;  /* 0x0000001dff847819 */ /* 0x000fe20000011483 */
[----:B--2---:R0:W-:Y:S01]  /*0f70*/  STG.E.64 [R152.64], R144 ;  /* 0x0000009098007986 */ /* 0x0041e2000c101b06 */
[----:B------:R-:W-:-:S02]  /*0f80*/  SHF.R.S64 R136, R146, 0x1d, R135 ;  /* 0x0000001d92887819 */ /* 0x000fc40000001087 */
[C---:B------:R-:W-:Y:S02]  /*0f90*/  SHF.R.S64 R131, R146.reuse, 0x1d, R141 ;  /* 0x0000001d92837819 */ /* 0x040fe4000000108d */
[----:B------:R-:W-:Y:S02]  /*0fa0*/  SHF.R.S64 R130, R146, 0x1d, R133 ;  /* 0x0000001d92827819 */ /* 0x000fe40000001085 */
[----:B------:R-:W-:Y:S02]  /*0fb0*/  SHF.R.S32.HI R135, RZ, 0x1d, R135 ;  /* 0x0000001dff877819 */ /* 0x000fe40000011487 */
[----:B------:R-:W-:Y:S02]  /*0fc0*/  IADD3 R156, P3, R136, c[0x0][0x180], RZ ;  /* 0x00006000889c7a10 */ /* 0x000fe40007f7e0ff */
[----:B------:R-:W-:Y:S02]  /*0fd0*/  SHF.R.S32.HI R134, RZ, 0x1d, R141 ;  /* 0x0000001dff867819 */ /* 0x000fe4000001148d */
[----:B------:R-:W-:-:S02]  /*0fe0*/  IADD3 R158, P4, R131, c[0x0][0x180], RZ ;  /* 0x00006000839e7a10 */ /* 0x000fc40007f9e0ff */
[----:B------:R-:W-:Y:S02]  /*0ff0*/  SHF.R.S32.HI R133, RZ, 0x1d, R133 ;  /* 0x0000001dff857819 */ /* 0x000fe40000011485 */
        /* <DEDUP_REMOVED lines=9> */
[----:B-1----:R-:W3:Y:S04]  /*1090*/  LDG.E.64 R150, [R90.64+-0x7be7d0] ;  /* 0x841830065a967981 */ /* 0x002ee8000c1e1b00 */
[----:B------:R-:W4:Y:S04]  /*10a0*/  LDG.E.64 R148, [R90.64+0x83060] ;  /* 0x083060065a947981 */ /* 0x000f28000c1e1b00 */
[----:B0-----:R-:W5:Y:S04]  /*10b0*/  LDG.E.64 R144, [R88.64+-0x73b770] ;  /* 0x8c48900658907981 */ /* 0x001f68000c1e1b00 */
[----:B------:R-:W5:Y:S01]  /*10c0*/  LDG.E.64 R152, [R88.64+0x1060c0] ;  /* 0x1060c00658987981 */ /* 0x000f62000c1e1b00 */
[----:B--2---:R-:W-:Y:S01]  /*10d0*/  DMUL R142, R94, R96 ;  /* 0x000000605e8e7228 */ /* 0x004fe20000000000 */
[----:B------:R-:W-:-:S04]  /*10e0*/  IADD3.X R141, R0, 0xa291, RZ, P1, !PT ;  /* 0x0000a291008d7810 */ /* 0x000fc80000ffe4ff */
[--C-:B------:R-:W-:Y:S02]  /*10f0*/  SHF.R.S64 R138, R146, 0x1d, R141.reuse ;  /* 0x0000001d928a7819 */ /* 0x100fe4000000108d */
[----:B------:R-:W-:Y:S01]  /*1100*/  SHF.R.S32.HI R141, RZ, 0x1d, R141 ;  /* 0x0000001dff8d7819 */ /* 0x000fe2000001148d */
[----:B---3--:R-:W0:-:S04]  /*1110*/  DMUL R150, R150, R150 ;  /* 0x0000009696967228 */ /* 0x008e080000000000 */
[----:B----4-:R-:W-:-:S04]  /*1120*/  DMUL R148, R148, R148 ;  /* 0x0000009494947228 */ /* 0x010fc80000000000 */
[----:B0-----:R-:W0:-:S04]  /*1130*/  DMUL R150, R80, R150 ;  /* 0x0000009650967228 */ /* 0x001e080000000000 */
[----:B-----5:R-:W-:-:S04]  /*1140*/  DMUL R144, R144, R144 ;  /* 0x0000009090907228 */ /* 0x020fc80000000000 */
[----:B0-----:R0:W1:Y:S02]  /*1150*/  DFMA R148, R78, R148, R150 ;  /* 0x000000944e94722b */ /* 0x0010640000000096 */
[----:B0-----:R-:W-:-:S04]  /*1160*/  IADD3 R150, P2, R138, c[0x0][0x180], RZ ;  /* 0x000060008a967a10 */ /* 0x001fc80007f5e0ff */
[----:B-1----:R-:W0:Y:S01]  /*1170*/  DFMA R148, R76, R144, R148 ;  /* 0x000000904c94722b */ /* 0x002e220000000094 */
[----:B------:R-:W-:-:S03]  /*1180*/  IADD3.X R151, R141, c[0x0][0x184], RZ, P2, !PT ;  /* 0x000061008d977a10 */ /* 0x000fc600017fe4ff */
[----:B------:R-:W-:-:S04]  /*1190*/  DMUL R144, R70, R96 ;  /* 0x0000006046907228 */ /* 0x000fc80000000000 */
[----:B0-----:R-:W0:-:S06]  /*11a0*/  DMUL R142, R142, R148 ;  /* 0x000000948e8e7228 */ /* 0x001e0c0000000000 */
[----:B0-----:R-:W0:-:S06]  /*11b0*/  DFMA R142, R144, R152, R142 ;  /* 0x00000098908e722b */ /* 0x001e0c000000008e */
[----:B0-----:R-:W0:-:S07]  /*11c0*/  DMUL R144, R14, R142 ;  /* 0x0000008e0e907228 */ /* 0x001e0e0000000000 */
[----:B0-----:R0:W-:Y:S04]  /*11d0*/  STG.E.64 [R150.64], R144 ;  /* 0x0000009096007986 */ /* 0x0011e8000c101b06 */
[----:B------:R-:W2:Y:S01]  /*11e0*/  LDG.E.64 R148, [R90.64+-0x7be7d0] ;  /* 0x841830065a947981 */ /* 0x000ea2000c1e1b00 */
[----:B------:R-:W2:Y:S01]  /*11f0*/  DMUL R96, R12, R96 ;  /* 0x000000600c607228 */ /* 0x000ea20000000000 */
[----:B------:R-:W-:-:S04]  /*1200*/  IADD3.X R143, R0, 0x16dc5, RZ, P1, !PT ;  /* 0x00016dc5008f7810 */ /* 0x000fc80000ffe4ff */
[--C-:B------:R-:W-:Y:S02]  /*1210*/  SHF.R.S64 R142, R146, 0x1d, R143.reuse ;  /* 0x0000001d928e7819 */ /* 0x100fe4000000108f */
[----:B------:R-:W-:Y:S02]  /*1220*/  SHF.R.S32.HI R143, RZ, 0x1d, R143 ;  /* 0x0000001dff8f7819 */ /* 0x000fe4000001148f */
[----:B------:R-:W-:-:S04]  /*1230*/  IADD3 R154, P2, R142, c[0x0][0x180], RZ ;  /* 0x000060008e9a7a10 */ /* 0x000fc80007f5e0ff */
[----:B------:R-:W-:Y:S01]  /*1240*/  IADD3.X R155, R143, c[0x0][0x184], RZ, P2, !PT ;  /* 0x000061008f9b7a10 */ /* 0x000fe200017fe4ff */
[----:B--2---:R-:W1:-:S06]  /*1250*/  DMUL R148, R96, R148 ;  /* 0x0000009460947228 */ /* 0x004e4c0000000000 */
[----:B-1----:R-:W1:-:S07]  /*1260*/  DMUL R148, R80, R148 ;  /* 0x0000009450947228 */ /* 0x002e4e0000000000 */
[----:B-1----:R1:W-:Y:S04]  /*1270*/  STG.E.64 [R154.64], R148 ;  /* 0x000000949a007986 */ /* 0x0023e8000c101b06 */
[----:B0-----:R-:W2:Y:S01]  /*1280*/  LDG.E.64 R150, [R90.64+0x83060] ;  /* 0x083060065a967981 */ /* 0x001ea2000c1e1b00 */
[----:B------:R-:W-:-:S04]  /*1290*/  IADD3.X R145, R0, 0x238f9, RZ, P1, !PT ;  /* 0x000238f900917810 */ /* 0x000fc80000ffe4ff */
[--C-:B------:R-:W-:Y:S02]  /*12a0*/  SHF.R.S64 R144, R146, 0x1d, R145.reuse ;  /* 0x0000001d92907819 */ /* 0x100fe40000001091 */
[----:B------:R-:W-:Y:S02]  /*12b0*/  SHF.R.S32.HI R145, RZ, 0x1d, R145 ;  /* 0x0000001dff917819 */ /* 0x000fe40000011491 */
[----:B------:R-:W-:-:S04]  /*12c0*/  IADD3 R156, P2, R144, c[0x0][0x180], RZ ;  /* 0x00006000909c7a10 */ /* 0x000fc80007f5e0ff */
[----:B------:R-:W-:Y:S01]  /*12d0*/  IADD3.X R157, R145, c[0x0][0x184], RZ, P2, !PT ;  /* 0x00006100919d7a10 */ /* 0x000fe200017fe4ff */
[----:B--2---:R-:W0:-:S06]  /*12e0*/  DMUL R150, R96, R150 ;  /* 0x0000009660967228 */ /* 0x004e0c0000000000 */
[----:B0-----:R-:W0:-:S07]  /*12f0*/  DMUL R150, R78, R150 ;  /* 0x000000964e967228 */ /* 0x001e0e0000000000 */
[----:B0-----:R0:W-:Y:S04]  /*1300*/  STG.E.64 [R156.64], R150 ;  /* 0x000000969c007986 */ /* 0x0011e8000c101b06 */
[----:B------:R-:W2:Y:S01]  /*1310*/  LDG.E.64 R152, [R88.64+-0x73b770] ;  /* 0x8c48900658987981 */ /* 0x000ea2000c1e1b00 */
[C---:B-1----:R-:W-:Y:S01]  /*1320*/  IADD3.X R155, R0.reuse, 0x3042d, RZ, P1, !PT ;  /* 0x0003042d009b7810 */ /* 0x042fe20000ffe4ff */
[----:B------:R-:W1:Y:S01]  /*1330*/  DFMA R94, R74, R94, 1 ;  /* 0x3ff000004a5e742b */ /* 0x000e62000000005e */
[----:B------:R-:W-:Y:S02]  /*1340*/  IADD3.X R149, R0, 0x3cf61, RZ, P1, !PT ;  /* 0x0003cf6100957810 */ /* 0x000fe40000ffe4ff */
[C---:B------:R-:W-:Y:S01]  /*1350*/  SHF.R.S64 R147, R146.reuse, 0x1d, R155 ;  /* 0x0000001d92937819 */ /* 0x040fe2000000109b */
[----:B------:R-:W-:Y:S01]  /*1360*/  DADD R158, -RZ, -R172 ;  /* 0x00000000ff9e7229 */ /* 0x000fe200000009ac */
[----:B------:R-:W-:-:S02]  /*1370*/  SHF.R.S64 R146, R146, 0x1d, R149 ;  /* 0x0000001d92927819 */ /* 0x000fc40000001095 */
[----:B------:R-:W-:Y:S01]  /*1380*/  SHF.R.S32.HI R148, RZ, 0x1d, R155 ;  /* 0x0000001dff947819 */ /* 0x000fe2000001149b */
[----:B-1----:R-:W-:Y:S01]  /*1390*/  DFMA R94, R12, R32, R94 ;  /* 0x000000200c5e722b */ /* 0x002fe2000000005e */
[----:B------:R-:W-:Y:S02]  /*13a0*/  SHF.R.S32.HI R149, RZ, 0x1d, R149 ;  /* 0x0000001dff957819 */ /* 0x000fe40000011495 */
[----:B------:R-:W-:-:S04]  /*13b0*/  IADD3 R154, P2, R146, c[0x0][0x180], RZ ;  /* 0x00006000929a7a10 */ /* 0x000fc80007f5e0ff */
[----:B------:R-:W-:Y:S02]  /*13c0*/  IADD3.X R155, R149, c[0x0][0x184], RZ, P2, !PT ;  /* 0x00006100959b7a10 */ /* 0x000fe400017fe4ff */
[----:B------:R-:W-:Y:S02]  /*13d0*/  IADD3 R166, P2, R114, c[0x0][0x190], RZ ;  /* 0x0000640072a67a10 */ /* 0x000fe40007f5e0ff */
[----:B------:R-:W-:Y:S01]  /*13e0*/  IADD3 R168, P3, R126, c[0x0][0x190], RZ ;  /* 0x000064007ea87a10 */ /* 0x000fe20007f7e0ff */
[----:B------:R-:W-:Y:S01]  /*13f0*/  DADD R178, -RZ, -R16 ;  /* 0x00000000ffb27229 */ /* 0x000fe20000000910 */
[----:B------:R-:W-:Y:S02]  /*1400*/  IADD3 R170, P4, R125, c[0x0][0x190], RZ ;  /* 0x000064007daa7a10 */ /* 0x000fe40007f9e0ff */
[----:B------:R-:W-:Y:S02]  /*1410*/  IADD3.X R167, R110, c[0x0][0x194], RZ, P2, !PT ;  /* 0x000065006ea77a10 */ /* 0x000fe400017fe4ff */
[----:B------:R-:W-:-:S02]  /*1420*/  IADD3.X R169, R111, c[0x0][0x194], RZ, P3, !PT ;  /* 0x000065006fa97a10 */ /* 0x000fc40001ffe4ff */
[----:B------:R-:W-:Y:S01]  /*1430*/  IADD3.X R171, R112, c[0x0][0x194], RZ, P4, !PT ;  /* 0x0000650070ab7a10 */ /* 0x000fe200027fe4ff */
[----:B--2---:R1:W2:Y:S02]  /*1440*/  DMUL R152, R96, R152 ;  /* 0x0000009860987228 */ /* 0x0042a40000000000 */
[----:B-1----:R-:W-:-:S04]  /*1450*/  IADD3 R96, P1, R147, c[0x0][0x180], RZ ;  /* 0x0000600093607a10 */ /* 0x002fc80007f3e0ff */
[----:B--2---:R-:W1:Y:S01]  /*1460*/  DMUL R152, R76, R152 ;  /* 0x000000984c987228 */ /* 0x004e620000000000 */
[----:B------:R-:W-:Y:S02]  /*1470*/  IADD3.X R97, R148, c[0x0][0x184], RZ, P1, !PT ;  /* 0x0000610094617a10 */ /* 0x000fe40000ffe4ff */
[----:B0-----:R-:W-:-:S04]  /*1480*/  IADD3 R156, P1, R113, c[0x0][0x190], RZ ;  /* 0x00006400719c7a10 */ /* 0x001fc80007f3e0ff */
[----:B-1----:R-:W-:Y:S01]  /*1490*/  STG.E.64 [R96.64], R152 ;  /* 0x0000009860007986 */ /* 0x002fe2000c101b06 */
[----:B------:R-:W-:Y:S02]  /*14a0*/  IADD3.X R157, R116, c[0x0][0x194], RZ, P1, !PT ;  /* 0x00006500749d7a10 */ /* 0x000fe40000ffe4ff */
[----:B------:R-:W-:Y:S01]  /*14b0*/  IADD3 R162, P1, R127, c[0x0][0x190], RZ ;  /* 0x000064007fa27a10 */ /* 0x000fe20007f3e0ff */
[----:B------:R0:W-:Y:S04]  /*14c0*/  STG.E.64 [R154.64], R94 ;  /* 0x0000005e9a007986 */ /* 0x0001e8000c101b06 */
[----:B------:R-:W2:Y:S01]  /*14d0*/  LDG.E.64 R150, [R92.64+-0x14b88] ;  /* 0xfeb478065c967981 */ /* 0x000ea2000c1e1b00 */
[----:B------:R-:W-:-:S03]  /*14e0*/  IADD3.X R163, R124, c[0x0][0x194], RZ, P1, !PT ;  /* 0x000065007ca37a10 */ /* 0x000fc60000ffe4ff */
[----:B------:R1:W-:Y:S04]  /*14f0*/  STG.E.64 [R156.64], R158 ;  /* 0x0000009e9c007986 */ /* 0x0003e8000c101b06 */
[----:B------:R-:W-:Y:S04]  /*1500*/  STG.E.64 [R162.64], RZ ;  /* 0x000000ffa2007986 */ /* 0x000fe8000c101b06 */
[----:B------:R-:W-:Y:S04]  /*1510*/  STG.E.64 [R166.64], RZ ;  /* 0x000000ffa6007986 */ /* 0x000fe8000c101b06 */
[----:B------:R-:W-:Y:S04]  /*1520*/  STG.E.64 [R168.64], R178 ;  /* 0x000000b2a8007986 */ /* 0x000fe8000c101b06 */
[----:B------:R3:W-:Y:S04]  /*1530*/  STG.E.64 [R170.64], RZ ;  /* 0x000000ffaa007986 */ /* 0x0007e8000c101b06 */
[----:B0-----:R-:W4:Y:S04]  /*1540*/  LDG.E.64 R154, [R88.64+-0x7502f8] ;  /* 0x8afd0806589a7981 */ /* 0x001f28000c1e1b00 */
[----:B-1----:R-:W5:Y:S01]  /*1550*/  LDG.E.64 R158, [R90.64+-0x7d3358] ;  /* 0x82cca8065a9e7981 */ /* 0x002f62000c1e1b00 */
[----:B------:R-:W-:-:S02]  /*1560*/  IADD3 R182, P2, R104, c[0x0][0x190], RZ ;  /* 0x0000640068b67a10 */ /* 0x000fc40007f5e0ff */
[----:B---3--:R-:W-:Y:S02]  /*1570*/  IADD3 R170, P1, R108, c[0x0][0x190], RZ ;  /* 0x000064006caa7a10 */ /* 0x008fe40007f3e0ff */
[----:B------:R-:W-:Y:S02]  /*1580*/  IADD3 R184, P3, R99, c[0x0][0x190], RZ ;  /* 0x0000640063b87a10 */ /* 0x000fe40007f7e0ff */
[----:B------:R-:W-:Y:S02]  /*1590*/  IADD3.X R171, R107, c[0x0][0x194], RZ, P1, !PT ;  /* 0x000065006bab7a10 */ /* 0x000fe40000ffe4ff */
[----:B------:R-:W-:Y:S02]  /*15a0*/  IADD3 R180, P1, R109, c[0x0][0x190], RZ ;  /* 0x000064006db47a10 */ /* 0x000fe40007f3e0ff */
[----:B------:R-:W-:Y:S02]  /*15b0*/  IADD3 R186, P4, R100, c[0x0][0x190], RZ ;  /* 0x0000640064ba7a10 */ /* 0x000fe40007f9e0ff */
[----:B------:R-:W-:-:S02]  /*15c0*/  IADD3.X R181, R106, c[0x0][0x194], RZ, P1, !PT ;  /* 0x000065006ab57a10 */ /* 0x000fc40000ffe4ff */
[----:B------:R-:W-:Y:S02]  /*15d0*/  IADD3.X R183, R103, c[0x0][0x194], RZ, P2, !PT ;  /* 0x0000650067b77a10 */ /* 0x000fe400017fe4ff */
[----:B------:R-:W-:Y:S02]  /*15e0*/  IADD3.X R185, R98, c[0x0][0x194], RZ, P3, !PT ;  /* 0x0000650062b97a10 */ /* 0x000fe40001ffe4ff */
[----:B------:R-:W-:Y:S01]  /*15f0*/  IADD3.X R187, R101, c[0x0][0x194], RZ, P4, !PT ;  /* 0x0000650065bb7a10 */ /* 0x000fe200027fe4ff */
[----:B--2---:R-:W0:-:S06]  /*1600*/  DMUL R152, R150, R150 ;  /* 0x0000009696987228 */ /* 0x004e0c0000000000 */
[----:B0-----:R-:W0:-:S04]  /*1610*/  DMUL R164, R152, c[0x0][0x1f0] ;  /* 0x00007c0098a47a28 */ /* 0x001e080000000000 */
[----:B----4-:R-:W-:-:S04]  /*1620*/  DMUL R156, R150, R154 ;  /* 0x0000009a969c7228 */ /* 0x010fc80000000000 */
[----:B-----5:R-:W1:-:S04]  /*1630*/  DMUL R160, R154, R158 ;  /* 0x0000009e9aa07228 */ /* 0x020e480000000000 */
[----:B0-----:R-:W0:-:S04]  /*1640*/  DMUL R94, R158, R164 ;  /* 0x000000a49e5e7228 */ /* 0x001e080000000000 */
[----:B-1----:R-:W-:-:S04]  /*1650*/  DMUL R96, R152, R160 ;  /* 0x000000a098607228 */ /* 0x002fc80000000000 */
[----:B0-----:R-:W0:-:S04]  /*1660*/  DMUL R162, R24, R94 ;  /* 0x0000005e18a27228 */ /* 0x001e080000000000 */
[----:B------:R-:W-:-:S04]  /*1670*/  DMUL R94, R16, R156 ;  /* 0x0000009c105e7228 */ /* 0x000fc80000000000 */
[----:B0-----:R-:W0:-:S04]  /*1680*/  DFMA R162, R16, R96, R162 ;  /* 0x0000006010a2722b */ /* 0x001e0800000000a2 */
[----:B------:R-:W1:-:S03]  /*1690*/  DMUL R96, R150, R158 ;  /* 0x0000009e96607228 */ /* 0x000e460000000000 */
[----:B0-----:R0:W-:Y:S01]  /*16a0*/  STG.E.64 [R170.64], R162 ;  /* 0x000000a2aa007986 */ /* 0x0011e2000c101b06 */
[----:B------:R-:W2:-:S04]  /*16b0*/  DFMA R166, -R42, R150, -R94 ;  /* 0x000000962aa6722b */ /* 0x000e88000000095e */
[----:B-1----:R-:W1:-:S04]  /*16c0*/  DMUL R168, R16, R96 ;  /* 0x0000006010a87228 */ /* 0x002e480000000000 */
[----:B--2---:R-:W2:-:S04]  /*16d0*/  DFMA R166, -R24, c[0x0][0x200], R166 ;  /* 0x0000800018a67a2b */ /* 0x004e8800000001a6 */
[----:B-1----:R-:W1:-:S03]  /*16e0*/  DADD R188, -RZ, -R168 ;  /* 0x00000000ffbc7229 */ /* 0x002e4600000009a8 */
[----:B--2---:R2:W-:Y:S04]  /*16f0*/  STG.E.64 [R180.64], R166 ;  /* 0x000000a6b4007986 */ /* 0x0045e8000c101b06 */
[----:B------:R3:W-:Y:S04]  /*1700*/  STG.E.64 [R182.64], RZ ;  /* 0x000000ffb6007986 */ /* 0x0007e8000c101b06 */
[----:B-1----:R1:W-:Y:S04]  /*1710*/  STG.E.64 [R184.64], R188 ;  /* 0x000000bcb8007986 */ /* 0x0023e8000c101b06 */
[----:B------:R4:W-:Y:S04]  /*1720*/  STG.E.64 [R186.64], RZ ;  /* 0x000000ffba007986 */ /* 0x0009e8000c101b06 */
[----:B0-----:R-:W5:Y:S01]  /*1730*/  LDG.E.64 R162, [R90.64+0x6e4d8] ;  /* 0x06e4d8065aa27981 */ /* 0x001f62000c1e1b00 */
[----:B------:R-:W0:Y:S01]  /*1740*/  DMUL R178, R150, c[0x0][0x1f0] ;  /* 0x00007c0096b27a28 */ /* 0x000e220000000000 */
[----:B--2---:R-:W-:-:S02]  /*1750*/  IADD3 R180, P1, R105, c[0x0][0x190], RZ ;  /* 0x0000640069b47a10 */ /* 0x004fc40007f3e0ff */
[----:B---3--:R-:W-:Y:S02]  /*1760*/  IADD3 R182, P2, R115, c[0x0][0x190], RZ ;  /* 0x0000640073b67a10 */ /* 0x008fe40007f5e0ff */
[----:B------:R-:W-:Y:S01]  /*1770*/  IADD3.X R181, R102, c[0x0][0x194], RZ, P1, !PT ;  /* 0x0000650066b57a10 */ /* 0x000fe20000ffe4ff */
[C---:B0-----:R-:W0:Y:S01]  /*1780*/  DFMA R178, R24.reuse, -R178, -R94 ;  /* 0x800000b218b2722b */ /* 0x041e22000000085e */
[----:B-1----:R-:W-:Y:S02]  /*1790*/  IADD3 R184, P1, R123, c[0x0][0x190], RZ ;  /* 0x000064007bb87a10 */ /* 0x002fe40007f3e0ff */
[----:B------:R-:W-:Y:S02]  /*17a0*/  IADD3.X R183, R121, c[0x0][0x194], RZ, P2, !PT ;  /* 0x0000650079b77a10 */ /* 0x000fe400017fe4ff */
[----:B----4-:R-:W-:Y:S01]  /*17b0*/  IADD3 R186, P2, R122, c[0x0][0x190], RZ ;  /* 0x000064007aba7a10 */ /* 0x010fe20007f5e0ff */
[----:B0-----:R-:W-:Y:S01]  /*17c0*/  DFMA R178, -R24, c[0x0][0x218], R178 ;  /* 0x0000860018b27a2b */ /* 0x001fe200000001b2 */
[----:B------:R-:W-:-:S02]  /*17d0*/  IADD3 R188, P3, R119, c[0x0][0x190], RZ ;  /* 0x0000640077bc7a10 */ /* 0x000fc40007f7e0ff */
[----:B------:R-:W-:Y:S02]  /*17e0*/  IADD3.X R185, R118, c[0x0][0x194], RZ, P1, !PT ;  /* 0x0000650076b97a10 */ /* 0x000fe40000ffe4ff */
[----:B------:R-:W-:Y:S02]  /*17f0*/  IADD3 R94, P1, R140, c[0x0][0x198], RZ ;  /* 0x000066008c5e7a10 */ /* 0x000fe40007f3e0ff */
[----:B------:R-:W-:Y:S02]  /*1800*/  IADD3.X R187, R120, c[0x0][0x194], RZ, P2, !PT ;  /* 0x0000650078bb7a10 */ /* 0x000fe400017fe4ff */
[----:B------:R-:W-:Y:S02]  /*1810*/  IADD3.X R189, R117, c[0x0][0x194], RZ, P3, !PT ;  /* 0x0000650075bd7a10 */ /* 0x000fe40001ffe4ff */
[----:B------:R-:W-:Y:S01]  /*1820*/  IADD3.X R95, R139, c[0x0][0x19c], RZ, P1, !PT ;  /* 0x000067008b5f7a10 */ /* 0x000fe20000ffe4ff */
[----:B-----5:R-:W0:-:S04]  /*1830*/  DMUL R168, R164, R162 ;  /* 0x000000a2a4a87228 */ /* 0x020e080000000000 */
[----:B------:R-:W1:-:S04]  /*1840*/  DMUL R164, R154, R162 ;  /* 0x000000a29aa47228 */ /* 0x000e480000000000 */
[----:B0-----:R-:W-:-:S04]  /*1850*/  DMUL R170, R24, R168 ;  /* 0x000000a818aa7228 */ /* 0x001fc80000000000 */
[----:B-1----:R-:W0:-:S04]  /*1860*/  DMUL R168, R152, R164 ;  /* 0x000000a498a87228 */ /* 0x002e080000000000 */
[----:B------:R-:W1:-:S04]  /*1870*/  DMUL R166, R150, R162 ;  /* 0x000000a296a67228 */ /* 0x000e480000000000 */
[----:B0-----:R-:W0:-:S04]  /*1880*/  DFMA R168, R16, R168, R170 ;  /* 0x000000a810a8722b */ /* 0x001e0800000000aa */
[----:B-1----:R-:W1:-:S03]  /*1890*/  DMUL R170, R16, R166 ;  /* 0x000000a610aa7228 */ /* 0x002e460000000000 */
[----:B0-----:R0:W-:Y:S03]  /*18a0*/  STG.E.64 [R180.64], R168 ;  /* 0x000000a8b4007986 */ /* 0x0011e6000c101b06 */
[----:B-1----:R-:W1:Y:S01]  /*18b0*/  DADD R190, -RZ, -R170 ;  /* 0x00000000ffbe7229 */ /* 0x002e6200000009aa */
[----:B------:R2:W-:Y:S04]  /*18c0*/  STG.E.64 [R182.64], RZ ;  /* 0x000000ffb6007986 */ /* 0x0005e8000c101b06 */
[----:B------:R-:W-:Y:S04]  /*18d0*/  STG.E.64 [R184.64], R178 ;  /* 0x000000b2b8007986 */ /* 0x000fe8000c101b06 */
[----:B-1----:R-:W-:Y:S04]  /*18e0*/  STG.E.64 [R186.64], R190 ;  /* 0x000000beba007986 */ /* 0x002fe8000c101b06 */
[----:B------:R1:W-:Y:S04]  /*18f0*/  STG.E.64 [R188.64], RZ ;  /* 0x000000ffbc007986 */ /* 0x0003e8000c101b06 */
[----:B0-----:R-:W3:Y:S01]  /*1900*/  LDG.E.64 R168, [R94.64+-0x14b88] ;  /* 0xfeb478065ea87981 */ /* 0x001ee2000c1e1b00 */
[----:B------:R-:W-:Y:S01]  /*1910*/  DMUL R170, R156, R156 ;  /* 0x0000009c9caa7228 */ /* 0x000fe20000000000 */
[----:B------:R-:W-:-:S03]  /*1920*/  IADD3 R192, P4, R130, c[0x0][0x190], RZ ;  /* 0x0000640082c07a10 */ /* 0x000fc60007f9e0ff */
[C---:B--2---:R-:W0:Y:S01]  /*1930*/  DMUL R182, R8.reuse, R150 ;  /* 0x0000009608b67228 */ /* 0x044e220000000000 */
[----:B-1----:R-:W-:Y:S02]  /*1940*/  IADD3 R188, P2, R136, c[0x0][0x190], RZ ;  /* 0x0000640088bc7a10 */ /* 0x002fe40007f5e0ff */
[----:B------:R-:W-:Y:S01]  /*1950*/  IADD3 R190, P3, R131, c[0x0][0x190], RZ ;  /* 0x0000640083be7a10 */ /* 0x000fe20007f7e0ff */
[----:B------:R-:W1:Y:S01]  /*1960*/  DMUL R180, R8, R152 ;  /* 0x0000009808b47228 */ /* 0x000e620000000000 */
[----:B------:R-:W-:Y:S02]  /*1970*/  IADD3.X R189, R135, c[0x0][0x194], RZ, P2, !PT ;  /* 0x0000650087bd7a10 */ /* 0x000fe400017fe4ff */
[----:B------:R-:W-:Y:S01]  /*1980*/  IADD3.X R191, R134, c[0x0][0x194], RZ, P3, !PT ;  /* 0x0000650086bf7a10 */ /* 0x000fe20001ffe4ff */
[----:B0-----:R-:W0:Y:S01]  /*1990*/  DMUL R182, R24, R182 ;  /* 0x000000b618b67228 */ /* 0x001e220000000000 */
[----:B------:R-:W-:-:S03]  /*19a0*/  IADD3.X R193, R133, c[0x0][0x194], RZ, P4, !PT ;  /* 0x0000650085c17a10 */ /* 0x000fc600027fe4ff */
[----:B-1----:R-:W-:-:S04]  /*19b0*/  DMUL R180, R154, R180 ;  /* 0x000000b49ab47228 */ /* 0x002fc80000000000 */
[----:B------:R-:W1:-:S04]  /*19c0*/  DMUL R96, R96, c[`(nvkernel__Z5jacldi_F1L922_10.const_opt.16.24)] ;  /* 0x0000000060607a28 */ /* 0x000e480000000000 */
[----:B------:R-:W-:-:S04]  /*19d0*/  DMUL R166, R166, c[`(nvkernel__Z5jacldi_F1L922_10.const_opt.16.24)] ;  /* 0x00000000a6a67a28 */ /* 0x000fc80000000000 */
[----:B0-----:R-:W0:-:S04]  /*19e0*/  DFMA R182, R44, R156, -R182 ;  /* 0x0000009c2cb6722b */ /* 0x001e0800000008b6 */
[----:B-1----:R-:W-:-:S04]  /*19f0*/  DMUL R96, R16, R96 ;  /* 0x0000006010607228 */ /* 0x002fc80000000000 */
[----:B0-----:R-:W-:-:S04]  /*1a00*/  DFMA R182, -R24, c[0x0][0x230], R182 ;  /* 0x00008c0018b67a2b */ /* 0x001fc800000001b6 */
[----:B---3--:R-:W0:-:S06]  /*1a10*/  DMUL R168, R168, c[`(nvkernel__Z5jacldi_F1L922_10.const_opt.16.24)] ;  /* 0x00000000a8a87a28 */ /* 0x008e0c0000000000 */
[----:B0-----:R0:W1:Y:S02]  /*1a20*/  DFMA R168, R150, R168, -R170 ;  /* 0x000000a896a8722b */ /* 0x00106400000008aa */
[----:B0-----:R-:W-:-:S04]  /*1a30*/  IADD3 R170, P1, R129, c[0x0][0x190], RZ ;  /* 0x0000640081aa7a10 */ /* 0x001fc80007f3e0ff */
[----:B-1----:R-:W0:Y:S01]  /*1a40*/  DMUL R168, R16, R168 ;  /* 0x000000a810a87228 */ /* 0x002e220000000000 */
[----:B------:R-:W-:Y:S02]  /*1a50*/  IADD3.X R171, R128, c[0x0][0x194], RZ, P1, !PT ;  /* 0x0000650080ab7a10 */ /* 0x000fe40000ffe4ff */
[----:B------:R-:W-:-:S03]  /*1a60*/  IADD3 R186, P1, R137, c[0x0][0x190], RZ ;  /* 0x0000640089ba7a10 */ /* 0x000fc60007f3e0ff */
[----:B0-----:R-:W0:Y:S01]  /*1a70*/  DFMA R168, R24, R180, -R168 ;  /* 0x000000b418a8722b */ /* 0x001e2200000008a8 */
[----:B------:R-:W-:-:S03]  /*1a80*/  IADD3.X R187, R132, c[0x0][0x194], RZ, P1, !PT ;  /* 0x0000650084bb7a10 */ /* 0x000fc60000ffe4ff */
[----:B------:R-:W1:-:S03]  /*1a90*/  DMUL R180, R16, R166 ;  /* 0x000000a610b47228 */ /* 0x000e460000000000 */
[----:B0-----:R0:W-:Y:S04]  /*1aa0*/  STG.E.64 [R170.64], R168 ;  /* 0x000000a8aa007986 */ /* 0x0011e8000c101b06 */
[----:B------:R-:W-:Y:S04]  /*1ab0*/  STG.E.64 [R186.64], R96 ;  /* 0x00000060ba007986 */ /* 0x000fe8000c101b06 */
[----:B-1----:R-:W-:Y:S04]  /*1ac0*/  STG.E.64 [R188.64], R180 ;  /* 0x000000b4bc007986 */ /* 0x002fe8000c101b06 */
[----:B------:R1:W-:Y:S04]  /*1ad0*/  STG.E.64 [R190.64], R182 ;  /* 0x000000b6be007986 */ /* 0x0003e8000c101b06 */
[----:B------:R-:W-:Y:S04]  /*1ae0*/  STG.E.64 [R192.64], R46 ;  /* 0x0000002ec0007986 */ /* 0x000fe8000c101b06 */
[----:B------:R-:W2:Y:S04]  /*1af0*/  LDG.E.64 R166, [R88.64+0xf1538] ;  /* 0x0f15380658a67981 */ /* 0x000ea8000c1e1b00 */
[----:B0-----:R-:W3:Y:S01]  /*1b00*/  LDG.E.64 R170, [R94.64+-0x14b88] ;  /* 0xfeb478065eaa7981 */ /* 0x001ee2000c1e1b00 */
[----:B------:R-:W0:Y:S01]  /*1b10*/  DMUL R178, R150, R152 ;  /* 0x0000009896b27228 */ /* 0x000e220000000000 */
[----:B------:R-:W-:-:S02]  /*1b20*/  IMAD.MOV.U32 R194, RZ, RZ, c[0x0][0x248] ;  /* 0x00009200ffc27624 */ /* 0x000fc400078e00ff */
[----:B------:R-:W-:Y:S01]  /*1b30*/  IMAD.MOV.U32 R195, RZ, RZ, c[0x0][0x24c] ;  /* 0x00009300ffc37624 */ /* 0x000fe200078e00ff */
[----:B------:R-:W-:-:S04]  /*1b40*/  DMUL R168, R162, R162 ;  /* 0x000000a2a2a87228 */ /* 0x000fc80000000000 */
[----:B0-----:R-:W0:-:S04]  /*1b50*/  DMUL R184, R6, R178 ;  /* 0x000000b206b87228 */ /* 0x001e080000000000 */
[----:B------:R-:W1:-:S04]  /*1b60*/  DMUL R160, R160, c[`(nvkernel__Z5jacldi_F1L922_10.const_opt.16.24)] ;  /* 0x00000000a0a07a28 */ /* 0x000e480000000000 */
[----:B0-----:R-:W-:-:S04]  /*1b70*/  DMUL R184, R168, R184 ;  /* 0x000000b8a8b87228 */ /* 0x001fc80000000000 */
[----:B------:R-:W0:-:S04]  /*1b80*/  DMUL R168, R48, R152 ;  /* 0x0000009830a87228 */ /* 0x000e080000000000 */
[----:B-1----:R-:W-:-:S04]  /*1b90*/  DMUL R182, R152, R160 ;  /* 0x000000a098b67228 */ /* 0x002fc80000000000 */
[----:B0-----:R-:W0:-:S04]  /*1ba0*/  DMUL R186, R158, R168 ;  /* 0x000000a89eba7228 */ /* 0x001e080000000000 */
[----:B------:R-:W1:-:S04]  /*1bb0*/  DADD R96, R194, -c[0x0][0x1f0] ;  /* 0x80007c00c2607629 */ /* 0x000e480000000000 */
[----:B------:R-:W-:-:S04]  /*1bc0*/  DMUL R160, R158, R158 ;  /* 0x0000009e9ea07228 */ /* 0x000fc80000000000 */
[----:B0-----:R-:W-:-:S04]  /*1bd0*/  DFMA R158, R16, R182, -R186 ;  /* 0x000000b6109e722b */ /* 0x001fc800000008ba */
[----:B-1----:R-:W0:-:S04]  /*1be0*/  DMUL R180, R178, R96 ;  /* 0x00000060b2b47228 */ /* 0x002e080000000000 */
[----:B------:R-:W-:-:S04]  /*1bf0*/  DMUL R182, R2, R178 ;  /* 0x000000b202b67228 */ /* 0x000fc80000000000 */
[----:B0-----:R-:W-:-:S04]  /*1c00*/  DFMA R180, R160, R180, -R184 ;  /* 0x000000b4a0b4722b */ /* 0x001fc800000008b8 */
[----:B------:R-:W0:-:S04]  /*1c10*/  DMUL R160, R154, R154 ;  /* 0x0000009a9aa07228 */ /* 0x000e080000000000 */
[----:B------:R-:W1:-:S04]  /*1c20*/  DMUL R164, R164, c[`(nvkernel__Z5jacldi_F1L922_10.const_opt.16.24)] ;  /* 0x00000000a4a47a28 */ /* 0x000e480000000000 */
[----:B0-----:R-:W-:-:S04]  /*1c30*/  DFMA R180, R160, -R182, R180 ;  /* 0x800000b6a0b4722b */ /* 0x001fc800000000b4 */
[----:B------:R0:W-:Y:S02]  /*1c40*/  DMUL R162, R162, R168 ;  /* 0x000000a8a2a27228 */ /* 0x0001e40000000000 */
[----:B0-----:R-:W-:Y:S02]  /*1c50*/  IADD3 R168, P1, R138, c[0x0][0x190], RZ ;  /* 0x000064008aa87a10 */ /* 0x001fe40007f3e0ff */
[----:B-1----:R-:W0:Y:S02]  /*1c60*/  DMUL R164, R152, R164 ;  /* 0x000000a498a47228 */ /* 0x002e240000000000 */
[----:B------:R-:W-:-:S04]  /*1c70*/  IADD3.X R169, R141, c[0x0][0x194], RZ, P1, !PT ;  /* 0x000065008da97a10 */ /* 0x000fc80000ffe4ff */
[----:B0-----:R-:W-:-:S04]  /*1c80*/  DFMA R162, R16, R164, -R162 ;  /* 0x000000a410a2722b */ /* 0x001fc800000008a2 */
[----:B--2---:R-:W3:-:S06]  /*1c90*/  DMUL R178, R166, c[`(nvkernel__Z5jacldi_F1L922_10.const_opt.24.32)] ;  /* 0x00000000a6b27a28 */ /* 0x004ecc0000000000 */
[----:B---3--:R-:W0:-:S04]  /*1ca0*/  DFMA R170, R170, c[`(nvkernel__Z5jacldi_F1L922_10.const_opt.32.40)], R178 ;  /* 0x00000000aaaa7a2b */ /* 0x008e0800000000b2 */
[----:B------:R-:W1:-:S04]  /*1cb0*/  DMUL R178, R152, c[0x0][0x248] ;  /* 0x0000920098b27a28 */ /* 0x000e480000000000 */
[----:B0-----:R-:W0:-:S04]  /*1cc0*/  DMUL R170, R154, R170 ;  /* 0x000000aa9aaa7228 */ /* 0x001e080000000000 */
[----:B-1----:R1:W-:Y:S02]  /*1cd0*/  DFMA R178, R166, -R178, R180 ;  /* 0x800000b2a6b2722b */ /* 0x0023e400000000b4 */
[----:B-1----:R-:W-:Y:S02]  /*1ce0*/  IADD3 R180, P3, R144, c[0x0][0x190], RZ ;  /* 0x0000640090b47a10 */ /* 0x002fe40007f7e0ff */
[----:B0-----:R-:W0:Y:S02]  /*1cf0*/  DMUL R170, R152, R170 ;  /* 0x000000aa98aa7228 */ /* 0x001e240000000000 */
[----:B------:R-:W-:-:S04]  /*1d00*/  IADD3.X R181, R145, c[0x0][0x194], RZ, P3, !PT ;  /* 0x0000650091b57a10 */ /* 0x000fc80001ffe4ff */
[----:B0-----:R-:W0:-:S06]  /*1d10*/  DMUL R170, R16, R170 ;  /* 0x000000aa10aa7228 */ /* 0x001e0c0000000000 */
[----:B0-----:R0:W1:Y:S02]  /*1d20*/  DFMA R170, R24, -R178, -R170 ;  /* 0x800000b218aa722b */ /* 0x00106400000008aa */
[----:B0-----:R-:W-:-:S04]  /*1d30*/  IADD3 R178, P2, R142, c[0x0][0x190], RZ ;  /* 0x000064008eb27a10 */ /* 0x001fc80007f5e0ff */
[----:B------:R-:W-:Y:S01]  /*1d40*/  IADD3.X R179, R143, c[0x0][0x194], RZ, P2, !PT ;  /* 0x000065008fb37a10 */ /* 0x000fe200017fe4ff */
[----:B-1----:R-:W-:Y:S04]  /*1d50*/  STG.E.64 [R168.64], R170 ;  /* 0x000000aaa8007986 */ /* 0x002fe8000c101b06 */
[----:B------:R0:W-:Y:S04]  /*1d60*/  STG.E.64 [R178.64], R158 ;  /* 0x0000009eb2007986 */ /* 0x0001e8000c101b06 */
[----:B------:R1:W-:Y:S04]  /*1d70*/  STG.E.64 [R180.64], R162 ;  /* 0x000000a2b4007986 */ /* 0x0003e8000c101b06 */
[----:B------:R-:W2:Y:S04]  /*1d80*/  LDG.E.64 R166, [R94.64+-0x14b88] ;  /* 0xfeb478065ea67981 */ /* 0x000ea8000c1e1b00 */
[----:B------:R-:W3:Y:S01]  /*1d90*/  LDG.E.64 R164, [R88.64+0xf1538] ;  /* 0x0f15380658a47981 */ /* 0x000ee2000c1e1b00 */
[----:B------:R-:W-:Y:S01]  /*1da0*/  DMUL R156, R156, c[`(nvkernel__Z5jacldi_F1L922_10.const_opt.24.32)] ;  /* 0x000000009c9c7a28 */ /* 0x000fe20000000000 */
[----:B0-----:R-:W-:-:S02]  /*1db0*/  IADD3 R178, P3, R126, c[0x0][0x1a0], RZ ;  /* 0x000068007eb27a10 */ /* 0x001fc40007f7e0ff */
[----:B-1----:R-:W-:Y:S02]  /*1dc0*/  IADD3 R180, P4, R125, c[0x0][0x1a0], RZ ;  /* 0x000068007db47a10 */ /* 0x002fe40007f9e0ff */
[----:B------:R-:W-:Y:S02]  /*1dd0*/  IADD3.X R179, R111, c[0x0][0x1a4], RZ, P3, !PT ;  /* 0x000069006fb37a10 */ /* 0x000fe40001ffe4ff */
[----:B------:R-:W-:Y:S01]  /*1de0*/  IADD3.X R181, R112, c[0x0][0x1a4], RZ, P4, !PT ;  /* 0x0000690070b57a10 */ /* 0x000fe200027fe4ff */
[----:B--2---:R-:W0:-:S04]  /*1df0*/  DMUL R166, R150, R166 ;  /* 0x000000a696a67228 */ /* 0x004e080000000000 */
[----:B---3--:R-:W-:-:S04]  /*1e00*/  DMUL R164, R150, R164 ;  /* 0x000000a496a47228 */ /* 0x008fc80000000000 */
[----:B0-----:R-:W0:-:S04]  /*1e10*/  DFMA R166, R152, R160, R166 ;  /* 0x000000a098a6722b */ /* 0x001e0800000000a6 */
[----:B------:R-:W-:-:S04]  /*1e20*/  DMUL R150, R52, R150 ;  /* 0x0000009634967228 */ /* 0x000fc80000000000 */
[----:B0-----:R-:W0:-:S04]  /*1e30*/  DMUL R166, R166, c[`(nvkernel__Z5jacldi_F1L922_10.const_opt.8.16)] ;  /* 0x00000000a6a67a28 */ /* 0x001e080000000000 */
[----:B------:R-:W-:-:S04]  /*1e40*/  DMUL R152, R50, R152 ;  /* 0x0000009832987228 */ /* 0x000fc80000000000 */
[----:B0-----:R-:W0:-:S04]  /*1e50*/  DFMA R164, R164, c[`(nvkernel__Z5jacldi_F1L922_10.const_opt.40.48)], R166 ;  /* 0x00000000a4a47a2b */ /* 0x001e0800000000a6 */
[C---:B------:R1:W2:Y:S02]  /*1e60*/  DFMA R150, R16.reuse, R156, -R150 ;  /* 0x0000009c1096722b */ /* 0x0402a40000000896 */
[----:B-1----:R-:W-:Y:S02]  /*1e70*/  IADD3 R156, P1, R147, c[0x0][0x190], RZ ;  /* 0x00006400939c7a10 */ /* 0x002fe40007f3e0ff */
[----:B0-----:R-:W0:Y:S02]  /*1e80*/  DMUL R164, R16, R164 ;  /* 0x000000a410a47228 */ /* 0x001e240000000000 */
[----:B------:R-:W-:Y:S02]  /*1e90*/  IADD3.X R157, R148, c[0x0][0x194], RZ, P1, !PT ;  /* 0x00006500949d7a10 */ /* 0x000fe40000ffe4ff */
[----:B--2---:R-:W-:Y:S01]  /*1ea0*/  DFMA R150, -R24, c[0x0][0x250], R150 ;  /* 0x0000940018967a2b */ /* 0x004fe20000000196 */
[----:B------:R-:W-:-:S03]  /*1eb0*/  IADD3 R158, P1, R113, c[0x0][0x1a0], RZ ;  /* 0x00006800719e7a10 */ /* 0x000fc60007f3e0ff */
[----:B0-----:R0:W1:Y:S01]  /*1ec0*/  DFMA R164, R154, -R152, -R164 ;  /* 0x800000989aa4722b */ /* 0x00106200000008a4 */
[----:B------:R-:W-:Y:S02]  /*1ed0*/  IADD3.X R159, R116, c[0x0][0x1a4], RZ, P1, !PT ;  /* 0x00006900749f7a10 */ /* 0x000fe40000ffe4ff */
[----:B0-----:R-:W-:Y:S01]  /*1ee0*/  IADD3 R154, P2, R146, c[0x0][0x190], RZ ;  /* 0x00006400929a7a10 */ /* 0x001fe20007f5e0ff */
[----:B------:R-:W0:Y:S01]  /*1ef0*/  DADD R160, -RZ, -R174 ;  /* 0x00000000ffa07229 */ /* 0x000e2200000009ae */
[----:B------:R-:W-:Y:S02]  /*1f00*/  IADD3 R166, P1, R127, c[0x0][0x1a0], RZ ;  /* 0x000068007fa67a10 */ /* 0x000fe40007f3e0ff */
[----:B------:R-:W-:Y:S01]  /*1f10*/  IADD3.X R155, R149, c[0x0][0x194], RZ, P2, !PT ;  /* 0x00006500959b7a10 */ /* 0x000fe200017fe4ff */
[----:B-1----:R1:W-:Y:S01]  /*1f20*/  STG.E.64 [R156.64], R164 ;  /* 0x000000a49c007986 */ /* 0x0023e2000c101b06 */
[----:B------:R-:W-:-:S03]  /*1f30*/  IADD3 R168, P2, R114, c[0x0][0x1a0], RZ ;  /* 0x0000680072a87a10 */ /* 0x000fc60007f5e0ff */
[----:B------:R-:W-:Y:S01]  /*1f40*/  STG.E.64 [R154.64], R150 ;  /* 0x000000969a007986 */ /* 0x000fe2000c101b06 */
[----:B------:R-:W-:-:S03]  /*1f50*/  IADD3.X R167, R124, c[0x0][0x1a4], RZ, P1, !PT ;  /* 0x000069007ca77a10 */ /* 0x000fc60000ffe4ff */
[----:B------:R-:W2:Y:S01]  /*1f60*/  LDG.E.64 R152, [R92.64+-0x338] ;  /* 0xfffcc8065c987981 */ /* 0x000ea2000c1e1b00 */
[----:B------:R-:W-:-:S03]  /*1f70*/  IADD3.X R169, R110, c[0x0][0x1a4], RZ, P2, !PT ;  /* 0x000069006ea97a10 */ /* 0x000fc600017fe4ff */
[----:B0-----:R0:W-:Y:S01]  /*1f80*/  STG.E.64 [R158.64], R160 ;  /* 0x000000a09e007986 */ /* 0x0011e2000c101b06 */
[----:B-1----:R-:W1:-:S03]  /*1f90*/  DADD R164, -RZ, -R18 ;  /* 0x00000000ffa47229 */ /* 0x002e460000000912 */
[----:B------:R-:W-:Y:S04]  /*1fa0*/  STG.E.64 [R166.64], RZ ;  /* 0x000000ffa6007986 */ /* 0x000fe8000c101b06 */
[----:B-1----:R-:W-:Y:S04]  /*1fb0*/  STG.E.64 [R168.64], R164 ;  /* 0x000000a4a8007986 */ /* 0x002fe8000c101b06 */
[----:B------:R-:W-:Y:S04]  /*1fc0*/  STG.E.64 [R178.64], RZ ;  /* 0x000000ffb2007986 */ /* 0x000fe8000c101b06 */
[----:B------:R1:W-:Y:S04]  /*1fd0*/  STG.E.64 [R180.64], RZ ;  /* 0x000000ffb4007986 */ /* 0x0003e8000c101b06 */
[----:B0-----:R-:W3:Y:S04]  /*1fe0*/  LDG.E.64 R158, [R90.64+-0x7beb08] ;  /* 0x8414f8065a9e7981 */ /* 0x001ee8000c1e1b00 */
[----:B------:R-:W4:Y:S01]  /*1ff0*/  LDG.E.64 R156, [R90.64+0x82d28] ;  /* 0x082d28065a9c7981 */ /* 0x000f22000c1e1b00 */
[----:B------:R-:W-:-:S02]  /*2000*/  IADD3 R188, P2, R104, c[0x0][0x1a0], RZ ;  /* 0x0000680068bc7a10 */ /* 0x000fc40007f5e0ff */
[----:B-1----:R-:W-:Y:S02]  /*2010*/  IADD3 R180, P1, R108, c[0x0][0x1a0], RZ ;  /* 0x000068006cb47a10 */ /* 0x002fe40007f3e0ff */
        /* <DEDUP_REMOVED lines=8> */
[----:B--2---:R-:W0:-:S04]  /*20a0*/  DMUL R150, R152, R152 ;  /* 0x0000009898967228 */ /* 0x004e080000000000 */
[----:B------:R-:W-:-:S04]  /*20b0*/  DMUL R170, R152, c[0x0][0x1f0] ;  /* 0x00007c0098aa7a28 */ /* 0x000fc80000000000 */
[----:B0-----:R-:W3:-:S06]  /*20c0*/  DMUL R162, R150, c[0x0][0x1f0] ;  /* 0x00007c0096a27a28 */ /* 0x001ecc0000000000 */
[----:B---3--:R-:W0:-:S04]  /*20d0*/  DMUL R160, R158, R162 ;  /* 0x000000a29ea07228 */ /* 0x008e080000000000 */
[----:B----4-:R-:W1:-:S04]  /*20e0*/  DMUL R154, R156, R158 ;  /* 0x0000009e9c9a7228 */ /* 0x010e480000000000 */
[----:B0-----:R-:W-:-:S04]  /*20f0*/  DMUL R166, R10, R160 ;  /* 0x000000a00aa67228 */ /* 0x001fc80000000000 */
[----:B-1----:R-:W0:-:S04]  /*2100*/  DMUL R164, R150, R154 ;  /* 0x0000009a96a47228 */ /* 0x002e080000000000 */
[----:B------:R-:W1:-:S04]  /*2110*/  DMUL R160, R152, R156 ;  /* 0x0000009c98a07228 */ /* 0x000e480000000000 */
[----:B0-----:R-:W0:-:S04]  /*2120*/  DFMA R168, R18, R164, R166 ;  /* 0x000000a412a8722b */ /* 0x001e0800000000a6 */
[----:B-1----:R-:W1:-:S03]  /*2130*/  DMUL R164, R18, R160 ;  /* 0x000000a012a47228 */ /* 0x002e460000000000 */
[----:B0-----:R0:W-:Y:S01]  /*2140*/  STG.E.64 [R180.64], R168 ;  /* 0x000000a8b4007986 */ /* 0x0011e2000c101b06 */
[----:B------:R-:W2:-:S04]  /*2150*/  DMUL R166, R152, R158 ;  /* 0x0000009e98a67228 */ /* 0x000e880000000000 */
[----:B-1----:R-:W1:-:S04]  /*2160*/  DFMA R164, -R10, R170, -R164 ;  /* 0x000000aa0aa4722b */ /* 0x002e4800000009a4 */
[----:B--2---:R-:W2:-:S04]  /*2170*/  DMUL R178, R18, R166 ;  /* 0x000000a612b27228 */ /* 0x004e880000000000 */
[----:B-1----:R-:W1:-:S04]  /*2180*/  DFMA R170, -R10, c[0x0][0x208], R164 ;  /* 0x000082000aaa7a2b */ /* 0x002e4800000001a4 */
[----:B--2---:R-:W2:-:S03]  /*2190*/  DADD R194, -RZ, -R178 ;  /* 0x00000000ffc27229 */ /* 0x004e8600000009b2 */
[----:B-1----:R-:W-:Y:S04]  /*21a0*/  STG.E.64 [R186.64], R170 ;  /* 0x000000aaba007986 */ /* 0x002fe8000c101b06 */
[----:B--2---:R1:W-:Y:S04]  /*21b0*/  STG.E.64 [R188.64], R194 ;  /* 0x000000c2bc007986 */ /* 0x0043e8000c101b06 */
[----:B------:R2:W-:Y:S04]  /*21c0*/  STG.E.64 [R190.64], RZ ;  /* 0x000000ffbe007986 */ /* 0x0005e8000c101b06 */
[----:B------:R3:W-:Y:S04]  /*21d0*/  STG.E.64 [R192.64], RZ ;  /* 0x000000ffc0007986 */ /* 0x0007e8000c101b06 */
[----:B0-----:R-:W4:Y:S01]  /*21e0*/  LDG.E.64 R168, [R94.64+-0x338] ;  /* 0xfffcc8065ea87981 */ /* 0x001f22000c1e1b00 */
        /* <DEDUP_REMOVED lines=9> */
[----:B------:R-:W-:-:S04]  /*2280*/  DMUL R178, R160, R160 ;  /* 0x000000a0a0b27228 */ /* 0x000fc80000000000 */
[----:B------:R-:W0:-:S04]  /*2290*/  DMUL R182, R160, c[`(nvkernel__Z5jacldi_F1L922_10.const_opt.0.8)] ;  /* 0x00000000a0b67a28 */ /* 0x000e080000000000 */
[----:B-1----:R-:W-:-:S04]  /*22a0*/  DMUL R180, R156, R180 ;  /* 0x000000b49cb47228 */ /* 0x002fc80000000000 */
[----:B------:R-:W1:-:S04]  /*22b0*/  DMUL R166, R166, c[`(nvkernel__Z5jacldi_F1L922_10.const_opt.16.24)] ;  /* 0x00000000a6a67a28 */ /* 0x000e480000000000 */
[----:B0-----:R-:W0:-:S04]  /*22c0*/  DFMA R182, R18, R182, -R184 ;  /* 0x000000b612b6722b */ /* 0x001e0800000008b8 */
[----:B-1----:R-:W-:-:S04]  /*22d0*/  DMUL R170, R18, R166 ;  /* 0x000000a612aa7228 */ /* 0x002fc80000000000 */
[----:B0-----:R-:W-:-:S04]  /*22e0*/  DFMA R182, -R10, c[0x0][0x220], R182 ;  /* 0x000088000ab67a2b */ /* 0x001fc800000001b6 */
[----:B----4-:R-:W0:-:S06]  /*22f0*/  DMUL R168, R152, R168 ;  /* 0x000000a898a87228 */ /* 0x010e0c0000000000 */
[----:B0-----:R-:W0:-:S06]  /*2300*/  DFMA R168, R168, c[`(nvkernel__Z5jacldi_F1L922_10.const_opt.16.24)], -R178 ;  /* 0x00000000a8a87a2b */ /* 0x001e0c00000008b2 */
[----:B0-----:R-:W0:-:S06]  /*2310*/  DMUL R168, R18, R168 ;  /* 0x000000a812a87228 */ /* 0x001e0c0000000000 */
[----:B0-----:R-:W0:-:S07]  /*2320*/  DFMA R168, R10, R180, -R168 ;  /* 0x000000b40aa8722b */ /* 0x001e0e00000008a8 */
[----:B0-----:R0:W-:Y:S04]  /*2330*/  STG.E.64 [R188.64], R168 ;  /* 0x000000a8bc007986 */ /* 0x0011e8000c101b06 */
[----:B------:R1:W-:Y:S04]  /*2340*/  STG.E.64 [R190.64], R170 ;  /* 0x000000aabe007986 */ /* 0x0003e8000c101b06 */
[----:B------:R2:W-:Y:S04]  /*2350*/  STG.E.64 [R192.64], R182 ;  /* 0x000000b6c0007986 */ /* 0x0005e8000c101b06 */
[----:B------:R-:W3:Y:S01]  /*2360*/  LDG.E.64 R166, [R88.64+-0x73baa8] ;  /* 0x8c45580658a67981 */ /* 0x000ee2000c1e1b00 */
[----:B------:R-:W-:-:S02]  /*2370*/  IADD3 R194, P1, R122, c[0x0][0x1a0], RZ ;  /* 0x000068007ac27a10 */ /* 0x000fc40007f3e0ff */
[----:B0-----:R-:W-:Y:S02]  /*2380*/  IADD3 R168, P2, R119, c[0x0][0x1a0], RZ ;  /* 0x0000680077a87a10 */ /* 0x001fe40007f5e0ff */
[----:B------:R-:W-:Y:S02]  /*2390*/  IADD3.X R195, R120, c[0x0][0x1a4], RZ, P1, !PT ;  /* 0x0000690078c37a10 */ /* 0x000fe40000ffe4ff */
[----:B-1----:R-:W-:Y:S02]  /*23a0*/  IADD3 R170, P3, R129, c[0x0][0x1a0], RZ ;  /* 0x0000680081aa7a10 */ /* 0x002fe40007f7e0ff */
[----:B------:R-:W-:Y:S02]  /*23b0*/  IADD3.X R169, R117, c[0x0][0x1a4], RZ, P2, !PT ;  /* 0x0000690075a97a10 */ /* 0x000fe400017fe4ff */
[----:B------:R-:W-:Y:S02]  /*23c0*/  IADD3.X R171, R128, c[0x0][0x1a4], RZ, P3, !PT ;  /* 0x0000690080ab7a10 */ /* 0x000fe40001ffe4ff */
[----:B------:R-:W-:-:S02]  /*23d0*/  IADD3 R188, P2, R136, c[0x0][0x1a0], RZ ;  /* 0x0000680088bc7a10 */ /* 0x000fc40007f5e0ff */
[----:B------:R-:W-:Y:S02]  /*23e0*/  IADD3 R190, P3, R131, c[0x0][0x1a0], RZ ;  /* 0x0000680083be7a10 */ /* 0x000fe40007f7e0ff */
[----:B--2---:R-:W-:Y:S02]  /*23f0*/  IADD3 R192, P4, R130, c[0x0][0x1a0], RZ ;  /* 0x0000680082c07a10 */ /* 0x004fe40007f9e0ff */
[----:B------:R-:W-:Y:S02]  /*2400*/  IADD3.X R189, R135, c[0x0][0x1a4], RZ, P2, !PT ;  /* 0x0000690087bd7a10 */ /* 0x000fe400017fe4ff */
[----:B------:R-:W-:Y:S02]  /*2410*/  IADD3.X R191, R134, c[0x0][0x1a4], RZ, P3, !PT ;  /* 0x0000690086bf7a10 */ /* 0x000fe40001ffe4ff */
[----:B------:R-:W-:Y:S01]  /*2420*/  IADD3.X R193, R133, c[0x0][0x1a4], RZ, P4, !PT ;  /* 0x0000690085c17a10 */ /* 0x000fe200027fe4ff */
[----:B---3--:R-:W0:-:S04]  /*2430*/  DMUL R180, R162, R166 ;  /* 0x000000a6a2b47228 */ /* 0x008e080000000000 */
[----:B------:R-:W1:-:S04]  /*2440*/  DMUL R178, R152, R166 ;  /* 0x000000a698b27228 */ /* 0x000e480000000000 */
[----:B------:R-:W2:-:S04]  /*2450*/  DMUL R162, R156, R166 ;  /* 0x000000a69ca27228 */ /* 0x000e880000000000 */
[----:B0-----:R-:W-:-:S04]  /*2460*/  DMUL R186, R10, R180 ;  /* 0x000000b40aba7228 */ /* 0x001fc80000000000 */
[----:B-1----:R-:W0:-:S04]  /*2470*/  DMUL R180, R178, c[`(nvkernel__Z5jacldi_F1L922_10.const_opt.16.24)] ;  /* 0x00000000b2b47a28 */ /* 0x002e080000000000 */
[----:B--2---:R-:W1:-:S04]  /*2480*/  DMUL R184, R150, R162 ;  /* 0x000000a296b87228 */ /* 0x004e480000000000 */
[----:B------:R-:W-:-:S04]  /*2490*/  DMUL R178, R18, R178 ;  /* 0x000000b212b27228 */ /* 0x000fc80000000000 */
[----:B0-----:R-:W0:-:S04]  /*24a0*/  DMUL R180, R18, R180 ;  /* 0x000000b412b47228 */ /* 0x001e080000000000 */
[----:B-1----:R1:W2:Y:S02]  /*24b0*/  DFMA R184, R18, R184, R186 ;  /* 0x000000b812b8722b */ /* 0x0022a400000000ba */
[----:B-1----:R-:W-:Y:S01]  /*24c0*/  IADD3 R186, P1, R137, c[0x0][0x1a0], RZ ;  /* 0x0000680089ba7a10 */ /* 0x002fe20007f3e0ff */
[----:B0-----:R0:W-:Y:S01]  /*24d0*/  STG.E.64 [R194.64], R180 ;  /* 0x000000b4c2007986 */ /* 0x0011e2000c101b06 */
[----:B------:R-:W1:Y:S02]  /*24e0*/  DADD R196, -RZ, -R178 ;  /* 0x00000000ffc47229 */ /* 0x000e6400000009b2 */
[----:B------:R-:W-:Y:S01]  /*24f0*/  IADD3.X R187, R132, c[0x0][0x1a4], RZ, P1, !PT ;  /* 0x0000690084bb7a10 */ /* 0x000fe20000ffe4ff */
[----:B------:R3:W-:Y:S01]  /*2500*/  STG.E.64 [R168.64], R54 ;  /* 0x00000036a8007986 */ /* 0x0007e2000c101b06 */
[----:B------:R-:W4:-:S03]  /*2510*/  DFMA R178, -R10, c[0x0][0x238], R164 ;  /* 0x00008e000ab27a2b */ /* 0x000f0600000001a4 */
[----:B--2---:R2:W-:Y:S04]  /*2520*/  STG.E.64 [R170.64], R184 ;  /* 0x000000b8aa007986 */ /* 0x0045e8000c101b06 */
[----:B------:R-:W-:Y:S04]  /*2530*/  STG.E.64 [R186.64], RZ ;  /* 0x000000ffba007986 */ /* 0x000fe8000c101b06 */
[----:B-1----:R-:W-:Y:S04]  /*2540*/  STG.E.64 [R188.64], R196 ;  /* 0x000000c4bc007986 */ /* 0x002fe8000c101b06 */
[----:B----4-:R1:W-:Y:S04]  /*2550*/  STG.E.64 [R190.64], R178 ;  /* 0x000000b2be007986 */ /* 0x0103e8000c101b06 */
[----:B------:R-:W-:Y:S04]  /*2560*/  STG.E.64 [R192.64], RZ ;  /* 0x000000ffc0007986 */ /* 0x000fe8000c101b06 */
[----:B0-----:R-:W4:Y:S04]  /*2570*/  LDG.E.64 R180, [R88.64+0x105d88] ;  /* 0x105d880658b47981 */ /* 0x001f28000c1e1b00 */
[----:B---3--:R-:W3:Y:S01]  /*2580*/  LDG.E.64 R168, [R94.64+-0x338] ;  /* 0xfffcc8065ea87981 */ /* 0x008ee2000c1e1b00 */
[----:B--2---:R-:W0:-:S04]  /*2590*/  DMUL R170, R152, R150 ;  /* 0x0000009698aa7228 */ /* 0x004e080000000000 */
[----:B------:R-:W-:-:S04]  /*25a0*/  DMUL R164, R156, R156 ;  /* 0x0000009c9ca47228 */ /* 0x000fc80000000000 */
[----:B0-----:R-:W0:-:S04]  /*25b0*/  DMUL R184, R2, R170 ;  /* 0x000000aa02b87228 */ /* 0x001e080000000000 */
[----:B------:R-:W-:-:S04]  /*25c0*/  DMUL R96, R96, R170 ;  /* 0x000000aa60607228 */ /* 0x000fc80000000000 */
[----:B------:R-:W-:-:S04]  /*25d0*/  DMUL R182, R158, R158 ;  /* 0x0000009e9eb67228 */ /* 0x000fc80000000000 */
[----:B0-----:R-:W0:-:S04]  /*25e0*/  DMUL R184, R184, R164 ;  /* 0x000000a4b8b87228 */ /* 0x001e080000000000 */
[----:B------:R-:W-:-:S04]  /*25f0*/  DMUL R170, R6, R170 ;  /* 0x000000aa06aa7228 */ /* 0x000fc80000000000 */
[----:B0-----:R0:W-:Y:S02]  /*2600*/  DFMA R96, R96, R182, -R184 ;  /* 0x000000b66060722b */ /* 0x0011e400000008b8 */
[----:B0-----:R-:W-:Y:S02]  /*2610*/  IADD3 R182, P2, R142, c[0x0][0x1a0], RZ ;  /* 0x000068008eb67a10 */ /* 0x001fe40007f5e0ff */
[----:B-1----:R-:W0:Y:S02]  /*2620*/  DMUL R178, R166, R166 ;  /* 0x000000a6a6b27228 */ /* 0x002e240000000000 */
[----:B------:R-:W-:Y:S02]  /*2630*/  IADD3.X R183, R143, c[0x0][0x1a4], RZ, P2, !PT ;  /* 0x000069008fb77a10 */ /* 0x000fe400017fe4ff */
[----:B------:R-:W1:-:S04]  /*2640*/  DMUL R154, R154, c[`(nvkernel__Z5jacldi_F1L922_10.const_opt.16.24)] ;  /* 0x000000009a9a7a28 */ /* 0x000e480000000000 */
[----:B0-----:R-:W-:-:S04]  /*2650*/  DFMA R96, R170, -R178, R96 ;  /* 0x800000b2aa60722b */ /* 0x001fc80000000060 */
[----:B------:R-:W0:-:S04]  /*2660*/  DMUL R178, R150, c[0x0][0x248] ;  /* 0x0000920096b27a28 */ /* 0x000e080000000000 */
[----:B-1----:R-:W-:-:S04]  /*2670*/  DMUL R154, R150, R154 ;  /* 0x0000009a969a7228 */ /* 0x002fc80000000000 */
[----:B----4-:R-:W3:-:S04]  /*2680*/  DMUL R170, R180, c[`(nvkernel__Z5jacldi_F1L922_10.const_opt.24.32)] ;  /* 0x00000000b4aa7a28 */ /* 0x010ec80000000000 */
[----:B0-----:R0:W-:Y:S02]  /*2690*/  DFMA R178, -R180, R178, R96 ;  /* 0x000000b2b4b2722b */ /* 0x0011e40000000160 */
[----:B0-----:R-:W-:Y:S02]  /*26a0*/  IADD3 R180, P1, R138, c[0x0][0x1a0], RZ ;  /* 0x000068008ab47a10 */ /* 0x001fe40007f3e0ff */
[----:B---3--:R-:W-:Y:S02]  /*26b0*/  DFMA R170, R168, c[`(nvkernel__Z5jacldi_F1L922_10.const_opt.32.40)], R170 ;  /* 0x00000000a8aa7a2b */ /* 0x008fe400000000aa */
[----:B------:R-:W-:Y:S02]  /*26c0*/  IADD3.X R181, R141, c[0x0][0x1a4], RZ, P1, !PT ;  /* 0x000069008db57a10 */ /* 0x000fe40000ffe4ff */
[----:B------:R-:W0:-:S04]  /*26d0*/  DMUL R168, R150, R156 ;  /* 0x0000009c96a87228 */ /* 0x000e080000000000 */
[----:B------:R-:W1:-:S04]  /*26e0*/  DMUL R96, R56, R150 ;  /* 0x0000009638607228 */ /* 0x000e480000000000 */
[----:B0-----:R-:W0:-:S04]  /*26f0*/  DMUL R168, R168, R170 ;  /* 0x000000aaa8a87228 */ /* 0x001e080000000000 */
[----:B-1----:R-:W1:-:S04]  /*2700*/  DMUL R158, R158, R96 ;  /* 0x000000609e9e7228 */ /* 0x002e480000000000 */
[----:B0-----:R-:W0:-:S04]  /*2710*/  DMUL R168, R18, R168 ;  /* 0x000000a812a87228 */ /* 0x001e080000000000 */
[----:B-1----:R-:W-:-:S04]  /*2720*/  DFMA R154, R18, R154, -R158 ;  /* 0x0000009a129a722b */ /* 0x002fc8000000089e */
[----:B0-----:R-:W0:-:S07]  /*2730*/  DFMA R168, R10, -R178, -R168 ;  /* 0x800000b20aa8722b */ /* 0x001e0e00000008a8 */
[----:B0-----:R0:W-:Y:S04]  /*2740*/  STG.E.64 [R180.64], R168 ;  /* 0x000000a8b4007986 */ /* 0x0011e8000c101b06 */
[----:B------:R1:W-:Y:S04]  /*2750*/  STG.E.64 [R182.64], R154 ;  /* 0x0000009ab6007986 */ /* 0x0003e8000c101b06 */
[----:B------:R-:W2:Y:S04]  /*2760*/  LDG.E.64 R170, [R94.64+-0x338] ;  /* 0xfffcc8065eaa7981 */ /* 0x000ea8000c1e1b00 */
[----:B------:R-:W3:Y:S01]  /*2770*/  LDG.E.64 R158, [R88.64+0x105d88] ;  /* 0x105d8806589e7981 */ /* 0x000ee2000c1e1b00 */
[----:B------:R-:W-:Y:S01]  /*2780*/  DMUL R164, R150, R164 ;  /* 0x000000a496a47228 */ /* 0x000fe20000000000 */
[----:B0-----:R-:W-:-:S03]  /*2790*/  IADD3 R168, P4, R125, c[0x0][0x1a8], RZ ;  /* 0x00006a007da87a10 */ /* 0x001fc60007f9e0ff */
[----:B------:R-:W0:-:S04]  /*27a0*/  DMUL R162, R162, c[`(nvkernel__Z5jacldi_F1L922_10.const_opt.16.24)] ;  /* 0x00000000a2a27a28 */ /* 0x000e080000000000 */
[----:B------:R-:W-:-:S04]  /*27b0*/  DMUL R166, R166, R96 ;  /* 0x00000060a6a67228 */ /* 0x000fc80000000000 */
[----:B------:R-:W-:-:S04]  /*27c0*/  DMUL R96, R58, R150 ;  /* 0x000000963a607228 */ /* 0x000fc80000000000 */
[----:B0-----:R0:W4:Y:S02]  /*27d0*/  DMUL R162, R150, R162 ;  /* 0x000000a296a27228 */ /* 0x0011240000000000 */
[----:B0-----:R-:W-:Y:S02]  /*27e0*/  IADD3 R150, P1, R144, c[0x0][0x1a0], RZ ;  /* 0x0000680090967a10 */ /* 0x001fe40007f3e0ff */
[----:B------:R-:W-:Y:S02]  /*27f0*/  DMUL R178, R60, R152 ;  /* 0x000000983cb27228 */ /* 0x000fe40000000000 */
[----:B------:R-:W-:Y:S02]  /*2800*/  IADD3.X R151, R145, c[0x0][0x1a4], RZ, P1, !PT ;  /* 0x0000690091977a10 */ /* 0x000fe40000ffe4ff */
[----:B------:R-:W0:Y:S01]  /*2810*/  DMUL R160, R160, c[`(nvkernel__Z5jacldi_F1L922_10.const_opt.24.32)] ;  /* 0x00000000a0a07a28 */ /* 0x000e220000000000 */
[----:B-1----:R-:W-:-:S03]  /*2820*/  IADD3 R154, P1, R146, c[0x0][0x1a0], RZ ;  /* 0x00006800929a7a10 */ /* 0x002fc60007f3e0ff */
[C---:B----4-:R1:W-:Y:S01]  /*2830*/  DFMA R162, R18.reuse, R162, -R166 ;  /* 0x000000a212a2722b */ /* 0x0503e200000008a6 */
[----:B------:R-:W-:Y:S02]  /*2840*/  IADD3.X R155, R149, c[0x0][0x1a4], RZ, P1, !PT ;  /* 0x00006900959b7a10 */ /* 0x000fe40000ffe4ff */
[----:B-1----:R-:W-:Y:S01]  /*2850*/  IADD3 R166, P3, R126, c[0x0][0x1a8], RZ ;  /* 0x00006a007ea67a10 */ /* 0x002fe20007f7e0ff */
[----:B0-----:R-:W0:-:S04]  /*2860*/  DFMA R160, R18, R160, -R178 ;  /* 0x000000a012a0722b */ /* 0x001e0800000008b2 */
[----:B------:R-:W-:-:S04]  /*2870*/  DADD R178, -RZ, -R22 ;  /* 0x00000000ffb27229 */ /* 0x000fc80000000916 */
[----:B0-----:R-:W-:Y:S01]  /*2880*/  DFMA R160, -R10, c[0x0][0x258], R160 ;  /* 0x000096000aa07a2b */ /* 0x001fe200000001a0 */
[----:B------:R-:W-:Y:S02]  /*2890*/  IADD3.X R167, R111, c[0x0][0x1ac], RZ, P3, !PT ;  /* 0x00006b006fa77a10 */ /* 0x000fe40001ffe4ff */
[----:B------:R-:W-:Y:S01]  /*28a0*/  IADD3.X R169, R112, c[0x0][0x1ac], RZ, P4, !PT ;  /* 0x00006b0070a97a10 */ /* 0x000fe200027fe4ff */
[----:B--2---:R-:W0:-:S04]  /*28b0*/  DFMA R164, R152, R170, R164 ;  /* 0x000000aa98a4722b */ /* 0x004e0800000000a4 */
[----:B---3--:R1:W-:Y:S02]  /*28c0*/  DMUL R158, R152, R158 ;  /* 0x0000009e989e7228 */ /* 0x0083e40000000000 */
[----:B-1----:R-:W-:Y:S02]  /*28d0*/  IADD3 R152, P2, R147, c[0x0][0x1a0], RZ ;  /* 0x0000680093987a10 */ /* 0x002fe40007f5e0ff */
[----:B0-----:R-:W0:Y:S02]  /*28e0*/  DMUL R164, R164, c[`(nvkernel__Z5jacldi_F1L922_10.const_opt.8.16)] ;  /* 0x00000000a4a47a28 */ /* 0x001e240000000000 */
[----:B------:R-:W-:Y:S02]  /*28f0*/  IADD3.X R153, R148, c[0x0][0x1a4], RZ, P2, !PT ;  /* 0x0000690094997a10 */ /* 0x000fe400017fe4ff */
[----:B------:R-:W-:-:S04]  /*2900*/  DADD R170, -RZ, -R176 ;  /* 0x00000000ffaa7229 */ /* 0x000fc800000009b0 */
[----:B0-----:R-:W0:-:S06]  /*2910*/  DFMA R158, R158, c[`(nvkernel__Z5jacldi_F1L922_10.const_opt.40.48)], R164 ;  /* 0x000000009e9e7a2b */ /* 0x001e0c00000000a4 */
[----:B0-----:R-:W0:-:S06]  /*2920*/  DMUL R158, R18, R158 ;  /* 0x0000009e129e7228 */ /* 0x001e0c0000000000 */
[----:B0-----:R0:W1:Y:S02]  /*2930*/  DFMA R96, R156, -R96, -R158 ;  /* 0x800000609c60722b */ /* 0x001064000000089e */
[----:B0-----:R-:W-:Y:S02]  /*2940*/  IADD3 R156, P1, R113, c[0x0][0x1a8], RZ ;  /* 0x00006a00719c7a10 */ /* 0x001fe40007f3e0ff */
[----:B------:R-:W-:Y:S02]  /*2950*/  IADD3 R158, P2, R127, c[0x0][0x1a8], RZ ;  /* 0x00006a007f9e7a10 */ /* 0x000fe40007f5e0ff */
[----:B------:R-:W-:Y:S01]  /*2960*/  IADD3.X R157, R116, c[0x0][0x1ac], RZ, P1, !PT ;  /* 0x00006b00749d7a10 */ /* 0x000fe20000ffe4ff */
[----:B-1----:R-:W-:Y:S01]  /*2970*/  STG.E.64 [R150.64], R96 ;  /* 0x0000006096007986 */ /* 0x002fe2000c101b06 */
[----:B------:R-:W-:Y:S02]  /*2980*/  IADD3 R164, P1, R114, c[0x0][0x1a8], RZ ;  /* 0x00006a0072a47a10 */ /* 0x000fe40007f3e0ff */
[----:B------:R-:W-:Y:S01]  /*2990*/  IADD3.X R159, R124, c[0x0][0x1ac], RZ, P2, !PT ;  /* 0x00006b007c9f7a10 */ /* 0x000fe200017fe4ff */
[----:B------:R-:W-:Y:S01]  /*29a0*/  STG.E.64 [R152.64], R162 ;  /* 0x000000a298007986 */ /* 0x000fe2000c101b06 */
[----:B------:R-:W-:-:S03]  /*29b0*/  IADD3.X R165, R110, c[0x0][0x1ac], RZ, P1, !PT ;  /* 0x00006b006ea57a10 */ /* 0x000fc60000ffe4ff */
[----:B------:R-:W-:Y:S04]  /*29c0*/  STG.E.64 [R154.64], R160 ;  /* 0x000000a09a007986 */ /* 0x000fe8000c101b06 */
[----:B------:R-:W2:Y:S04]  /*29d0*/  LDG.E.64 R92, [R92.64+-0x8] ;  /* 0xfffff8065c5c7981 */ /* 0x000ea8000c1e1b00 */
[----:B------:R0:W-:Y:S04]  /*29e0*/  STG.E.64 [R156.64], R170 ;  /* 0x000000aa9c007986 */ /* 0x0001e8000c101b06 */
[----:B------:R-:W-:Y:S04]  /*29f0*/  STG.E.64 [R158.64], R178 ;  /* 0x000000b29e007986 */ /* 0x000fe8000c101b06 */
[----:B------:R-:W-:Y:S04]  /*2a00*/  STG.E.64 [R164.64], RZ ;  /* 0x000000ffa4007986 */ /* 0x000fe8000c101b06 */
[----:B------:R-:W-:Y:S04]  /*2a10*/  STG.E.64 [R166.64], RZ ;  /* 0x000000ffa6007986 */ /* 0x000fe8000c101b06 */
[----:B------:R-:W-:Y:S04]  /*2a20*/  STG.E.64 [R168.64], RZ ;  /* 0x000000ffa8007986 */ /* 0x000fe8000c101b06 */
[----:B------:R-:W3:Y:S04]  /*2a30*/  LDG.E.64 R110, [R90.64+-0x7be7d8] ;  /* 0x841828065a6e7981 */ /* 0x000ee8000c1e1b00 */
[----:B------:R-:W4:Y:S01]  /*2a40*/  LDG.E.64 R124, [R94.64+-0x8] ;  /* 0xfffff8065e7c7981 */ /* 0x000f22000c1e1b00 */
[----:B0-----:R-:W-:-:S02]  /*2a50*/  IADD3 R156, P1, R108, c[0x0][0x1a8], RZ ;  /* 0x00006a006c9c7a10 */ /* 0x001fc40007f3e0ff */
[----:B------:R-:W-:Y:S02]  /*2a60*/  IADD3 R160, P2, R109, c[0x0][0x1a8], RZ ;  /* 0x00006a006da07a10 */ /* 0x000fe40007f5e0ff */
[----:B------:R-:W-:Y:S02]  /*2a70*/  IADD3.X R157, R107, c[0x0][0x1ac], RZ, P1, !PT ;  /* 0x00006b006b9d7a10 */ /* 0x000fe40000ffe4ff */
[----:B------:R-:W-:Y:S01]  /*2a80*/  IADD3.X R161, R106, c[0x0][0x1ac], RZ, P2, !PT ;  /* 0x00006b006aa17a10 */ /* 0x000fe200017fe4ff */
[----:B--2---:R-:W0:-:S04]  /*2a90*/  DMUL R112, R92, R92 ;  /* 0x0000005c5c707228 */ /* 0x004e080000000000 */
[----:B------:R-:W1:-:S04]  /*2aa0*/  DMUL R152, R8, R92 ;  /* 0x0000005c08987228 */ /* 0x000e480000000000 */
[----:B0-----:R-:W-:-:S04]  /*2ab0*/  DMUL R150, R8, R112 ;  /* 0x0000007008967228 */ /* 0x001fc80000000000 */
[----:B-1----:R-:W-:-:S04]  /*2ac0*/  DMUL R152, R20, R152 ;  /* 0x0000009814987228 */ /* 0x002fc80000000000 */
[----:B---3--:R-:W0:-:S04]  /*2ad0*/  DMUL R96, R92, R110 ;  /* 0x0000006e5c607228 */ /* 0x008e080000000000 */
[----:B----4-:R-:W-:-:S04]  /*2ae0*/  DMUL R124, R124, c[`(nvkernel__Z5jacldi_F1L922_10.const_opt.16.24)] ;  /* 0x000000007c7c7a28 */ /* 0x010fc80000000000 */
[----:B0-----:R-:W0:-:S04]  /*2af0*/  DMUL R126, R96, R96 ;  /* 0x00000060607e7228 */ /* 0x001e080000000000 */
[----:B------:R-:W-:-:S04]  /*2b00*/  DMUL R150, R110, R150 ;  /* 0x000000966e967228 */ /* 0x000fc80000000000 */
[----:B0-----:R-:W0:-:S04]  /*2b10*/  DFMA R124, R92, R124, -R126 ;  /* 0x0000007c5c7c722b */ /* 0x001e08000000087e */
[----:B------:R-:W1:-:S04]  /*2b20*/  DMUL R126, R96, c[`(nvkernel__Z5jacldi_F1L922_10.const_opt.0.8)] ;  /* 0x00000000607e7a28 */ /* 0x000e480000000000 */
[----:B0-----:R-:W0:-:S04]  /*2b30*/  DMUL R124, R22, R124 ;  /* 0x0000007c167c7228 */ /* 0x001e080000000000 */
[----:B-1----:R-:W1:-:S04]  /*2b40*/  DFMA R126, R22, R126, -R152 ;  /* 0x0000007e167e722b */ /* 0x002e480000000898 */
[----:B0-----:R-:W0:-:S04]  /*2b50*/  DFMA R124, R20, R150, -R124 ;  /* 0x00000096147c722b */ /* 0x001e08000000087c */
[----:B-1----:R-:W1:-:S03]  /*2b60*/  DFMA R126, -R20, c[0x0][0x210], R126 ;  /* 0x00008400147e7a2b */ /* 0x002e46000000017e */
[----:B0-----:R0:W-:Y:S04]  /*2b70*/  STG.E.64 [R156.64], R124 ;  /* 0x0000007c9c007986 */ /* 0x0011e8000c101b06 */
[----:B-1----:R-:W-:Y:S04]  /*2b80*/  STG.E.64 [R160.64], R126 ;  /* 0x0000007ea0007986 */ /* 0x002fe8000c101b06 */
[----:B------:R-:W2:Y:S01]  /*2b90*/  LDG.E.64 R90, [R90.64+0x83058] ;  /* 0x083058065a5a7981 */ /* 0x000ea2000c1e1b00 */
[----:B------:R-:W-:-:S04]  /*2ba0*/  IADD3 R162, P1, R104, c[0x0][0x1a8], RZ ;  /* 0x00006a0068a27a10 */ /* 0x000fc80007f3e0ff */
[----:B------:R-:W-:Y:S01]  /*2bb0*/  IADD3.X R163, R103, c[0x0][0x1ac], RZ, P1, !PT ;  /* 0x00006b0067a37a10 */ /* 0x000fe20000ffe4ff */
[----:B--2---:R-:W1:-:S06]  /*2bc0*/  DMUL R150, R92, R90 ;  /* 0x0000005a5c967228 */ /* 0x004e4c0000000000 */
[----:B-1----:R-:W1:-:S06]  /*2bd0*/  DMUL R106, R150, c[`(nvkernel__Z5jacldi_F1L922_10.const_opt.16.24)] ;  /* 0x00000000966a7a28 */ /* 0x002e4c0000000000 */
[----:B-1----:R-:W1:-:S07]  /*2be0*/  DMUL R152, R22, R106 ;  /* 0x0000006a16987228 */ /* 0x002e4e0000000000 */
[----:B-1----:R1:W-:Y:S04]  /*2bf0*/  STG.E.64 [R162.64], R152 ;  /* 0x00000098a2007986 */ /* 0x0023e8000c101b06 */
[----:B------:R-:W2:Y:S01]  /*2c00*/  LDG.E.64 R108, [R88.64+-0x73b778] ;  /* 0x8c488806586c7981 */ /* 0x000ea2000c1e1b00 */
[----:B------:R-:W0:Y:S01]  /*2c10*/  DMUL R154, R112, c[0x0][0x1f0] ;  /* 0x00007c00709a7a28 */ /* 0x000e220000000000 */
[----:B------:R-:W-:Y:S02]  /*2c20*/  IADD3 R100, P2, R100, c[0x0][0x1a8], RZ ;  /* 0x00006a0064647a10 */ /* 0x000fe40007f5e0ff */
[----:B------:R-:W-:Y:S01]  /*2c30*/  IADD3 R116, P3, R119, c[0x0][0x1a8], RZ ;  /* 0x00006a0077747a10 */ /* 0x000fe20007f7e0ff */
[----:B------:R-:W-:Y:S01]  /*2c40*/  DMUL R106, R110, R90 ;  /* 0x0000005a6e6a7228 */ /* 0x000fe20000000000 */
[----:B------:R-:W-:-:S02]  /*2c50*/  IADD3.X R101, R101, c[0x0][0x1ac], RZ, P2, !PT ;  /* 0x00006b0065657a10 */ /* 0x000fc400017fe4ff */
[----:B------:R-:W-:Y:S01]  /*2c60*/  IADD3 R114, P2, R123, c[0x0][0x1a8], RZ ;  /* 0x00006a007b727a10 */ /* 0x000fe20007f5e0ff */
[----:B0-----:R-:W0:Y:S01]  /*2c70*/  DMUL R124, R90, R154 ;  /* 0x0000009a5a7c7228 */ /* 0x001e220000000000 */
[----:B-1----:R-:W-:Y:S02]  /*2c80*/  IADD3 R162, P1, R99, c[0x0][0x1a8], RZ ;  /* 0x00006a0063a27a10 */ /* 0x002fe40007f3e0ff */
[----:B------:R-:W-:Y:S01]  /*2c90*/  IADD3.X R117, R117, c[0x0][0x1ac], RZ, P3, !PT ;  /* 0x00006b0075757a10 */ /* 0x000fe20001ffe4ff */
[----:B------:R-:W-:Y:S01]  /*2ca0*/  DMUL R158, R92, c[0x0][0x1f0] ;  /* 0x00007c005c9e7a28 */ /* 0x000fe20000000000 */
[----:B------:R-:W-:Y:S02]  /*2cb0*/  IADD3.X R163, R98, c[0x0][0x1ac], RZ, P1, !PT ;  /* 0x00006b0062a37a10 */ /* 0x000fe40000ffe4ff */
[----:B------:R-:W-:Y:S01]  /*2cc0*/  IADD3 R104, P1, R105, c[0x0][0x1a8], RZ ;  /* 0x00006a0069687a10 */ /* 0x000fe20007f3e0ff */
[----:B------:R-:W1:Y:S01]  /*2cd0*/  DMUL R156, R22, R96 ;  /* 0x00000060169c7228 */ /* 0x000e620000000000 */
[----:B------:R-:W-:-:S02]  /*2ce0*/  IADD3 R130, P4, R130, c[0x0][0x1a8], RZ ;  /* 0x00006a0082827a10 */ /* 0x000fc40007f9e0ff */
[----:B------:R-:W-:Y:S01]  /*2cf0*/  IADD3.X R105, R102, c[0x0][0x1ac], RZ, P1, !PT ;  /* 0x00006b0066697a10 */ /* 0x000fe20000ffe4ff */
[----:B0-----:R-:W-:Y:S01]  /*2d00*/  DMUL R126, R20, R124 ;  /* 0x0000007c147e7228 */ /* 0x001fe20000000000 */
[----:B------:R-:W-:Y:S02]  /*2d10*/  IADD3 R102, P1, R115, c[0x0][0x1a8], RZ ;  /* 0x00006a0073667a10 */ /* 0x000fe40007f3e0ff */
[----:B------:R-:W-:Y:S01]  /*2d20*/  IADD3.X R115, R118, c[0x0][0x1ac], RZ, P2, !PT ;  /* 0x00006b0076737a10 */ /* 0x000fe200017fe4ff */
[----:B------:R-:W0:Y:S01]  /*2d30*/  DMUL R124, R112, R106 ;  /* 0x0000006a707c7228 */ /* 0x000e220000000000 */
[----:B------:R-:W-:Y:S02]  /*2d40*/  IADD3.X R103, R121, c[0x0][0x1ac], RZ, P1, !PT ;  /* 0x00006b0079677a10 */ /* 0x000fe40000ffe4ff */
[----:B------:R-:W-:Y:S01]  /*2d50*/  IADD3 R122, P1, R122, c[0x0][0x1a8], RZ ;  /* 0x00006a007a7a7a10 */ /* 0x000fe20007f3e0ff */
[----:B-1----:R-:W1:Y:S01]  /*2d60*/  DFMA R158, -R20, R158, -R156 ;  /* 0x0000009e149e722b */ /* 0x002e62000000099c */
[----:B------:R-:W-:-:S02]  /*2d70*/  IADD3 R136, P2, R136, c[0x0][0x1a8], RZ ;  /* 0x00006a0088887a10 */ /* 0x000fc40007f5e0ff */
[----:B------:R-:W-:Y:S01]  /*2d80*/  IADD3.X R123, R120, c[0x0][0x1ac], RZ, P1, !PT ;  /* 0x00006b00787b7a10 */ /* 0x000fe20000ffe4ff */
[----:B0-----:R-:W-:-:S04]  /*2d90*/  DFMA R156, R22, R124, R126 ;  /* 0x0000007c169c722b */ /* 0x001fc8000000007e */
[----:B------:R-:W0:-:S04]  /*2da0*/  DMUL R150, R22, R150 ;  /* 0x0000009616967228 */ /* 0x000e080000000000 */
[----:B-1----:R-:W-:-:S04]  /*2db0*/  DFMA R98, -R20, c[0x0][0x228], R158 ;  /* 0x00008a0014627a2b */ /* 0x002fc8000000019e */
[----:B0-----:R-:W-:-:S04]  /*2dc0*/  DADD R150, -RZ, -R150 ;  /* 0x00000000ff967229 */ /* 0x001fc80000000996 */
[----:B------:R-:W-:-:S04]  /*2dd0*/  DFMA R158, -R20, c[0x0][0x240], R158 ;  /* 0x00009000149e7a2b */ /* 0x000fc8000000019e */
[----:B--2---:R-:W0:-:S04]  /*2de0*/  DMUL R126, R92, R108 ;  /* 0x0000006c5c7e7228 */ /* 0x004e080000000000 */
[----:B------:R-:W-:-:S04]  /*2df0*/  DMUL R154, R108, R154 ;  /* 0x0000009a6c9a7228 */ /* 0x000fc80000000000 */
[----:B0-----:R-:W0:-:S04]  /*2e00*/  DMUL R152, R126, c[`(nvkernel__Z5jacldi_F1L922_10.const_opt.16.24)] ;  /* 0x000000007e987a28 */ /* 0x001e080000000000 */
[----:B------:R-:W-:-:S04]  /*2e10*/  DMUL R124, R110, R108 ;  /* 0x0000006c6e7c7228 */ /* 0x000fc80000000000 */
[----:B0-----:R-:W0:-:S04]  /*2e20*/  DMUL R152, R22, R152 ;  /* 0x0000009816987228 */ /* 0x001e080000000000 */
[----:B------:R-:W-:-:S03]  /*2e30*/  DMUL R160, R20, R154 ;  /* 0x0000009a14a07228 */ /* 0x000fc60000000000 */
[----:B0-----:R-:W-:Y:S01]  /*2e40*/  STG.E.64 [R162.64], R152 ;  /* 0x00000098a2007986 */ /* 0x001fe2000c101b06 */
[----:B------:R-:W0:-:S03]  /*2e50*/  DMUL R154, R112, R124 ;  /* 0x0000007c709a7228 */ /* 0x000e060000000000 */
[----:B------:R1:W-:Y:S01]  /*2e60*/  STG.E.64 [R100.64], R62 ;  /* 0x0000003e64007986 */ /* 0x0003e2000c101b06 */
[----:B------:R-:W2:-:S03]  /*2e70*/  DMUL R126, R22, R126 ;  /* 0x0000007e167e7228 */ /* 0x000e860000000000 */
[----:B------:R-:W-:Y:S01]  /*2e80*/  STG.E.64 [R104.64], R156 ;  /* 0x0000009c68007986 */ /* 0x000fe2000c101b06 */
[----:B0-----:R-:W0:-:S03]  /*2e90*/  DFMA R154, R22, R154, R160 ;  /* 0x0000009a169a722b */ /* 0x001e0600000000a0 */
[----:B------:R-:W-:Y:S01]  /*2ea0*/  STG.E.64 [R102.64], R150 ;  /* 0x0000009666007986 */ /* 0x000fe2000c101b06 */
[----:B--2---:R-:W2:-:S03]  /*2eb0*/  DADD R126, -RZ, -R126 ;  /* 0x00000000ff7e7229 */ /* 0x004e86000000097e */
[----:B------:R-:W-:Y:S01]  /*2ec0*/  STG.E.64 [R114.64], R98 ;  /* 0x0000006272007986 */ /* 0x000fe2000c101b06 */
[----:B-1----:R-:W-:-:S03]  /*2ed0*/  IADD3 R100, P1, R129, c[0x0][0x1a8], RZ ;  /* 0x00006a0081647a10 */ /* 0x002fc60007f3e0ff */
[----:B------:R-:W-:Y:S01]  /*2ee0*/  STG.E.64 [R122.64], RZ ;  /* 0x000000ff7a007986 */ /* 0x000fe2000c101b06 */
[----:B------:R-:W-:Y:S02]  /*2ef0*/  IADD3.X R101, R128, c[0x0][0x1ac], RZ, P1, !PT ;  /* 0x00006b0080657a10 */ /* 0x000fe40000ffe4ff */
[----:B------:R-:W-:Y:S01]  /*2f00*/  IADD3 R120, P1, R137, c[0x0][0x1a8], RZ ;  /* 0x00006a0089787a10 */ /* 0x000fe20007f3e0ff */
[----:B------:R-:W-:Y:S01]  /*2f10*/  STG.E.64 [R116.64], RZ ;  /* 0x000000ff74007986 */ /* 0x000fe2000c101b06 */
[----:B------:R-:W-:Y:S02]  /*2f20*/  IADD3 R128, P3, R131, c[0x0][0x1a8], RZ ;  /* 0x00006a0083807a10 */ /* 0x000fe40007f7e0ff */
[----:B------:R-:W-:Y:S01]  /*2f30*/  IADD3.X R121, R132, c[0x0][0x1ac], RZ, P1, !PT ;  /* 0x00006b0084797a10 */ /* 0x000fe20000ffe4ff */
[----:B0-----:R0:W-:Y:S01]  /*2f40*/  STG.E.64 [R100.64], R154 ;  /* 0x0000009a64007986 */ /* 0x0011e2000c101b06 */
[----:B------:R-:W-:Y:S02]  /*2f50*/  IADD3.X R137, R135, c[0x0][0x1ac], RZ, P2, !PT ;  /* 0x00006b0087897a10 */ /* 0x000fe400017fe4ff */
[----:B------:R-:W-:Y:S01]  /*2f60*/  IADD3.X R129, R134, c[0x0][0x1ac], RZ, P3, !PT ;  /* 0x00006b0086817a10 */ /* 0x000fe20001ffe4ff */
[----:B--2---:R1:W-:Y:S01]  /*2f70*/  STG.E.64 [R120.64], R126 ;  /* 0x0000007e78007986 */ /* 0x0043e2000c101b06 */
[----:B------:R-:W-:-:S03]  /*2f80*/  IADD3.X R131, R133, c[0x0][0x1ac], RZ, P4, !PT ;  /* 0x00006b0085837a10 */ /* 0x000fc600027fe4ff */
[----:B------:R1:W-:Y:S04]  /*2f90*/  STG.E.64 [R136.64], RZ ;  /* 0x000000ff88007986 */ /* 0x0003e8000c101b06 */
[----:B------:R1:W-:Y:S04]  /*2fa0*/  STG.E.64 [R128.64], R158 ;  /* 0x0000009e80007986 */ /* 0x0003e8000c101b06 */
[----:B------:R1:W-:Y:S04]  /*2fb0*/  STG.E.64 [R130.64], RZ ;  /* 0x000000ff82007986 */ /* 0x0003e8000c101b06 */
[----:B0-----:R-:W2:Y:S04]  /*2fc0*/  LDG.E.64 R100, [R88.64+0x1060b8] ;  /* 0x1060b80658647981 */ /* 0x001ea8000c1e1b00 */
[----:B------:R-:W3:Y:S01]  /*2fd0*/  LDG.E.64 R102, [R94.64+-0x8] ;  /* 0xfffff8065e667981 */ /* 0x000ee2000c1e1b00 */
[----:B------:R-:W0:Y:S01]  /*2fe0*/  DMUL R98, R92, R112 ;  /* 0x000000705c627228 */ /* 0x000e220000000000 */
[----:B------:R-:W-:-:S03]  /*2ff0*/  IADD3 R138, P1, R138, c[0x0][0x1a8], RZ ;  /* 0x00006a008a8a7a10 */ /* 0x000fc60007f3e0ff */
[----:B------:R-:W-:Y:S01]  /*3000*/  DMUL R118, R90, R90 ;  /* 0x0000005a5a767228 */ /* 0x000fe20000000000 */
[----:B------:R-:W-:-:S03]  /*3010*/  IADD3.X R139, R141, c[0x0][0x1ac], RZ, P1, !PT ;  /* 0x00006b008d8b7a10 */ /* 0x000fc60000ffe4ff */
[----:B0-----:R-:W-:-:S04]  /*3020*/  DMUL R114, R4, R98 ;  /* 0x0000006204727228 */ /* 0x001fc80000000000 */
[----:B------:R-:W0:-:S04]  /*3030*/  DMUL R116, R6, R98 ;  /* 0x0000006206747228 */ /* 0x000e080000000000 */
[----:B------:R-:W-:-:S04]  /*3040*/  DMUL R104, R110, R110 ;  /* 0x0000006e6e687228 */ /* 0x000fc80000000000 */
[----:B0-----:R-:W0:-:S06]  /*3050*/  DMUL R118, R116, R118 ;  /* 0x0000007674767228 */ /* 0x001e0c0000000000 */
[----:B0-----:R-:W-:-:S04]  /*3060*/  DFMA R114, R104, R114, -R118 ;  /* 0x000000726872722b */ /* 0x001fc80000000876 */
[----:B------:R-:W-:-:S04]  /*3070*/  DMUL R118, R112, c[0x0][0x248] ;  /* 0x0000920070767a28 */ /* 0x000fc80000000000 */
[----:B--2---:R-:W3:-:S06]  /*3080*/  DMUL R98, R100, c[`(nvkernel__Z5jacldi_F1L922_10.const_opt.24.32)] ;  /* 0x0000000064627a28 */ /* 0x004ecc0000000000 */
[----:B---3--:R-:W0:-:S04]  /*3090*/  DFMA R98, R102, c[`(nvkernel__Z5jacldi_F1L922_10.const_opt.32.40)], R98 ;  /* 0x0000000066627a2b */ /* 0x008e080000000062 */
[----:B------:R-:W2:-:S04]  /*30a0*/  DMUL R102, R108, R108 ;  /* 0x0000006c6c667228 */ /* 0x000e880000000000 */
[----:B0-----:R-:W0:-:S04]  /*30b0*/  DMUL R98, R110, R98 ;  /* 0x000000626e627228 */ /* 0x001e080000000000 */
[----:B--2---:R-:W2:-:S04]  /*30c0*/  DFMA R102, R116, -R102, R114 ;  /* 0x800000667466722b */ /* 0x004e880000000072 */
[----:B0-----:R-:W0:-:S04]  /*30d0*/  DMUL R98, R112, R98 ;  /* 0x0000006270627228 */ /* 0x001e080000000000 */
[----:B--2---:R-:W-:-:S04]  /*30e0*/  DFMA R102, -R100, R118, R102 ;  /* 0x000000766466722b */ /* 0x004fc80000000166 */
[----:B0-----:R-:W0:-:S06]  /*30f0*/  DMUL R98, R22, R98 ;  /* 0x0000006216627228 */ /* 0x001e0c0000000000 */
[----:B0-----:R-:W0:-:S07]  /*3100*/  DFMA R98, R20, -R102, -R98 ;  /* 0x800000661462722b */ /* 0x001e0e0000000862 */
[----:B0-----:R1:W-:Y:S04]  /*3110*/  STG.E.64 [R138.64], R98 ;  /* 0x000000628a007986 */ /* 0x0013e8000c101b06 */
[----:B------:R-:W2:Y:S04]  /*3120*/  LDG.E.64 R94, [R94.64+-0x8] ;  /* 0xfffff8065e5e7981 */ /* 0x000ea8000c1e1b00 */
[----:B------:R-:W3:Y:S01]  /*3130*/  LDG.E.64 R88, [R88.64+0x1060b8] ;  /* 0x1060b80658587981 */ /* 0x000ee2000c1e1b00 */
[----:B------:R-:W-:-:S04]  /*3140*/  DMUL R104, R112, R104 ;  /* 0x0000006870687228 */ /* 0x000fc80000000000 */
[----:B------:R-:W-:-:S04]  /*3150*/  DMUL R102, R68, R92 ;  /* 0x0000005c44667228 */ /* 0x000fc80000000000 */
[----:B------:R-:W0:-:S04]  /*3160*/  DMUL R106, R106, c[`(nvkernel__Z5jacldi_F1L922_10.const_opt.16.24)] ;  /* 0x000000006a6a7a28 */ /* 0x000e080000000000 */
[----:B------:R-:W4:-:S04]  /*3170*/  DMUL R124, R124, c[`(nvkernel__Z5jacldi_F1L922_10.const_opt.16.24)] ;  /* 0x000000007c7c7a28 */ /* 0x000f080000000000 */
[----:B------:R-:W5:Y:S01]  /*3180*/  DMUL R96, R96, c[`(nvkernel__Z5jacldi_F1L922_10.const_opt.24.32)] ;  /* 0x0000000060607a28 */ /* 0x000f620000000000 */
[----:B------:R-:W-:-:S03]  /*3190*/  IADD3 R142, P1, R142, c[0x0][0x1a8], RZ ;  /* 0x00006a008e8e7a10 */ /* 0x000fc60007f3e0ff */
[----:B0-----:R-:W-:Y:S01]  /*31a0*/  DMUL R106, R112, R106 ;  /* 0x0000006a706a7228 */ /* 0x001fe20000000000 */
[----:B------:R-:W-:-:S03]  /*31b0*/  IADD3 R144, P2, R144, c[0x0][0x1a8], RZ ;  /* 0x00006a0090907a10 */ /* 0x000fc60007f5e0ff */
[----:B----4-:R-:W-:-:S04]  /*31c0*/  DMUL R124, R112, R124 ;  /* 0x0000007c707c7228 */ /* 0x010fc80000000000 */
[----:B-----5:R-:W0:Y:S01]  /*31d0*/  DFMA R96, R22, R96, -R102 ;  /* 0x000000601660722b */ /* 0x020e220000000866 */
[----:B------:R-:W-:Y:S02]  /*31e0*/  IADD3 R146, P4, R146, c[0x0][0x1a8], RZ ;  /* 0x00006a0092927a10 */ /* 0x000fe40007f9e0ff */
[----:B------:R-:W-:Y:S02]  /*31f0*/  IADD3.X R143, R143, c[0x0][0x1ac], RZ, P1, !PT ;  /* 0x00006b008f8f7a10 */ /* 0x000fe40000ffe4ff */
[----:B------:R-:W-:Y:S01]  /*3200*/  IADD3.X R145, R145, c[0x0][0x1ac], RZ, P2, !PT ;  /* 0x00006b0091917a10 */ /* 0x000fe200017fe4ff */
[----:B0-----:R-:W-:-:S04]  /*3210*/  DFMA R96, -R20, c[0x0][0x260], R96 ;  /* 0x0000980014607a2b */ /* 0x001fc80000000160 */
[----:B--2---:R-:W0:-:S04]  /*3220*/  DFMA R104, R92, R94, R104 ;  /* 0x0000005e5c68722b */ /* 0x004e080000000068 */
[----:B---3--:R-:W-:-:S04]  /*3230*/  DMUL R100, R92, R88 ;  /* 0x000000585c647228 */ /* 0x008fc80000000000 */
[----:B0-----:R-:W0:-:S04]  /*3240*/  DMUL R104, R104, c[`(nvkernel__Z5jacldi_F1L922_10.const_opt.8.16)] ;  /* 0x0000000068687a28 */ /* 0x001e080000000000 */
[----:B------:R-:W-:-:S04]  /*3250*/  DMUL R92, R66, R112 ;  /* 0x00000070425c7228 */ /* 0x000fc80000000000 */
[----:B0-----:R-:W0:-:S04]  /*3260*/  DFMA R100, R100, c[`(nvkernel__Z5jacldi_F1L922_10.const_opt.40.48)], R104 ;  /* 0x0000000064647a2b */ /* 0x001e080000000068 */
[----:B------:R-:W-:-:S04]  /*3270*/  DMUL R88, R64, R112 ;  /* 0x0000007040587228 */ /* 0x000fc80000000000 */
[----:B0-----:R-:W0:-:S04]  /*3280*/  DMUL R100, R22, R100 ;  /* 0x0000006416647228 */ /* 0x001e080000000000 */
[----:B------:R-:W2:-:S04]  /*3290*/  DMUL R90, R90, R92 ;  /* 0x0000005c5a5a7228 */ /* 0x000e880000000000 */
[----:B------:R-:W3:Y:S01]  /*32a0*/  DMUL R92, R108, R92 ;  /* 0x0000005c6c5c7228 */ /* 0x000ee20000000000 */
[----:B------:R-:W-:-:S03]  /*32b0*/  IADD3 R94, P3, R147, c[0x0][0x1a8], RZ ;  /* 0x00006a00935e7a10 */ /* 0x000fc60007f7e0ff */
[----:B0-----:R-:W0:Y:S01]  /*32c0*/  DFMA R88, R110, -R88, -R100 ;  /* 0x800000586e58722b */ /* 0x001e220000000864 */
[----:B------:R-:W-:-:S03]  /*32d0*/  IADD3.X R95, R148, c[0x0][0x1ac], RZ, P3, !PT ;  /* 0x00006b00945f7a10 */ /* 0x000fc60001ffe4ff */
[----:B--2---:R-:W2:Y:S01]  /*32e0*/  DFMA R90, R22, R106, -R90 ;  /* 0x0000006a165a722b */ /* 0x004ea2000000085a */
[----:B------:R-:W-:-:S03]  /*32f0*/  IADD3.X R147, R149, c[0x0][0x1ac], RZ, P4, !PT ;  /* 0x00006b0095937a10 */ /* 0x000fc600027fe4ff */
[----:B---3--:R-:W3:Y:S01]  /*3300*/  DFMA R92, R22, R124, -R92 ;  /* 0x0000007c165c722b */ /* 0x008ee2000000085c */
[----:B0-----:R1:W-:Y:S04]  /*3310*/  STG.E.64 [R142.64], R88 ;  /* 0x000000588e007986 */ /* 0x0013e8000c101b06 */
[----:B--2---:R1:W-:Y:S04]  /*3320*/  STG.E.64 [R144.64], R90 ;  /* 0x0000005a90007986 */ /* 0x0043e8000c101b06 */
[----:B---3--:R1:W-:Y:S04]  /*3330*/  STG.E.64 [R94.64], R92 ;  /* 0x0000005c5e007986 */ /* 0x0083e8000c101b06 */
[----:B------:R1:W-:Y:S02]  /*3340*/  STG.E.64 [R146.64], R96 ;  /* 0x0000006092007986 */ /* 0x0003e4000c101b06 */
.L_x_435:
[----:B------:R-:W-:Y:S05]  /*3350*/  BSYNC B0 ;  /* 0x0000000000007941 */ /* 0x000fea0003800000 */
.L_x_434:
[----:B------:R-:W-:Y:S01]  /*3360*/  IADD3 R0, R0, UR4, RZ ;  /* 0x0000000400007c10 */ /* 0x000fe2000fffe0ff */
[----:B------:R-:W-:Y:S01]  /*3370*/  @!P0 CALL.REL.NOINC `(.L_x_436) ;  /* 0x0000001000008944 */ /* 0x000fe20003c00000 */
[----:B------:R-:W-:Y:S05]  /*3380*/  BRA `(.L_x_437) ;  /* 0xffffd24000007947 */ /* 0x000fea000383ffff */
.L_x_436:
[----:B------:R-:W-:Y:S05]  /*3390*/  EXIT ;  /* 0x000000000000794d */ /* 0x000fea0003800000 */
.L_x_438:
        /* <DEDUP_REMOVED lines=14> */
.L_x_520:


//--------------------- .text.__cuda_sm20_div_rn_f64_full --------------------------
	.section	.text.__cuda_sm20_div_rn_f64_full,"ax",@progbits
	.sectioninfo	@"SHI_REGISTERS=32"
	.align	128
.text.__cuda_sm20_div_rn_f64_full:
        .type           __cuda_sm20_div_rn_f64_full,@function
        .size           __cuda_sm20_div_rn_f64_full,(.L_x_491 - __cuda_sm20_div_rn_f64_full)
__cuda_sm20_div_rn_f64_full:
[----:B------:R-:W-:Y:S02]  /*0000*/  MOV R9, R5 ;  /* 0x0000000500097202 */ /* 0x000fe40000000f00 */
[----:B------:R-:W-:Y:S02]  /*0010*/  MOV R8, R4 ;  /* 0x0000000400087202 */ /* 0x000fe40000000f00 */
[C---:B------:R-:W-:Y:S01]  /*0020*/  FSETP.GEU.AND P0, PT, |R7|.reuse, 1.469367938527859385e-39, PT ;  /* 0x001000000700780b */ /* 0x040fe20003f0e200 */
[----:B------:R-:W-:Y:S01]  /*0030*/  IMAD.MOV.U32 R14, RZ, RZ, 0x1 ;  /* 0x00000001ff0e7424 */ /* 0x000fe200078e00ff */
[----:B------:R-:W-:Y:S01]  /*0040*/  LOP3.LUT R4, R7, 0x800fffff, RZ, 0xc0, !PT ;  /* 0x800fffff07047812 */ /* 0x000fe200078ec0ff */
[----:B------:R-:W-:Y:S01]  /*0050*/  IMAD.MOV.U32 R12, RZ, RZ, R8 ;  /* 0x000000ffff0c7224 */ /* 0x000fe200078e0008 */
[C---:B------:R-:W-:Y:S01]  /*0060*/  FSETP.GEU.AND P2, PT, |R9|.reuse, 1.469367938527859385e-39, PT ;  /* 0x001000000900780b */ /* 0x040fe20003f4e200 */
[----:B------:R-:W-:Y:S01]  /*0070*/  BSSY B0, `(.L_x_439) ;  /* 0x0000053000007945 */ /* 0x000fe20003800000 */
[----:B------:R-:W-:Y:S01]  /*0080*/  LOP3.LUT R5, R4, 0x3ff00000, RZ, 0xfc, !PT ;  /* 0x3ff0000004057812 */ /* 0x000fe200078efcff */
[----:B------:R-:W-:Y:S01]  /*0090*/  IMAD.MOV.U32 R4, RZ, RZ, R6 ;  /* 0x000000ffff047224 */ /* 0x000fe200078e0006 */
[----:B------:R-:W-:-:S02]  /*00a0*/  LOP3.LUT R0, R9, 0x7ff00000, RZ, 0xc0, !PT ;  /* 0x7ff0000009007812 */ /* 0x000fc400078ec0ff */
[----:B------:R-:W-:-:S03]  /*00b0*/  LOP3.LUT R27, R7, 0x7ff00000, RZ, 0xc0, !PT ;  /* 0x7ff00000071b7812 */ /* 0x000fc600078ec0ff */
[----:B------:R-:W0:Y:S01]  /*00c0*/  @!P0 DMUL R4, R6, 8.98846567431157953865e+307 ;  /* 0x7fe0000006048828 */ /* 0x000e220000000000 */
[C---:B------:R-:W-:Y:S01]  /*00d0*/  ISETP.GE.U32.AND P1, PT, R0.reuse, R27, PT ;  /* 0x0000001b0000720c */ /* 0x040fe20003f26070 */
[----:B------:R-:W-:Y:S02]  /*00e0*/  IMAD.MOV.U32 R26, RZ, RZ, R0 ;  /* 0x000000ffff1a7224 */ /* 0x000fe400078e0000 */
[----:B------:R-:W-:Y:S02]  /*00f0*/  @!P2 LOP3.LUT R3, R7, 0x7ff00000, RZ, 0xc0, !PT ;  /* 0x7ff000000703a812 */ /* 0x000fe400078ec0ff */
[----:B0-----:R-:W0:Y:S02]  /*0100*/  MUFU.RCP64H R15, R5 ;  /* 0x00000005000f7308 */ /* 0x001e240000001800 */
[----:B------:R-:W-:Y:S01]  /*0110*/  @!P2 ISETP.GE.U32.AND P3, PT, R0, R3, PT ;  /* 0x000000030000a20c */ /* 0x000fe20003f66070 */
[----:B------:R-:W-:Y:S01]  /*0120*/  IMAD.MOV.U32 R3, RZ, RZ, 0x1ca00000 ;  /* 0x1ca00000ff037424 */ /* 0x000fe200078e00ff */
[----:B------:R-:W-:-:S04]  /*0130*/  @!P0 LOP3.LUT R27, R5, 0x7ff00000, RZ, 0xc0, !PT ;  /* 0x7ff00000051b8812 */ /* 0x000fc800078ec0ff */
[C---:B------:R-:W-:Y:S02]  /*0140*/  @!P2 SEL R29, R3.reuse, 0x63400000, !P3 ;  /* 0x63400000031da807 */ /* 0x040fe40005800000 */
[----:B------:R-:W-:Y:S02]  /*0150*/  SEL R13, R3, 0x63400000, !P1 ;  /* 0x63400000030d7807 */ /* 0x000fe40004800000 */
[--C-:B------:R-:W-:Y:S02]  /*0160*/  @!P2 LOP3.LUT R29, R29, 0x80000000, R9.reuse, 0xf8, !PT ;  /* 0x800000001d1da812 */ /* 0x100fe400078ef809 */
[----:B------:R-:W-:Y:S01]  /*0170*/  LOP3.LUT R13, R13, 0x800fffff, R9, 0xf8, !PT ;  /* 0x800fffff0d0d7812 */ /* 0x000fe200078ef809 */
[----:B0-----:R-:W0:Y:S01]  /*0180*/  DFMA R10, R14, -R4, 1 ;  /* 0x3ff000000e0a742b */ /* 0x001e220000000804 */
[----:B------:R-:W-:-:S05]  /*0190*/  IADD3 R28, R27, -0x1, RZ ;  /* 0xffffffff1b1c7810 */ /* 0x000fca0007ffe0ff */
[----:B0-----:R0:W1:Y:S02]  /*01a0*/  DFMA R24, R10, R10, R10 ;  /* 0x0000000a0a18722b */ /* 0x001064000000000a */
[----:B0-----:R-:W-:Y:S01]  /*01b0*/  @!P2 LOP3.LUT R11, R29, 0x100000, RZ, 0xfc, !PT ;  /* 0x001000001d0ba812 */ /* 0x001fe200078efcff */
[----:B------:R-:W-:-:S03]  /*01c0*/  @!P2 IMAD.MOV.U32 R10, RZ, RZ, RZ ;  /* 0x000000ffff0aa224 */ /* 0x000fc600078e00ff */
[----:B-1----:R-:W0:-:S04]  /*01d0*/  DFMA R24, R14, R24, R14 ;  /* 0x000000180e18722b */ /* 0x002e08000000000e */
[----:B------:R-:W1:-:S04]  /*01e0*/  @!P2 DFMA R12, R12, 2, -R10 ;  /* 0x400000000c0ca82b */ /* 0x000e48000000080a */
[----:B0-----:R-:W0:-:S06]  /*01f0*/  DFMA R10, R24, -R4, 1 ;  /* 0x3ff00000180a742b */ /* 0x001e0c0000000804 */
[----:B-1----:R-:W-:Y:S01]  /*0200*/  @!P2 LOP3.LUT R26, R13, 0x7ff00000, RZ, 0xc0, !PT ;  /* 0x7ff000000d1aa812 */ /* 0x002fe200078ec0ff */
[----:B0-----:R0:W1:-:S03]  /*0210*/  DFMA R10, R24, R10, R24 ;  /* 0x0000000a180a722b */ /* 0x0010460000000018 */
[----:B0-----:R-:W-:-:S03]  /*0220*/  IADD3 R24, R26, -0x1, RZ ;  /* 0xffffffff1a187810 */ /* 0x001fc60007ffe0ff */
[----:B-1----:R-:W0:Y:S01]  /*0230*/  DMUL R14, R10, R12 ;  /* 0x0000000c0a0e7228 */ /* 0x002e220000000000 */
[----:B------:R-:W-:-:S04]  /*0240*/  ISETP.GT.U32.AND P0, PT, R24, 0x7feffffe, PT ;  /* 0x7feffffe1800780c */ /* 0x000fc80003f04070 */
[----:B------:R-:W-:Y:S01]  /*0250*/  ISETP.GT.U32.OR P0, PT, R28, 0x7feffffe, P0 ;  /* 0x7feffffe1c00780c */ /* 0x000fe20000704470 */
[----:B0-----:R-:W0:-:S06]  /*0260*/  DFMA R24, R14, -R4, R12 ;  /* 0x800000040e18722b */ /* 0x001e0c000000000c */
[----:B0-----:R0:W1:-:S06]  /*0270*/  DFMA R14, R10, R24, R14 ;  /* 0x000000180a0e722b */ /* 0x00104c000000000e */
[----:B------:R-:W-:Y:S05]  /*0280*/  @P0 BRA `(.L_x_440) ;  /* 0x000001c000000947 */ /* 0x000fea0003800000 */
[----:B01----:R-:W-:-:S04]  /*0290*/  LOP3.LUT R9, R7, 0x7ff00000, RZ, 0xc0, !PT ;  /* 0x7ff0000007097812 */ /* 0x003fc800078ec0ff */
[C---:B------:R-:W-:Y:S01]  /*02a0*/  ISETP.GE.U32.AND P0, PT, R0.reuse, R9, PT ;  /* 0x000000090000720c */ /* 0x040fe20003f06070 */
[----:B------:R-:W-:-:S03]  /*02b0*/  IMAD.IADD R8, R0, 0x1, -R9 ;  /* 0x0000000100087824 */ /* 0x000fc600078e0a09 */
[----:B------:R-:W-:Y:S02]  /*02c0*/  SEL R3, R3, 0x63400000, !P0 ;  /* 0x6340000003037807 */ /* 0x000fe40004000000 */
[----:B------:R-:W-:-:S04]  /*02d0*/  IMNMX R8, R8, -0x46a00000, !PT ;  /* 0xb960000008087817 */ /* 0x000fc80007800200 */
[----:B------:R-:W-:-:S05]  /*02e0*/  IMNMX R8, R8, 0x46a00000, PT ;  /* 0x46a0000008087817 */ /* 0x000fca0003800200 */
[----:B------:R-:W-:Y:S02]  /*02f0*/  IMAD.IADD R3, R8, 0x1, -R3 ;  /* 0x0000000108037824 */ /* 0x000fe400078e0a03 */
[----:B------:R-:W-:-:S03]  /*0300*/  IMAD.MOV.U32 R8, RZ, RZ, RZ ;  /* 0x000000ffff087224 */ /* 0x000fc600078e00ff */
[----:B------:R-:W-:-:S06]  /*0310*/  IADD3 R9, R3, 0x7fe00000, RZ ;  /* 0x7fe0000003097810 */ /* 0x000fcc0007ffe0ff */
[----:B------:R-:W0:-:S10]  /*0320*/  DMUL R10, R14, R8 ;  /* 0x000000080e0a7228 */ /* 0x000e140000000000 */
[----:B0-----:R-:W-:-:S13]  /*0330*/  FSETP.GTU.AND P0, PT, |R11|, 1.469367938527859385e-39, PT ;  /* 0x001000000b00780b */ /* 0x001fda0003f0c200 */
[----:B------:R-:W-:Y:S05]  /*0340*/  @P0 BRA `(.L_x_441) ;  /* 0x0000025000000947 */ /* 0x000fea0003800000 */
[----:B------:R-:W0:Y:S01]  /*0350*/  DFMA R4, R14, -R4, R12 ;  /* 0x800000040e04722b */ /* 0x000e22000000000c */
[----:B------:R-:W-:-:S09]  /*0360*/  IMAD.MOV.U32 R8, RZ, RZ, RZ ;  /* 0x000000ffff087224 */ /* 0x000fd200078e00ff */
[C---:B0-----:R-:W-:Y:S02]  /*0370*/  FSETP.NEU.AND P0, PT, R5.reuse, RZ, PT ;  /* 0x000000ff0500720b */ /* 0x041fe40003f0d000 */
[----:B------:R-:W-:-:S04]  /*0380*/  LOP3.LUT R7, R5, 0x80000000, R7, 0x48, !PT ;  /* 0x8000000005077812 */ /* 0x000fc800078e4807 */
[----:B------:R-:W-:-:S07]  /*0390*/  LOP3.LUT R9, R7, R9, RZ, 0xfc, !PT ;  /* 0x0000000907097212 */ /* 0x000fce00078efcff */
[----:B------:R-:W-:Y:S05]  /*03a0*/  @!P0 BRA `(.L_x_441) ;  /* 0x000001f000008947 */ /* 0x000fea0003800000 */
[----:B------:R-:W-:Y:S01]  /*03b0*/  IMAD.MOV R5, RZ, RZ, -R3 ;  /* 0x000000ffff057224 */ /* 0x000fe200078e0a03 */
[----:B------:R-:W0:Y:S01]  /*03c0*/  DMUL.RP R8, R14, R8 ;  /* 0x000000080e087228 */ /* 0x000e220000008000 */
[----:B------:R-:W-:Y:S01]  /*03d0*/  IMAD.MOV.U32 R4, RZ, RZ, RZ ;  /* 0x000000ffff047224 */ /* 0x000fe200078e00ff */
[----:B------:R-:W-:-:S05]  /*03e0*/  IADD3 R3, -R3, -0x43300000, RZ ;  /* 0xbcd0000003037810 */ /* 0x000fca0007ffe1ff */
[----:B------:R-:W1:-:S03]  /*03f0*/  DFMA R4, R10, -R4, R14 ;  /* 0x800000040a04722b */ /* 0x000e46000000000e */
[----:B0-----:R-:W-:-:S07]  /*0400*/  LOP3.LUT R7, R9, R7, RZ, 0x3c, !PT ;  /* 0x0000000709077212 */ /* 0x001fce00078e3cff */
[----:B-1----:R-:W-:-:S04]  /*0410*/  FSETP.NEU.AND P0, PT, |R5|, R3, PT ;  /* 0x000000030500720b */ /* 0x002fc80003f0d200 */
[----:B------:R-:W-:Y:S02]  /*0420*/  FSEL R10, R8, R10, !P0 ;  /* 0x0000000a080a7208 */ /* 0x000fe40004000000 */
[----:B------:R-:W-:Y:S01]  /*0430*/  FSEL R11, R7, R11, !P0 ;  /* 0x0000000b070b7208 */ /* 0x000fe20004000000 */
[----:B------:R-:W-:Y:S05]  /*0440*/  BRA `(.L_x_441) ;  /* 0x0000015000007947 */ /* 0x000fea0003800000 */
.L_x_440:
[----:B01----:R-:W0:-:S14]  /*0450*/  DSETP.NAN.AND P0, PT, R8, R8, PT ;  /* 0x000000080800722a */ /* 0x003e1c0003f08000 */
[----:B0-----:R-:W-:Y:S05]  /*0460*/  @P0 BRA `(.L_x_442) ;  /* 0x0000011000000947 */ /* 0x001fea0003800000 */
[----:B------:R-:W0:-:S14]  /*0470*/  DSETP.NAN.AND P0, PT, R6, R6, PT ;  /* 0x000000060600722a */ /* 0x000e1c0003f08000 */
[----:B0-----:R-:W-:Y:S05]  /*0480*/  @P0 BRA `(.L_x_443) ;  /* 0x000000c000000947 */ /* 0x001fea0003800000 */
[----:B------:R-:W-:Y:S01]  /*0490*/  ISETP.NE.AND P0, PT, R26, R27, PT ;  /* 0x0000001b1a00720c */ /* 0x000fe20003f05270 */
[----:B------:R-:W-:Y:S01]  /*04a0*/  IMAD.MOV.U32 R10, RZ, RZ, 0x0 ;  /* 0x00000000ff0a7424 */ /* 0x000fe200078e00ff */
[----:B------:R-:W-:-:S11]  /*04b0*/  MOV R11, 0xfff80000 ;  /* 0xfff80000000b7802 */ /* 0x000fd60000000f00 */
[----:B------:R-:W-:Y:S05]  /*04c0*/  @!P0 BRA `(.L_x_441) ;  /* 0x000000d000008947 */ /* 0x000fea0003800000 */
[----:B------:R-:W-:Y:S02]  /*04d0*/  ISETP.NE.AND P0, PT, R26, 0x7ff00000, PT ;  /* 0x7ff000001a00780c */ /* 0x000fe40003f05270 */
[----:B------:R-:W-:Y:S02]  /*04e0*/  LOP3.LUT R11, R9, 0x80000000, R7, 0x48, !PT ;  /* 0x80000000090b7812 */ /* 0x000fe400078e4807 */
[----:B------:R-:W-:-:S13]  /*04f0*/  ISETP.EQ.OR P0, PT, R27, RZ, !P0 ;  /* 0x000000ff1b00720c */ /* 0x000fda0004702670 */
[----:B------:R-:W-:Y:S01]  /*0500*/  @P0 LOP3.LUT R0, R11, 0x7ff00000, RZ, 0xfc, !PT ;  /* 0x7ff000000b000812 */ /* 0x000fe200078efcff */
[----:B------:R-:W-:Y:S02]  /*0510*/  @!P0 IMAD.MOV.U32 R10, RZ, RZ, RZ ;  /* 0x000000ffff0a8224 */ /* 0x000fe400078e00ff */
[----:B------:R-:W-:Y:S02]  /*0520*/  @P0 IMAD.MOV.U32 R10, RZ, RZ, RZ ;  /* 0x000000ffff0a0224 */ /* 0x000fe400078e00ff */
[----:B------:R-:W-:Y:S01]  /*0530*/  @P0 IMAD.MOV.U32 R11, RZ, RZ, R0 ;  /* 0x000000ffff0b0224 */ /* 0x000fe200078e0000 */
[----:B------:R-:W-:Y:S05]  /*0540*/  BRA `(.L_x_441) ;  /* 0x0000005000007947 */ /* 0x000fea0003800000 */
.L_x_443:
[----:B------:R-:W-:Y:S02]  /*0550*/  LOP3.LUT R11, R7, 0x80000, RZ, 0xfc, !PT ;  /* 0x00080000070b7812 */ /* 0x000fe400078efcff */
[----:B------:R-:W-:Y:S01]  /*0560*/  MOV R10, R6 ;  /* 0x00000006000a7202 */ /* 0x000fe20000000f00 */
[----:B------:R-:W-:Y:S05]  /*0570*/  BRA `(.L_x_441) ;  /* 0x0000002000007947 */ /* 0x000fea0003800000 */
.L_x_442:
[----:B------:R-:W-:Y:S02]  /*0580*/  LOP3.LUT R11, R9, 0x80000, RZ, 0xfc, !PT ;  /* 0x00080000090b7812 */ /* 0x000fe400078efcff */
[----:B------:R-:W-:-:S02]  /*0590*/  MOV R10, R8 ;  /* 0x00000008000a7202 */ /* 0x000fc40000000f00 */
.L_x_441:
[----:B------:R-:W-:Y:S05]  /*05a0*/  BSYNC B0 ;  /* 0x0000000000007941 */ /* 0x000fea0003800000 */
.L_x_439:
[----:B------:R-:W-:Y:S02]  /*05b0*/  MOV R4, R10 ;  /* 0x0000000a00047202 */ /* 0x000fe40000000f00 */
[----:B------:R-:W-:Y:S01]  /*05c0*/  MOV R5, R11 ;  /* 0x0000000b00057202 */ /* 0x000fe20000000f00 */
[----:B------:R-:W-:Y:S06]  /*05d0*/  RET.ABS.NODEC R20 0x0 ;  /* 0x0000000014007950 */ /* 0x000fec0003e00000 */
.L_x_444:
        /* <DEDUP_REMOVED lines=10> */
.L_x_491:


//--------------------- .text.nvkernel__Z4butsiiiiiiid_F1L323_8 --------------------------
	.section	.text.nvkernel__Z4butsiiiiiiid_F1L323_8,"ax",@progbits
	.sectioninfo	@"SHI_REGISTERS=104"
	.align	128
        .global         nvkernel__Z4butsiiiiiiid_F1L323_8
        .type           nvkernel__Z4butsiiiiiiid_F1L323_8,@function
        .size           nvkernel__Z4butsiiiiiiid_F1L323_8,(.L_x_521 - nvkernel__Z4butsiiiiiiid_F1L323_8)
        .other          nvkernel__Z4butsiiiiiiid_F1L323_8,@"STO_CUDA_ENTRY STV_DEFAULT"
nvkernel__Z4butsiiiiiiid_F1L323_8:
.text.nvkernel__Z4butsiiiiiiid_F1L323_8:
[----:B------:R-:W-:Y:S02]  /*0000*/  MOV R1, c[0x0][0x28] ;  /* 0x00000a0000017a02 */ /* 0x000fe40000000f00 */
[----:B------:R-:W0:Y:S01]  /*0010*/  S2R R74, SR_CTAID.X ;  /* 0x00000000004a7919 */ /* 0x000e220000002500 */
[----:B------:R-:W-:Y:S01]  /*0020*/  MOV R75, RZ ;  /* 0x000000ff004b7202 */ /* 0x000fe20000000f00 */
[----:B------:R-:W-:Y:S02]  /*0030*/  ULDC UR38, c[0x0][0xc] ;  /* 0x0000030000267ab9 */ /* 0x000fe40000000800 */
[----:B------:R-:W0:Y:S01]  /*0040*/  S2R R3, SR_TID.X ;  /* 0x0000000000037919 */ /* 0x000e220000002100 */
[----:B------:R-:W-:Y:S02]  /*0050*/  USHF.L.U32 UR38, UR38, 0x7, URZ ;  /* 0x0000000726267899 */ /* 0x000fe4000800063f */
[----:B------:R-:W-:Y:S01]  /*0060*/  ULDC.64 UR36, c[0x0][0x118] ;  /* 0x0000460000247ab9 */ /* 0x000fe20000000a00 */
[----:B0-----:R-:W-:-:S04]  /*0070*/  LEA R74, R74, R3, 0x7 ;  /* 0x000000034a4a7211 */ /* 0x001fc800078e38ff */
.L_x_461:
[----:B------:R-:W-:Y:S01]  /*0080*/  IADD3 R18, R74, R75, RZ ;  /* 0x0000004b4a127210 */ /* 0x000fe20007ffe0ff */
[----:B------:R-:W-:Y:S03]  /*0090*/  BSSY B7, `(.L_x_445) ;  /* 0x0000281000077945 */ /* 0x000fe60003800000 */
[----:B------:R-:W-:-:S13]  /*00a0*/  ISETP.GE.U32.AND P0, PT, R18, c[0x0][0x160], PT ;  /* 0x0000580012007a0c */ /* 0x000fda0003f06070 */
[----:B-1----:R-:W-:Y:S05]  /*00b0*/  @P0 BRA `(.L_x_446) ;  /* 0x000027e000000947 */ /* 0x002fea0003800000 */
        /* <DEDUP_REMOVED lines=11> */
[----:B------:R-:W2:Y:S04]  /*0170*/  LDG.E.CONSTANT R2, [R6.64] ;  /* 0x0000002406027981 */ /* 0x000ea8000c1e9900 */
[----:B------:R-:W3:Y:S01]  /*0180*/  LDG.E.CONSTANT R12, [R8.64] ;  /* 0x00000024080c7981 */ /* 0x000ee2000c1e9900 */
[--C-:B------:R-:W-:Y:S02]  /*0190*/  SHF.R.S64 R40, R11, 0x1d, R4.reuse ;  /* 0x0000001d0b287819 */ /* 0x100fe40000001004 */
[----:B------:R-:W-:Y:S02]  /*01a0*/  SHF.R.S32.HI R0, RZ, 0x1d, R4 ;  /* 0x0000001dff007819 */ /* 0x000fe40000011404 */
[C---:B------:R-:W-:Y:S02]  /*01b0*/  IADD3 R14, P2, R40.reuse, c[0x0][0x198], RZ ;  /* 0x00006600280e7a10 */ /* 0x040fe40007f5e0ff */
[----:B------:R-:W-:-:S02]  /*01c0*/  IADD3 R10, P1, R40, c[0x0][0x190], RZ ;  /* 0x00006400280a7a10 */ /* 0x000fc40007f3e0ff */
[C---:B------:R-:W-:Y:S02]  /*01d0*/  IADD3.X R15, R0.reuse, c[0x0][0x19c], RZ, P2, !PT ;  /* 0x00006700000f7a10 */ /* 0x040fe400017fe4ff */
[----:B------:R-:W-:-:S03]  /*01e0*/  IADD3.X R11, R0, c[0x0][0x194], RZ, P1, !PT ;  /* 0x00006500000b7a10 */ /* 0x000fc60000ffe4ff */
[----:B------:R-:W4:Y:S04]  /*01f0*/  LDG.E.64 R28, [R14.64] ;  /* 0x000000240e1c7981 */ /* 0x000f28000c1e1b00 */
[----:B------:R-:W5:Y:S04]  /*0200*/  LDG.E.64 R30, [R10.64] ;  /* 0x000000240a1e7981 */ /* 0x000f68000c1e1b00 */
[----:B------:R-:W4:Y:S04]  /*0210*/  LDG.E.64 R32, [R14.64+0x659a0] ;  /* 0x0659a0240e207981 */ /* 0x000f28000c1e1b00 */
[----:B------:R-:W4:Y:S04]  /*0220*/  LDG.E.64 R34, [R10.64+0x659a0] ;  /* 0x0659a0240a227981 */ /* 0x000f28000c1e1b00 */
[----:B------:R-:W4:Y:S04]  /*0230*/  LDG.E.64 R42, [R14.64+0xcb340] ;  /* 0x0cb340240e2a7981 */ /* 0x000f28000c1e1b00 */
[----:B------:R-:W4:Y:S04]  /*0240*/  LDG.E.64 R44, [R10.64+0xcb340] ;  /* 0x0cb340240a2c7981 */ /* 0x000f28000c1e1b00 */
[----:B------:R-:W4:Y:S04]  /*0250*/  LDG.E.64 R46, [R14.64+0x130ce0] ;  /* 0x130ce0240e2e7981 */ /* 0x000f28000c1e1b00 */
[----:B------:R-:W4:Y:S04]  /*0260*/  LDG.E.64 R48, [R10.64+0x130ce0] ;  /* 0x130ce0240a307981 */ /* 0x000f28000c1e1b00 */
[----:B------:R-:W4:Y:S04]  /*0270*/  LDG.E.64 R50, [R14.64+0x196680] ;  /* 0x196680240e327981 */ /* 0x000f28000c1e1b00 */
[----:B------:R-:W4:Y:S01]  /*0280*/  LDG.E.64 R52, [R10.64+0x196680] ;  /* 0x196680240a347981 */ /* 0x000f22000c1e1b00 */
[----:B--2---:R-:W-:-:S02]  /*0290*/  SHF.R.S32.HI R3, RZ, 0x1f, R2 ;  /* 0x0000001fff037819 */ /* 0x004fc40000011402 */
[----:B---3--:R-:W-:Y:S02]  /*02a0*/  IADD3 R5, -R12, c[0x0][0x1a8], -R2 ;  /* 0x00006a000c057a10 */ /* 0x008fe40007ffe902 */
[----:B------:R-:W-:-:S03]  /*02b0*/  SHF.R.S32.HI R13, RZ, 0x1f, R12 ;  /* 0x0000001fff0d7819 */ /* 0x000fc6000001140c */
[----:B------:R-:W-:-:S04]  /*02c0*/  IMAD.WIDE R2, R5, 0x67, R2 ;  /* 0x0000006705027825 */ /* 0x000fc800078e0202 */
[----:B------:R-:W-:Y:S02]  /*02d0*/  IMAD R3, R3, 0x67, RZ ;  /* 0x0000006703037824 */ /* 0x000fe400078e02ff */
[----:B------:R-:W-:-:S04]  /*02e0*/  IMAD.WIDE.U32 R12, R2, 0x67, R12 ;  /* 0x00000067020c7825 */ /* 0x000fc800078e000c */
[----:B------:R-:W-:Y:S01]  /*02f0*/  IMAD.IADD R3, R13, 0x1, R3 ;  /* 0x000000010d037824 */ /* 0x000fe200078e0203 */
[----:B------:R-:W-:-:S04]  /*0300*/  LEA R38, P0, R12, c[0x0][0x188], 0x3 ;  /* 0x000062000c267a11 */ /* 0x000fc800078018ff */
[----:B------:R-:W-:Y:S02]  /*0310*/  LEA.HI.X R39, R12, c[0x0][0x18c], R3, 0x3, P0 ;  /* 0x000063000c277a11 */ /* 0x000fe400000f1c03 */
[----:B------:R-:W-:-:S03]  /*0320*/  IADD3 R54, P0, R38, 0x1000000, RZ ;  /* 0x0100000026367810 */ /* 0x000fc60007f1e0ff */
[----:B------:R-:W4:Y:S02]  /*0330*/  LDG.E.64 R6, [R38.64+0x338] ;  /* 0x0003382426067981 */ /* 0x000f24000c1e1b00 */
[----:B------:R-:W-:Y:S02]  /*0340*/  IMAD.X R55, RZ, RZ, R39, P0 ;  /* 0x000000ffff377224 */ /* 0x000fe400000e0627 */
[----:B------:R-:W5:Y:S04]  /*0350*/  LDG.E.64 R24, [R38.64+0x8] ;  /* 0x0000082426187981 */ /* 0x000f68000c1e1b00 */
[----:B------:R0:W2:Y:S04]  /*0360*/  LDG.E.64 R2, [R54.64+-0x7be498] ;  /* 0x841b682436027981 */ /* 0x0000a8000c1e1b00 */
[----:B------:R0:W3:Y:S01]  /*0370*/  LDG.E.64 R20, [R54.64+-0x7be7c8] ;  /* 0x8418382436147981 */ /* 0x0000e2000c1e1b00 */
[----:B------:R-:W-:-:S03]  /*0380*/  IADD3 R56, P0, R38, 0x2000000, RZ ;  /* 0x0200000026387810 */ /* 0x000fc60007f1e0ff */
[----:B------:R0:W3:Y:S02]  /*0390*/  LDG.E.64 R26, [R54.64+0x83398] ;  /* 0x08339824361a7981 */ /* 0x0000e4000c1e1b00 */
[----:B------:R-:W-:Y:S02]  /*03a0*/  IMAD.X R57, RZ, RZ, R39, P0 ;  /* 0x000000ffff397224 */ /* 0x000fe400000e0627 */
[----:B------:R0:W3:Y:S04]  /*03b0*/  LDG.E.64 R22, [R54.64+0x83068] ;  /* 0x0830682436167981 */ /* 0x0000e8000c1e1b00 */
[----:B------:R-:W3:Y:S04]  /*03c0*/  LDG.E.64 R16, [R56.64+-0x73b438] ;  /* 0x8c4bc82438107981 */ /* 0x000ee8000c1e1b00 */
[----:B------:R-:W3:Y:S01]  /*03d0*/  LDG.E.64 R12, [R56.64+-0x73b768] ;  /* 0x8c489824380c7981 */ /* 0x000ee2000c1e1b00 */
[----:B------:R-:W-:-:S03]  /*03e0*/  IADD3 R36, P0, R40, c[0x0][0x180], RZ ;  /* 0x0000600028247a10 */ /* 0x000fc60007f1e0ff */
[----:B------:R-:W3:Y:S01]  /*03f0*/  LDG.E.64 R8, [R56.64+0x1063f8] ;  /* 0x1063f82438087981 */ /* 0x000ee2000c1e1b00 */
[----:B------:R-:W-:-:S03]  /*0400*/  IADD3.X R37, R0, c[0x0][0x184], RZ, P0, !PT ;  /* 0x0000610000257a10 */ /* 0x000fc600007fe4ff */
[----:B------:R-:W3:Y:S04]  /*0410*/  LDG.E.64 R4, [R56.64+0x1060c8] ;  /* 0x1060c82438047981 */ /* 0x000ee8000c1e1b00 */
[----:B0-----:R-:W3:Y:S01]  /*0420*/  LDG.E.64 R54, [R36.64] ;  /* 0x0000002424367981 */ /* 0x001ee2000c1e1b00 */
[----:B----4-:R-:W5:-:S06]  /*0430*/  DMUL R28, R28, R6 ;  /* 0x000000061c1c7228 */ /* 0x010f4c0000000000 */
[----:B-----5:R-:W2:-:S06]  /*0440*/  DFMA R28, R30, R24, R28 ;  /* 0x000000181e1c722b */ /* 0x020e8c000000001c */
[----:B--2---:R-:W3:-:S06]  /*0450*/  DFMA R28, R32, R2, R28 ;  /* 0x00000002201c722b */ /* 0x004ecc000000001c */
[----:B---3--:R-:W0:-:S06]  /*0460*/  DFMA R28, R34, R20, R28 ;  /* 0x00000014221c722b */ /* 0x008e0c000000001c */
[----:B0-----:R-:W0:-:S06]  /*0470*/  DFMA R28, R42, R26, R28 ;  /* 0x0000001a2a1c722b */ /* 0x001e0c000000001c */
[----:B0-----:R-:W0:-:S06]  /*0480*/  DFMA R28, R44, R22, R28 ;  /* 0x000000162c1c722b */ /* 0x001e0c000000001c */
[----:B0-----:R-:W0:-:S06]  /*0490*/  DFMA R28, R46, R16, R28 ;  /* 0x000000102e1c722b */ /* 0x001e0c000000001c */
[----:B0-----:R-:W0:-:S06]  /*04a0*/  DFMA R28, R48, R12, R28 ;  /* 0x0000000c301c722b */ /* 0x001e0c000000001c */
[----:B0-----:R-:W0:-:S06]  /*04b0*/  DFMA R28, R50, R8, R28 ;  /* 0x00000008321c722b */ /* 0x001e0c000000001c */
[----:B0-----:R-:W0:-:S06]  /*04c0*/  DFMA R28, R52, R4, R28 ;  /* 0x00000004341c722b */ /* 0x001e0c000000001c */
[----:B0-----:R-:W0:-:S07]  /*04d0*/  DFMA R28, R28, c[0x0][0x1b0], R54 ;  /* 0x00006c001c1c7a2b */ /* 0x001e0e0000000036 */
[----:B0-----:R0:W-:Y:S04]  /*04e0*/  STG.E.64 [R36.64], R28 ;  /* 0x0000001c24007986 */ /* 0x0011e8000c101b24 */
[----:B------:R-:W2:Y:S04]  /*04f0*/  LDG.E.64 R30, [R14.64+0x14520] ;  /* 0x014520240e1e7981 */ /* 0x000ea8000c1e1b00 */
[----:B------:R-:W3:Y:S04]  /*0500*/  LDG.E.64 R32, [R10.64+0x14520] ;  /* 0x014520240a207981 */ /* 0x000ee8000c1e1b00 */
[----:B------:R-:W4:Y:S04]  /*0510*/  LDG.E.64 R34, [R14.64+0x79ec0] ;  /* 0x079ec0240e227981 */ /* 0x000f28000c1e1b00 */
[----:B------:R-:W5:Y:S04]  /*0520*/  LDG.E.64 R42, [R10.64+0x79ec0] ;  /* 0x079ec0240a2a7981 */ /* 0x000f68000c1e1b00 */
[----:B------:R-:W5:Y:S04]  /*0530*/  LDG.E.64 R44, [R14.64+0xdf860] ;  /* 0x0df860240e2c7981 */ /* 0x000f68000c1e1b00 */
[----:B------:R-:W5:Y:S04]  /*0540*/  LDG.E.64 R46, [R10.64+0xdf860] ;  /* 0x0df860240a2e7981 */ /* 0x000f68000c1e1b00 */
[----:B------:R-:W5:Y:S04]  /*0550*/  LDG.E.64 R48, [R14.64+0x145200] ;  /* 0x145200240e307981 */ /* 0x000f68000c1e1b00 */
[----:B------:R-:W5:Y:S04]  /*0560*/  LDG.E.64 R50, [R10.64+0x145200] ;  /* 0x145200240a327981 */ /* 0x000f68000c1e1b00 */
[----:B------:R-:W5:Y:S04]  /*0570*/  LDG.E.64 R52, [R14.64+0x1aaba0] ;  /* 0x1aaba0240e347981 */ /* 0x000f68000c1e1b00 */
[----:B------:R-:W5:Y:S04]  /*0580*/  LDG.E.64 R54, [R10.64+0x1aaba0] ;  /* 0x1aaba0240a367981 */ /* 0x000f68000c1e1b00 */
[----:B0-----:R-:W5:Y:S01]  /*0590*/  LDG.E.64 R28, [R36.64+0xf3d8] ;  /* 0x00f3d824241c7981 */ /* 0x001f62000c1e1b00 */
[----:B--2---:R-:W3:-:S06]  /*05a0*/  DMUL R30, R6, R30 ;  /* 0x0000001e061e7228 */ /* 0x004ecc0000000000 */
[----:B---3--:R-:W4:-:S06]  /*05b0*/  DFMA R30, R24, R32, R30 ;  /* 0x00000020181e722b */ /* 0x008f0c000000001e */
[----:B----4-:R-:W5:-:S06]  /*05c0*/  DFMA R30, R2, R34, R30 ;  /* 0x00000022021e722b */ /* 0x010f4c000000001e */
[----:B-----5:R-:W0:-:S06]  /*05d0*/  DFMA R30, R20, R42, R30 ;  /* 0x0000002a141e722b */ /* 0x020e0c000000001e */
[----:B0-----:R-:W0:-:S06]  /*05e0*/  DFMA R30, R26, R44, R30 ;  /* 0x0000002c1a1e722b */ /* 0x001e0c000000001e */
[----:B0-----:R-:W0:-:S06]  /*05f0*/  DFMA R30, R22, R46, R30 ;  /* 0x0000002e161e722b */ /* 0x001e0c000000001e */
[----:B0-----:R-:W0:-:S06]  /*0600*/  DFMA R30, R16, R48, R30 ;  /* 0x00000030101e722b */ /* 0x001e0c000000001e */
[----:B0-----:R-:W0:-:S06]  /*0610*/  DFMA R30, R12, R50, R30 ;  /* 0x000000320c1e722b */ /* 0x001e0c000000001e */
[----:B0-----:R-:W0:-:S06]  /*0620*/  DFMA R30, R8, R52, R30 ;  /* 0x00000034081e722b */ /* 0x001e0c000000001e */
[----:B0-----:R-:W0:-:S06]  /*0630*/  DFMA R30, R4, R54, R30 ;  /* 0x00000036041e722b */ /* 0x001e0c000000001e */
[----:B0-----:R-:W0:-:S07]  /*0640*/  DFMA R28, R30, c[0x0][0x1b0], R28 ;  /* 0x00006c001e1c7a2b */ /* 0x001e0e000000001c */
[----:B0-----:R0:W-:Y:S04]  /*0650*/  STG.E.64 [R36.64+0xf3d8], R28 ;  /* 0x00f3d81c24007986 */ /* 0x0011e8000c101b24 */
        /* <DEDUP_REMOVED lines=65> */
[----:B0-----:R-:W0:Y:S01]  /*0a70*/  DFMA R30, R8, R52, R30 ;  /* 0x00000034081e722b */ /* 0x001e22000000001e */
[----:B------:R-:W-:-:S05]  /*0a80*/  IADD3 R6, P0, R40, c[0x0][0x1a0], RZ ;  /* 0x0000680028067a10 */ /* 0x000fca0007f1e0ff */
[----:B0-----:R-:W0:Y:S01]  /*0a90*/  DFMA R30, R4, R54, R30 ;  /* 0x00000036041e722b */ /* 0x001e22000000001e */
[----:B------:R-:W-:-:S05]  /*0aa0*/  IADD3.X R7, R0, c[0x0][0x1a4], RZ, P0, !PT ;  /* 0x0000690000077a10 */ /* 0x000fca00007fe4ff */
[----:B0-----:R-:W0:-:S07]  /*0ab0*/  DFMA R28, R30, c[0x0][0x1b0], R28 ;  /* 0x00006c001e1c7a2b */ /* 0x001e0e000000001c */
[----:B0-----:R-:W-:Y:S04]  /*0ac0*/  STG.E.64 [R36.64+0x3cf60], R28 ;  /* 0x03cf601c24007986 */ /* 0x001fe8000c101b24 */
[----:B------:R-:W2:Y:S01]  /*0ad0*/  LDG.E.64 R2, [R6.64] ;  /* 0x0000002406027981 */ /* 0x000ea2000c1e1b00 */
[----:B------:R-:W-:-:S04]  /*0ae0*/  IADD3 R40, P0, R40, c[0x0][0x178], RZ ;  /* 0x00005e0028287a10 */ /* 0x000fc80007f1e0ff */
[----:B------:R-:W-:-:S05]  /*0af0*/  IADD3.X R41, R0, c[0x0][0x17c], RZ, P0, !PT ;  /* 0x00005f0000297a10 */ /* 0x000fca00007fe4ff */
[----:B--2---:R-:W-:Y:S04]  /*0b00*/  STG.E.64 [R40.64], R2 ;  /* 0x0000000228007986 */ /* 0x004fe8000c101b24 */
[----:B------:R-:W2:Y:S04]  /*0b10*/  LDG.E.64 R4, [R6.64+0x659a0] ;  /* 0x0659a02406047981 */ /* 0x000ea8000c1e1b00 */
[----:B--2---:R0:W-:Y:S04]  /*0b20*/  STG.E.64 [R40.64+0xf3d8], R4 ;  /* 0x00f3d80428007986 */ /* 0x0041e8000c101b24 */
[----:B------:R-:W2:Y:S04]  /*0b30*/  LDG.E.64 R8, [R6.64+0xcb340] ;  /* 0x0cb3402406087981 */ /* 0x000ea8000c1e1b00 */
[----:B--2---:R1:W-:Y:S04]  /*0b40*/  STG.E.64 [R40.64+0x1e7b0], R8 ;  /* 0x01e7b00828007986 */ /* 0x0043e8000c101b24 */
[----:B------:R-:W2:Y:S04]  /*0b50*/  LDG.E.64 R10, [R6.64+0x130ce0] ;  /* 0x130ce024060a7981 */ /* 0x000ea8000c1e1b00 */
[----:B--2---:R2:W-:Y:S04]  /*0b60*/  STG.E.64 [R40.64+0x2db88], R10 ;  /* 0x02db880a28007986 */ /* 0x0045e8000c101b24 */
[----:B------:R-:W3:Y:S04]  /*0b70*/  LDG.E.64 R12, [R6.64+0x196680] ;  /* 0x19668024060c7981 */ /* 0x000ee8000c1e1b00 */
[----:B---3--:R3:W-:Y:S04]  /*0b80*/  STG.E.64 [R40.64+0x3cf60], R12 ;  /* 0x03cf600c28007986 */ /* 0x0087e8000c101b24 */
[----:B------:R-:W4:Y:S04]  /*0b90*/  LDG.E.64 R14, [R6.64+0x14520] ;  /* 0x01452024060e7981 */ /* 0x000f28000c1e1b00 */
[----:B----4-:R4:W-:Y:S04]  /*0ba0*/  STG.E.64 [R40.64+0x4c338], R14 ;  /* 0x04c3380e28007986 */ /* 0x0109e8000c101b24 */
[----:B------:R-:W5:Y:S04]  /*0bb0*/  LDG.E.64 R16, [R6.64+0x79ec0] ;  /* 0x079ec02406107981 */ /* 0x000f68000c1e1b00 */
[----:B-----5:R5:W-:Y:S04]  /*0bc0*/  STG.E.64 [R40.64+0x5b710], R16 ;  /* 0x05b7101028007986 */ /* 0x020be8000c101b24 */
[----:B0-----:R-:W2:Y:S04]  /*0bd0*/  LDG.E.64 R4, [R6.64+0xdf860] ;  /* 0x0df8602406047981 */ /* 0x001ea8000c1e1b00 */
[----:B--2---:R0:W-:Y:S04]  /*0be0*/  STG.E.64 [R40.64+0x6aae8], R4 ;  /* 0x06aae80428007986 */ /* 0x0041e8000c101b24 */
[----:B-1----:R-:W2:Y:S04]  /*0bf0*/  LDG.E.64 R8, [R6.64+0x145200] ;  /* 0x1452002406087981 */ /* 0x002ea8000c1e1b00 */
[----:B--2---:R1:W-:Y:S04]  /*0c00*/  STG.E.64 [R40.64+0x79ec0], R8 ;  /* 0x079ec00828007986 */ /* 0x0043e8000c101b24 */
[----:B------:R-:W2:Y:S04]  /*0c10*/  LDG.E.64 R10, [R6.64+0x1aaba0] ;  /* 0x1aaba024060a7981 */ /* 0x000ea8000c1e1b00 */
[----:B--2---:R2:W-:Y:S04]  /*0c20*/  STG.E.64 [R40.64+0x89298], R10 ;  /* 0x0892980a28007986 */ /* 0x0045e8000c101b24 */
[----:B---3--:R-:W3:Y:S04]  /*0c30*/  LDG.E.64 R12, [R6.64+0x28a40] ;  /* 0x028a4024060c7981 */ /* 0x008ee8000c1e1b00 */
[----:B---3--:R3:W-:Y:S04]  /*0c40*/  STG.E.64 [R40.64+0x98670], R12 ;  /* 0x0986700c28007986 */ /* 0x0087e8000c101b24 */
[----:B----4-:R-:W4:Y:S04]  /*0c50*/  LDG.E.64 R14, [R6.64+0x8e3e0] ;  /* 0x08e3e024060e7981 */ /* 0x010f28000c1e1b00 */
[----:B----4-:R4:W-:Y:S04]  /*0c60*/  STG.E.64 [R40.64+0xa7a48], R14 ;  /* 0x0a7a480e28007986 */ /* 0x0109e8000c101b24 */
[----:B-----5:R-:W5:Y:S04]  /*0c70*/  LDG.E.64 R16, [R6.64+0xf3d80] ;  /* 0x0f3d802406107981 */ /* 0x020f68000c1e1b00 */
        /* <DEDUP_REMOVED lines=21> */
[----:B----4-:R-:W3:Y:S01]  /*0dd0*/  LDG.E.64 R14, [R6.64+0x182160] ;  /* 0x18216024060e7981 */ /* 0x010ee2000c1e1b00 */
[----:B------:R-:W0:Y:S01]  /*0de0*/  MUFU.RCP64H R21, R3 ;  /* 0x0000000300157308 */ /* 0x000e220000001800 */
[----:B------:R-:W-:-:S02]  /*0df0*/  IADD3 R20, R3, 0x300402, RZ ;  /* 0x0030040203147810 */ /* 0x000fc40007ffe0ff */
[----:B---3--:R2:W-:Y:S04]  /*0e00*/  STG.E.64 [R40.64+0x15e868], R14 ;  /* 0x15e8680e28007986 */ /* 0x0085e8000c101b24 */
[----:B-----5:R-:W3:Y:S01]  /*0e10*/  LDG.E.64 R16, [R6.64+0x1e7b00] ;  /* 0x1e7b002406107981 */ /* 0x020ee2000c1e1b00 */
[----:B0-----:R-:W0:Y:S01]  /*0e20*/  DFMA R4, -R2, R20, 1 ;  /* 0x3ff000000204742b */ /* 0x001e220000000114 */
[----:B------:R-:W-:-:S05]  /*0e30*/  FSETP.GEU.AND P0, PT, |R20|, 5.8789094863358348022e-39, PT ;  /* 0x004004021400780b */ /* 0x000fca0003f0e200 */
[----:B0-----:R-:W0:-:S06]  /*0e40*/  DFMA R4, R4, R4, R4 ;  /* 0x000000040404722b */ /* 0x001e0c0000000004 */
[----:B0-----:R-:W1:Y:S01]  /*0e50*/  DFMA R4, R20, R4, R20 ;  /* 0x000000041404722b */ /* 0x001e620000000014 */
[----:B------:R-:W-:Y:S05]  /*0e60*/  BSSY B6, `(.L_x_447) ;  /* 0x000000c000067945 */ /* 0x000fea0003800000 */
[----:B-1----:R-:W0:-:S06]  /*0e70*/  DFMA R8, -R2, R4, 1 ;  /* 0x3ff000000208742b */ /* 0x002e0c0000000104 */
[----:B0-----:R2:W0:Y:S01]  /*0e80*/  DFMA R4, R4, R8, R4 ;  /* 0x000000080404722b */ /* 0x0014220000000004 */
[----:B---3--:R2:W-:Y:S01]  /*0e90*/  STG.E.64 [R40.64+0x16dc40], R16 ;  /* 0x16dc401028007986 */ /* 0x0085e2000c101b24 */
[----:B------:R-:W-:Y:S05]  /*0ea0*/  @P0 BRA `(.L_x_113) ;  /* 0x0000007000000947 */ /* 0x000fea0003800000 */
[----:B0-----:R-:W-:Y:S01]  /*0eb0*/  LOP3.LUT R6, R3, 0x7fffffff, RZ, 0xc0, !PT ;  /* 0x7fffffff03067812 */ /* 0x001fe200078ec0ff */
[----:B------:R-:W-:Y:S01]  /*0ec0*/  IMAD.MOV.U32 R4, RZ, RZ, R2 ;  /* 0x000000ffff047224 */ /* 0x000fe200078e0002 */
[----:B------:R-:W-:Y:S01]  /*0ed0*/  MOV R20, 32@lo((nvkernel__Z4butsiiiiiiid_F1L323_8 + .L_x_113@srel)) ;  /* 0x0000000000147802 */ /* 0x000fe20000000f00 */
[----:B------:R-:W-:Y:S01]  /*0ee0*/  IMAD.MOV.U32 R5, RZ, RZ, R3 ;  /* 0x000000ffff057224 */ /* 0x000fe200078e0003 */
[----:B------:R-:W-:Y:S02]  /*0ef0*/  IADD3 R6, R6, -0x100000, RZ ;  /* 0xfff0000006067810 */ /* 0x000fe40007ffe0ff */
[----:B------:R-:W-:-:S04]  /*0f00*/  MOV R21, 32@hi((nvkernel__Z4butsiiiiiiid_F1L323_8 + .L_x_113@srel)) ;  /* 0x0000000000157802 */ /* 0x000fc80000000f00 */
[----:B--2---:R-:W-:Y:S05]  /*0f10*/  CALL.ABS.NOINC `(__cuda_sm20_dblrcp_rn_slowpath_v3) ;  /* 0x0000000000007943 */ /* 0x004fea0003c00000 */
.L_x_113:
[----:B0-----:R-:W-:Y:S05]  /*0f20*/  BSYNC B6 ;  /* 0x0000000000067941 */ /* 0x001fea0003800000 */
.L_x_447:
[----:B--2---:R-:W-:-:S04]  /*0f30*/  IADD3 R11, P0, RZ, RZ, RZ ;  /* 0x000000ffff0b7210 */ /* 0x004fc80007f1e0ff */
[C---:B------:R-:W-:Y:S02]  /*0f40*/  IADD3.X R10, R18.reuse, 0x9868, RZ, P0, !PT ;  /* 0x00009868120a7810 */ /* 0x040fe400007fe4ff */
[C---:B------:R-:W-:Y:S02]  /*0f50*/  IADD3.X R0, R18.reuse, 0x1e7c, RZ, P0, !PT ;  /* 0x00001e7c12007810 */ /* 0x040fe400007fe4ff */
[C---:B------:R-:W-:Y:S02]  /*0f60*/  SHF.R.S64 R8, R11.reuse, 0x1d, R10 ;  /* 0x0000001d0b087819 */ /* 0x040fe4000000100a */
[----:B------:R-:W-:Y:S02]  /*0f70*/  IADD3.X R6, R18, 0xb6e3, RZ, P0, !PT ;  /* 0x0000b6e312067810 */ /* 0x000fe400007fe4ff */
[----:B------:R-:W-:Y:S02]  /*0f80*/  IADD3 R8, P1, R8, c[0x0][0x178], RZ ;  /* 0x00005e0008087a10 */ /* 0x000fe40007f3e0ff */
[----:B------:R-:W-:-:S02]  /*0f90*/  SHF.R.S64 R52, R11, 0x1d, R0 ;  /* 0x0000001d0b347819 */ /* 0x000fc40000001000 */
[----:B------:R-:W-:Y:S02]  /*0fa0*/  SHF.R.S64 R2, R11, 0x1d, R6 ;  /* 0x0000001d0b027819 */ /* 0x000fe40000001006 */
[----:B------:R-:W-:Y:S02]  /*0fb0*/  LEA.HI.X.SX32 R9, R10, c[0x0][0x17c], 0x3, P1 ;  /* 0x00005f000a097a11 */ /* 0x000fe400008f1eff */
[----:B------:R-:W-:Y:S02]  /*0fc0*/  SHF.R.S32.HI R19, RZ, 0x1d, R0 ;  /* 0x0000001dff137819 */ /* 0x000fe40000011400 */
[----:B------:R-:W-:Y:S01]  /*0fd0*/  IADD3 R50, P3, R52, c[0x0][0x178], RZ ;  /* 0x00005e0034327a10 */ /* 0x000fe20007f7e0ff */
[----:B------:R-:W2:Y:S01]  /*0fe0*/  LDG.E.64 R64, [R8.64] ;  /* 0x0000002408407981 */ /* 0x000ea2000c1e1b00 */
[----:B------:R-:W-:Y:S02]  /*0ff0*/  IADD3 R2, P2, R2, c[0x0][0x178], RZ ;  /* 0x00005e0002027a10 */ /* 0x000fe40007f5e0ff */
[----:B------:R-:W-:-:S02]  /*1000*/  IADD3.X R51, R19, c[0x0][0x17c], RZ, P3, !PT ;  /* 0x00005f0013337a10 */ /* 0x000fc40001ffe4ff */
[----:B------:R-:W-:-:S04]  /*1010*/  LEA.HI.X.SX32 R3, R6, c[0x0][0x17c], 0x3, P2 ;  /* 0x00005f0006037a11 */ /* 0x000fc800010f1eff */
[----:B------:R-:W3:Y:S04]  /*1020*/  LDG.E.64 R50, [R50.64] ;  /* 0x0000002432327981 */ /* 0x000ee8000c1e1b00 */
[----:B------:R-:W3:Y:S01]  /*1030*/  LDG.E.64 R16, [R2.64] ;  /* 0x0000002402107981 */ /* 0x000ee2000c1e1b00 */
[C---:B------:R-:W-:Y:S02]  /*1040*/  IADD3.X R0, R18.reuse, 0x3cf7, RZ, P0, !PT ;  /* 0x00003cf712007810 */ /* 0x040fe400007fe4ff */
[----:B------:R-:W-:Y:S02]  /*1050*/  IADD3.X R10, R18, 0xd55e, RZ, P0, !PT ;  /* 0x0000d55e120a7810 */ /* 0x000fe400007fe4ff */
[C---:B------:R-:W-:Y:S02]  /*1060*/  SHF.R.S64 R54, R11.reuse, 0x1d, R0 ;  /* 0x0000001d0b367819 */ /* 0x040fe40000001000 */
[----:B------:R-:W-:-:S02]  /*1070*/  SHF.R.S64 R6, R11, 0x1d, R10 ;  /* 0x0000001d0b067819 */ /* 0x000fc4000000100a */
[----:B------:R-:W-:Y:S02]  /*1080*/  SHF.R.S32.HI R15, RZ, 0x1d, R0 ;  /* 0x0000001dff0f7819 */ /* 0x000fe40000011400 */
[----:B------:R-:W-:Y:S02]  /*1090*/  IADD3 R48, P2, R54, c[0x0][0x178], RZ ;  /* 0x00005e0036307a10 */ /* 0x000fe40007f5e0ff */
[----:B------:R-:W-:Y:S02]  /*10a0*/  IADD3 R6, P1, R6, c[0x0][0x178], RZ ;  /* 0x00005e0006067a10 */ /* 0x000fe40007f3e0ff */
[----:B------:R-:W-:Y:S02]  /*10b0*/  IADD3.X R49, R15, c[0x0][0x17c], RZ, P2, !PT ;  /* 0x00005f000f317a10 */ /* 0x000fe400017fe4ff */
[----:B------:R-:W-:Y:S01]  /*10c0*/  LEA.HI.X.SX32 R7, R10, c[0x0][0x17c], 0x3, P1 ;  /* 0x00005f000a077a11 */ /* 0x000fe200008f1eff */
[----:B--2---:R-:W3:-:S06]  /*10d0*/  DMUL R64, R64, R4 ;  /* 0x0000000440407228 */ /* 0x004ecc0000000000 */
[----:B---3--:R-:W0:-:S07]  /*10e0*/  DFMA R16, -R64, R50, R16 ;  /* 0x000000324010722b */ /* 0x008e0e0000000110 */
[----:B0-----:R0:W-:Y:S04]  /*10f0*/  STG.E.64 [R2.64], R16 ;  /* 0x0000001002007986 */ /* 0x0011e8000c101b24 */
[----:B------:R-:W2:Y:S04]  /*1100*/  LDG.E.64 R48, [R48.64] ;  /* 0x0000002430307981 */ /* 0x000ea8000c1e1b00 */
[----:B------:R-:W2:Y:S01]  /*1110*/  LDG.E.64 R60, [R6.64] ;  /* 0x00000024063c7981 */ /* 0x000ea2000c1e1b00 */
[C---:B------:R-:W-:Y:S02]  /*1120*/  IADD3.X R10, R18.reuse, 0x5b72, RZ, P0, !PT ;  /* 0x00005b72120a7810 */ /* 0x040fe400007fe4ff */
[----:B------:R-:W-:-:S02]  /*1130*/  IADD3.X R0, R18, 0xf3d9, RZ, P0, !PT ;  /* 0x0000f3d912007810 */ /* 0x000fc400007fe4ff */
[C---:B------:R-:W-:Y:S02]  /*1140*/  SHF.R.S64 R62, R11.reuse, 0x1d, R10 ;  /* 0x0000001d0b3e7819 */ /* 0x040fe4000000100a */
[----:B------:R-:W-:Y:S02]  /*1150*/  SHF.R.S64 R8, R11, 0x1d, R0 ;  /* 0x0000001d0b087819 */ /* 0x000fe40000001000 */
[----:B------:R-:W-:Y:S02]  /*1160*/  SHF.R.S32.HI R10, RZ, 0x1d, R10 ;  /* 0x0000001dff0a7819 */ /* 0x000fe4000001140a */
[----:B------:R-:W-:Y:S02]  /*1170*/  IADD3 R46, P2, R62, c[0x0][0x178], RZ ;  /* 0x00005e003e2e7a10 */ /* 0x000fe40007f5e0ff */
[----:B------:R-:W-:Y:S02]  /*1180*/  IADD3 R8, P1, R8, c[0x0][0x178], RZ ;  /* 0x00005e0008087a10 */ /* 0x000fe40007f3e0ff */
[----:B------:R-:W-:-:S02]  /*1190*/  IADD3.X R47, R10, c[0x0][0x17c], RZ, P2, !PT ;  /* 0x00005f000a2f7a10 */ /* 0x000fc400017fe4ff */
[----:B------:R-:W-:Y:S01]  /*11a0*/  LEA.HI.X.SX32 R9, R0, c[0x0][0x17c], 0x3, P1 ;  /* 0x00005f0000097a11 */ /* 0x000fe200008f1eff */
[----:B--2---:R-:W1:-:S07]  /*11b0*/  DFMA R60, R64, -R48, R60 ;  /* 0x80000030403c722b */ /* 0x004e4e000000003c */
[----:B-1----:R1:W-:Y:S04]  /*11c0*/  STG.E.64 [R6.64], R60 ;  /* 0x0000003c06007986 */ /* 0x0023e8000c101b24 */
[----:B------:R-:W2:Y:S04]  /*11d0*/  LDG.E.64 R46, [R46.64] ;  /* 0x000000242e2e7981 */ /* 0x000ea8000c1e1b00 */
[----:B------:R-:W2:Y:S01]  /*11e0*/  LDG.E.64 R58, [R8.64] ;  /* 0x00000024083a7981 */ /* 0x000ea2000c1e1b00 */
[C---:B------:R-:W-:Y:S02]  /*11f0*/  IADD3.X R0, R18.reuse, 0x79ed, RZ, P0, !PT ;  /* 0x000079ed12007810 */ /* 0x040fe400007fe4ff */
[----:B------:R-:W-:-:S02]  /*1200*/  IADD3.X R12, R18, 0x11254, RZ, P0, !PT ;  /* 0x00011254120c7810 */ /* 0x000fc400007fe4ff */
[C---:B------:R-:W-:Y:S02]  /*1210*/  SHF.R.S64 R66, R11.reuse, 0x1d, R0 ;  /* 0x0000001d0b427819 */ /* 0x040fe40000001000 */
[----:B0-----:R-:W-:Y:S02]  /*1220*/  SHF.R.S64 R2, R11, 0x1d, R12 ;  /* 0x0000001d0b027819 */ /* 0x001fe4000000100c */
[----:B------:R-:W-:Y:S02]  /*1230*/  SHF.R.S32.HI R0, RZ, 0x1d, R0 ;  /* 0x0000001dff007819 */ /* 0x000fe40000011400 */
[----:B------:R-:W-:Y:S02]  /*1240*/  IADD3 R44, P2, R66, c[0x0][0x178], RZ ;  /* 0x00005e00422c7a10 */ /* 0x000fe40007f5e0ff */
[----:B------:R-:W-:Y:S02]  /*1250*/  IADD3 R2, P1, R2, c[0x0][0x178], RZ ;  /* 0x00005e0002027a10 */ /* 0x000fe40007f3e0ff */
[----:B------:R-:W-:-:S02]  /*1260*/  IADD3.X R45, R0, c[0x0][0x17c], RZ, P2, !PT ;  /* 0x00005f00002d7a10 */ /* 0x000fc400017fe4ff */
[----:B------:R-:W-:Y:S01]  /*1270*/  LEA.HI.X.SX32 R3, R12, c[0x0][0x17c], 0x3, P1 ;  /* 0x00005f000c037a11 */ /* 0x000fe200008f1eff */
[----:B--2---:R-:W0:-:S07]  /*1280*/  DFMA R58, R64, -R46, R58 ;  /* 0x8000002e403a722b */ /* 0x004e0e000000003a */
[----:B0-----:R0:W-:Y:S04]  /*1290*/  STG.E.64 [R8.64], R58 ;  /* 0x0000003a08007986 */ /* 0x0011e8000c101b24 */
[----:B------:R-:W2:Y:S04]  /*12a0*/  LDG.E.64 R44, [R44.64] ;  /* 0x000000242c2c7981 */ /* 0x000ea8000c1e1b00 */
[----:B------:R-:W2:Y:S01]  /*12b0*/  LDG.E.64 R56, [R2.64] ;  /* 0x0000002402387981 */ /* 0x000ea2000c1e1b00 */
[C---:B------:R-:W-:Y:S02]  /*12c0*/  IADD3.X R14, R18.reuse, 0x130cf, RZ, P0, !PT ;  /* 0x000130cf120e7810 */ /* 0x040fe400007fe4ff */
[----:B-1----:R-:W-:-:S02]  /*12d0*/  IADD3.X R6, R18, 0x14f4a, RZ, P0, !PT ;  /* 0x00014f4a12067810 */ /* 0x002fc400007fe4ff */
[C---:B------:R-:W-:Y:S02]  /*12e0*/  SHF.R.S64 R12, R11.reuse, 0x1d, R14 ;  /* 0x0000001d0b0c7819 */ /* 0x040fe4000000100e */
[----:B------:R-:W-:Y:S02]  /*12f0*/  SHF.R.S64 R100, R11, 0x1d, R6 ;  /* 0x0000001d0b647819 */ /* 0x000fe40000001006 */
[----:B------:R-:W-:Y:S02]  /*1300*/  IADD3 R12, P1, R12, c[0x0][0x178], RZ ;  /* 0x00005e000c0c7a10 */ /* 0x000fe40007f3e0ff */
[----:B------:R-:W-:Y:S02]  /*1310*/  IADD3 R100, P2, R100, c[0x0][0x178], RZ ;  /* 0x00005e0064647a10 */ /* 0x000fe40007f5e0ff */
[----:B------:R-:W-:Y:S02]  /*1320*/  LEA.HI.X.SX32 R13, R14, c[0x0][0x17c], 0x3, P1 ;  /* 0x00005f000e0d7a11 */ /* 0x000fe400008f1eff */
[----:B------:R-:W-:Y:S01]  /*1330*/  LEA.HI.X.SX32 R101, R6, c[0x0][0x17c], 0x3, P2 ;  /* 0x00005f0006657a11 */ /* 0x000fe200010f1eff */
[----:B--2---:R-:W1:-:S07]  /*1340*/  DFMA R56, R64, -R44, R56 ;  /* 0x8000002c4038722b */ /* 0x004e4e0000000038 */
[----:B-1----:R1:W-:Y:S04]  /*1350*/  STG.E.64 [R2.64], R56 ;  /* 0x0000003802007986 */ /* 0x0023e8000c101b24 */
[----:B------:R-:W2:Y:S04]  /*1360*/  LDG.E.64 R94, [R12.64] ;  /* 0x000000240c5e7981 */ /* 0x000ea8000c1e1b00 */
[----:B------:R-:W1:Y:S01]  /*1370*/  LDG.E.64 R6, [R100.64] ;  /* 0x0000002464067981 */ /* 0x000e62000c1e1b00 */
[C---:B------:R-:W-:Y:S02]  /*1380*/  IADD3.X R14, R18.reuse, 0x1c936, RZ, P0, !PT ;  /* 0x0001c936120e7810 */ /* 0x040fe400007fe4ff */
[----:B0-----:R-:W-:Y:S01]  /*1390*/  IADD3.X R8, R18, 0x1e7b1, RZ, P0, !PT ;  /* 0x0001e7b112087810 */ /* 0x001fe200007fe4ff */
[----:B------:R-:W3:Y:S01]  /*13a0*/  LDG.E.64 R42, [R36.64] ;  /* 0x00000024242a7981 */ /* 0x000ee2000c1e1b00 */
[----:B------:R-:W-:-:S02]  /*13b0*/  SHF.R.S64 R34, R11, 0x1d, R14 ;  /* 0x0000001d0b227819 */ /* 0x000fc4000000100e */
[----:B------:R-:W-:Y:S02]  /*13c0*/  IADD3 R52, P1, R52, c[0x0][0x180], RZ ;  /* 0x0000600034347a10 */ /* 0x000fe40007f3e0ff */
[----:B------:R-:W-:Y:S02]  /*13d0*/  IADD3 R34, P2, R34, c[0x0][0x178], RZ ;  /* 0x00005e0022227a10 */ /* 0x000fe40007f5e0ff */
[----:B------:R-:W-:Y:S02]  /*13e0*/  SHF.R.S64 R88, R11, 0x1d, R8 ;  /* 0x0000001d0b587819 */ /* 0x000fe40000001008 */
[----:B------:R-:W-:Y:S02]  /*13f0*/  IADD3.X R53, R19, c[0x0][0x184], RZ, P1, !PT ;  /* 0x0000610013357a10 */ /* 0x000fe40000ffe4ff */
[----:B------:R-:W-:Y:S02]  /*1400*/  LEA.HI.X.SX32 R35, R14, c[0x0][0x17c], 0x3, P2 ;  /* 0x00005f000e237a11 */ /* 0x000fe400010f1eff */
[----:B------:R-:W-:-:S04]  /*1410*/  IADD3 R88, P3, R88, c[0x0][0x178], RZ ;  /* 0x00005e0058587a10 */ /* 0x000fc80007f7e0ff */
[----:B------:R-:W-:Y:S01]  /*1420*/  LEA.HI.X.SX32 R89, R8, c[0x0][0x17c], 0x3, P3 ;  /* 0x00005f0008597a11 */ /* 0x000fe200018f1eff */
[----:B--2---:R-:W1:-:S06]  /*1430*/  DMUL R94, R94, R4 ;  /* 0x000000045e5e7228 */ /* 0x004e4c0000000000 */
[----:B-1----:R0:W1:Y:S02]  /*1440*/  DFMA R2, R50, -R94, R6 ;  /* 0x8000005e3202722b */ /* 0x0020640000000006 */
[----:B0-----:R-:W3:Y:S05]  /*1450*/  LDG.E.64 R6, [R52.64] ;  /* 0x0000002434067981 */ /* 0x001eea000c1e1b00 */
[----:B-1----:R0:W-:Y:S04]  /*1460*/  STG.E.64 [R100.64], R2 ;  /* 0x0000000264007986 */ /* 0x0021e8000c101b24 */
[----:B------:R-:W2:Y:S04]  /*1470*/  LDG.E.64 R34, [R34.64] ;  /* 0x0000002422227981 */ /* 0x000ea8000c1e1b00 */
[----:B------:R-:W4:Y:S01]  /*1480*/  LDG.E.64 R8, [R88.64] ;  /* 0x0000002458087981 */ /* 0x000f22000c1e1b00 */
[----:B------:R-:W-:-:S02]  /*1490*/  IADD3.X R12, R18, 0x2619d, RZ, P0, !PT ;  /* 0x0002619d120c7810 */ /* 0x000fc400007fe4ff */
[C---:B------:R-:W-:Y:S02]  /*14a0*/  IADD3.X R24, R18.reuse, 0x16dc5, RZ, P0, !PT ;  /* 0x00016dc512187810 */ /* 0x040fe400007fe4ff */
[C---:B------:R-:W-:Y:S02]  /*14b0*/  IADD3.X R22, R18.reuse, 0x18c40, RZ, P0, !PT ;  /* 0x00018c4012167810 */ /* 0x040fe400007fe4ff */
[----:B------:R-:W-:Y:S02]  /*14c0*/  IADD3.X R14, R18, 0x1aabb, RZ, P0, !PT ;  /* 0x0001aabb120e7810 */ /* 0x000fe400007fe4ff */
[C---:B------:R-:W-:Y:S02]  /*14d0*/  SHF.R.S64 R20, R11.reuse, 0x1d, R12 ;  /* 0x0000001d0b147819 */ /* 0x040fe4000000100c */
[C---:B------:R-:W-:Y:S02]  /*14e0*/  SHF.R.S64 R86, R11.reuse, 0x1d, R24 ;  /* 0x0000001d0b567819 */ /* 0x040fe40000001018 */
[----:B------:R-:W-:-:S02]  /*14f0*/  SHF.R.S64 R84, R11, 0x1d, R22 ;  /* 0x0000001d0b547819 */ /* 0x000fc40000001016 */
[----:B------:R-:W-:Y:S02]  /*1500*/  SHF.R.S64 R72, R11, 0x1d, R14 ;  /* 0x0000001d0b487819 */ /* 0x000fe4000000100e */
[----:B------:R-:W-:Y:S02]  /*1510*/  IADD3 R20, P5, R20, c[0x0][0x178], RZ ;  /* 0x00005e0014147a10 */ /* 0x000fe40007fbe0ff */
[----:B------:R-:W-:Y:S02]  /*1520*/  IADD3 R86, P1, R86, c[0x0][0x178], RZ ;  /* 0x00005e0056567a10 */ /* 0x000fe40007f3e0ff */
[----:B------:R-:W-:Y:S02]  /*1530*/  IADD3 R84, P2, R84, c[0x0][0x178], RZ ;  /* 0x00005e0054547a10 */ /* 0x000fe40007f5e0ff */
[----:B------:R-:W-:Y:S02]  /*1540*/  IADD3 R72, P3, R72, c[0x0][0x178], RZ ;  /* 0x00005e0048487a10 */ /* 0x000fe40007f7e0ff */
[----:B------:R-:W-:-:S02]  /*1550*/  IADD3 R54, P4, R54, c[0x0][0x180], RZ ;  /* 0x0000600036367a10 */ /* 0x000fc40007f9e0ff */
[----:B------:R-:W-:Y:S02]  /*1560*/  LEA.HI.X.SX32 R21, R12, c[0x0][0x17c], 0x3, P5 ;  /* 0x00005f000c157a11 */ /* 0x000fe400028f1eff */
[----:B------:R-:W-:Y:S02]  /*1570*/  LEA.HI.X.SX32 R87, R24, c[0x0][0x17c], 0x3, P1 ;  /* 0x00005f0018577a11 */ /* 0x000fe400008f1eff */
[----:B------:R-:W-:Y:S02]  /*1580*/  LEA.HI.X.SX32 R85, R22, c[0x0][0x17c], 0x3, P2 ;  /* 0x00005f0016557a11 */ /* 0x000fe400010f1eff */
[----:B------:R-:W-:Y:S02]  /*1590*/  LEA.HI.X.SX32 R73, R14, c[0x0][0x17c], 0x3, P3 ;  /* 0x00005f000e497a11 */ /* 0x000fe400018f1eff */
[----:B------:R-:W-:Y:S01]  /*15a0*/  IADD3.X R55, R15, c[0x0][0x184], RZ, P4, !PT ;  /* 0x000061000f377a10 */ /* 0x000fe200027fe4ff */
[----:B------:R-:W5:Y:S01]  /*15b0*/  LDG.E.64 R68, [R84.64] ;  /* 0x0000002454447981 */ /* 0x000f62000c1e1b00 */
[----:B------:R-:W-:-:S03]  /*15c0*/  IADD3.X R14, R18, 0x28018, RZ, P0, !PT ;  /* 0x00028018120e7810 */ /* 0x000fc600007fe4ff */
[----:B------:R-:W3:Y:S01]  /*15d0*/  LDG.E.64 R70, [R72.64] ;  /* 0x0000002448467981 */ /* 0x000ee2000c1e1b00 */
[----:B------:R-:W-:-:S03]  /*15e0*/  SHF.R.S64 R82, R11, 0x1d, R14 ;  /* 0x0000001d0b527819 */ /* 0x000fc6000000100e */
[----:B0-----:R-:W3:Y:S01]  /*15f0*/  LDG.E.64 R2, [R54.64] ;  /* 0x0000002436027981 */ /* 0x001ee2000c1e1b00 */
[----:B------:R-:W-:-:S04]  /*1600*/  IADD3 R82, P1, R82, c[0x0][0x178], RZ ;  /* 0x00005e0052527a10 */ /* 0x000fc80007f3e0ff */
[----:B------:R-:W-:Y:S01]  /*1610*/  LEA.HI.X.SX32 R83, R14, c[0x0][0x17c], 0x3, P1 ;  /* 0x00005f000e537a11 */ /* 0x000fe200008f1eff */
[----:B--2---:R-:W4:-:S06]  /*1620*/  DMUL R34, R34, R4 ;  /* 0x0000000422227228 */ /* 0x004f0c0000000000 */
[----:B----4-:R0:W1:Y:S02]  /*1630*/  DFMA R12, R50, -R34, R8 ;  /* 0x80000022320c722b */ /* 0x0100640000000008 */
[----:B0-----:R-:W2:Y:S05]  /*1640*/  LDG.E.64 R8, [R86.64] ;  /* 0x0000002456087981 */ /* 0x001eaa000c1e1b00 */
[----:B-1----:R0:W-:Y:S04]  /*1650*/  STG.E.64 [R88.64], R12 ;  /* 0x0000000c58007986 */ /* 0x0021e8000c101b24 */
[----:B------:R-:W4:Y:S04]  /*1660*/  LDG.E.64 R80, [R20.64] ;  /* 0x0000002414507981 */ /* 0x000f28000c1e1b00 */
[----:B------:R-:W2:Y:S01]  /*1670*/  LDG.E.64 R14, [R82.64] ;  /* 0x00000024520e7981 */ /* 0x000ea2000c1e1b00 */
[----:B------:R-:W-:-:S02]  /*1680*/  IADD3.X R76, R18, 0x2062c, RZ, P0, !PT ;  /* 0x0002062c124c7810 */ /* 0x000fc400007fe4ff */
[C---:B------:R-:W-:Y:S02]  /*1690*/  IADD3.X R32, R18.reuse, 0x224a7, RZ, P0, !PT ;  /* 0x000224a712207810 */ /* 0x040fe400007fe4ff */
[C---:B------:R-:W-:Y:S02]  /*16a0*/  IADD3.X R22, R18.reuse, 0x24322, RZ, P0, !PT ;  /* 0x0002432212167810 */ /* 0x040fe400007fe4ff */
[----:B0-----:R-:W-:Y:S02]  /*16b0*/  IADD3.X R12, R18, 0x29e93, RZ, P0, !PT ;  /* 0x00029e93120c7810 */ /* 0x001fe400007fe4ff */
        /* <DEDUP_REMOVED lines=10> */
[----:B------:R-:W-:Y:S02]  /*1760*/  IADD3 R66, P6, R66, c[0x0][0x180], RZ ;  /* 0x0000600042427a10 */ /* 0x000fe40007fde0ff */
[----:B------:R-:W-:Y:S01]  /*1770*/  LEA.HI.X.SX32 R31, R32, c[0x0][0x17c], 0x3, P5 ;  /* 0x00005f00201f7a11 */ /* 0x000fe200028f1eff */
[----:B------:R-:W3:Y:S01]  /*1780*/  LDG.E.64 R96, [R90.64] ;  /* 0x000000245a607981 */ /* 0x000ee2000c1e1b00 */
[----:B------:R-:W-:Y:S02]  /*1790*/  LEA.HI.X.SX32 R29, R22, c[0x0][0x17c], 0x3, P4 ;  /* 0x00005f00161d7a11 */ /* 0x000fe400020f1eff */
[----:B------:R-:W-:Y:S01]  /*17a0*/  IADD3.X R63, R10, c[0x0][0x184], RZ, P3, !PT ;  /* 0x000061000a3f7a10 */ /* 0x000fe20001ffe4ff */
[----:B------:R-:W3:Y:S01]  /*17b0*/  LDG.E.64 R22, [R30.64] ;  /* 0x000000241e167981 */ /* 0x000ee2000c1e1b00 */
[----:B------:R-:W-:-:S02]  /*17c0*/  LEA.HI.X.SX32 R93, R12, c[0x0][0x17c], 0x3, P2 ;  /* 0x00005f000c5d7a11 */ /* 0x000fc400010f1eff */
[----:B------:R-:W-:Y:S01]  /*17d0*/  IADD3.X R67, R0, c[0x0][0x184], RZ, P6, !PT ;  /* 0x0000610000437a10 */ /* 0x000fe200037fe4ff */
[----:B------:R-:W3:Y:S01]  /*17e0*/  LDG.E.64 R32, [R28.64] ;  /* 0x000000241c207981 */ /* 0x000ee2000c1e1b00 */
[----:B----4-:R0:W2:Y:S02]  /*17f0*/  DMUL R80, R80, R4 ;  /* 0x0000000450507228 */ /* 0x0100a40000000000 */
[C---:B0-----:R-:W-:Y:S02]  /*1800*/  IADD3.X R4, R18.reuse, 0x2bd0e, RZ, P0, !PT ;  /* 0x0002bd0e12047810 */ /* 0x041fe400007fe4ff */
[----:B------:R-:W-:Y:S02]  /*1810*/  IADD3.X R18, R18, 0x2db89, RZ, P0, !PT ;  /* 0x0002db8912127810 */ /* 0x000fe400007fe4ff */
[C---:B------:R-:W-:Y:S02]  /*1820*/  SHF.R.S64 R26, R11.reuse, 0x1d, R4 ;  /* 0x0000001d0b1a7819 */ /* 0x040fe40000001004 */
[----:B------:R-:W-:-:S02]  /*1830*/  SHF.R.S64 R11, R11, 0x1d, R18 ;  /* 0x0000001d0b0b7819 */ /* 0x000fc40000001012 */
[----:B------:R-:W-:Y:S02]  /*1840*/  IADD3 R26, P1, R26, c[0x0][0x178], RZ ;  /* 0x00005e001a1a7a10 */ /* 0x000fe40007f3e0ff */
[----:B------:R-:W-:Y:S02]  /*1850*/  IADD3 R24, P0, R11, c[0x0][0x178], RZ ;  /* 0x00005e000b187a10 */ /* 0x000fe40007f1e0ff */
[----:B------:R-:W-:Y:S01]  /*1860*/  LEA.HI.X.SX32 R27, R4, c[0x0][0x17c], 0x3, P1 ;  /* 0x00005f00041b7a11 */ /* 0x000fe200008f1eff */
[----:B--2---:R0:W1:Y:S01]  /*1870*/  DFMA R4, R50, -R80, R14 ;  /* 0x800000503204722b */ /* 0x004062000000000e */
[----:B------:R-:W-:Y:S01]  /*1880*/  LEA.HI.X.SX32 R25, R18, c[0x0][0x17c], 0x3, P0 ;  /* 0x00005f0012197a11 */ /* 0x000fe200000f1eff */
[----:B0-----:R-:W2:Y:S05]  /*1890*/  LDG.E.64 R14, [R62.64] ;  /* 0x000000243e0e7981 */ /* 0x001eaa000c1e1b00 */
[----:B-1----:R0:W-:Y:S04]  /*18a0*/  STG.E.64 [R82.64], R4 ;  /* 0x0000000452007986 */ /* 0x0021e8000c101b24 */
[----:B------:R-:W4:Y:S04]  /*18b0*/  LDG.E.64 R98, [R92.64] ;  /* 0x000000245c627981 */ /* 0x000f28000c1e1b00 */
[----:B------:R-:W4:Y:S04]  /*18c0*/  LDG.E.64 R76, [R26.64] ;  /* 0x000000241a4c7981 */ /* 0x000f28000c1e1b00 */
[----:B------:R-:W4:Y:S04]  /*18d0*/  LDG.E.64 R78, [R24.64] ;  /* 0x00000024184e7981 */ /* 0x000f28000c1e1b00 */
[----:B------:R-:W4:Y:S01]  /*18e0*/  LDG.E.64 R12, [R66.64] ;  /* 0x00000024420c7981 */ /* 0x000f22000c1e1b00 */
[----:B------:R-:W1:Y:S01]  /*18f0*/  MUFU.RCP64H R11, R17 ;  /* 0x00000011000b7308 */ /* 0x000e620000001800 */
[----:B------:R-:W-:-:S06]  /*1900*/  IADD3 R10, R17, 0x300402, RZ ;  /* 0x00300402110a7810 */ /* 0x000fcc0007ffe0ff */
[----:B-1----:R-:W1:-:S06]  /*1910*/  DFMA R18, -R16, R10, 1 ;  /* 0x3ff000001012742b */ /* 0x002e4c000000010a */
[----:B-1----:R-:W1:Y:S01]  /*1920*/  DFMA R18, R18, R18, R18 ;  /* 0x000000121212722b */ /* 0x002e620000000012 */
[----:B------:R-:W-:-:S05]  /*1930*/  FSETP.GEU.AND P0, PT, |R10|, 5.8789094863358348022e-39, PT ;  /* 0x004004020a00780b */ /* 0x000fca0003f0e200 */
[----:B-1----:R-:W0:-:S06]  /*1940*/  DFMA R18, R10, R18, R10 ;  /* 0x000000120a12722b */ /* 0x002e0c000000000a */
[----:B0-----:R-:W0:Y:S01]  /*1950*/  DFMA R4, -R16, R18, 1 ;  /* 0x3ff000001004742b */ /* 0x001e220000000112 */
[----:B------:R-:W-:Y:S03]  /*1960*/  BSSY B6, `(.L_x_448) ;  /* 0x0000017000067945 */ /* 0x000fe60003800000 */
[----:B-----5:R1:W0:-:S04]  /*1970*/  DFMA R68, -R46, R94, R68 ;  /* 0x0000005e2e44722b */ /* 0x0202080000000144 */
[----:B0-----:R1:W0:-:S04]  /*1980*/  DFMA R4, R18, R4, R18 ;  /* 0x000000041204722b */ /* 0x0012080000000012 */
[----:B------:R1:W0:-:S04]  /*1990*/  DFMA R18, -R48, R94, R8 ;  /* 0x0000005e3012722b */ /* 0x0002080000000108 */
[----:B---3--:R1:W3:-:S04]  /*19a0*/  DFMA R70, -R44, R94, R70 ;  /* 0x0000005e2c46722b */ /* 0x0082c80000000146 */
[----:B------:R1:W0:-:S04]  /*19b0*/  DFMA R96, -R48, R34, R96 ;  /* 0x000000223060722b */ /* 0x0002080000000160 */
[----:B------:R1:W0:-:S04]  /*19c0*/  DFMA R22, -R46, R34, R22 ;  /* 0x000000222e16722b */ /* 0x0002080000000116 */
[----:B------:R1:W0:-:S04]  /*19d0*/  DFMA R32, -R44, R34, R32 ;  /* 0x000000222c20722b */ /* 0x0002080000000120 */
[----:B------:R1:W0:-:S04]  /*19e0*/  DFMA R64, R64, -R42, R6 ;  /* 0x8000002a4040722b */ /* 0x0002080000000006 */
[----:B------:R1:W0:-:S04]  /*19f0*/  DFMA R94, -R42, R94, R2 ;  /* 0x0000005e2a5e722b */ /* 0x0002080000000102 */
[----:B--2---:R1:W2:-:S04]  /*1a00*/  DFMA R34, -R42, R34, R14 ;  /* 0x000000222a22722b */ /* 0x004288000000010e */
[----:B----4-:R1:W4:-:S04]  /*1a10*/  DFMA R98, -R48, R80, R98 ;  /* 0x000000503062722b */ /* 0x0103080000000162 */
[----:B------:R1:W0:-:S04]  /*1a20*/  DFMA R76, -R46, R80, R76 ;  /* 0x000000502e4c722b */ /* 0x000208000000014c */
[----:B------:R1:W0:-:S04]  /*1a30*/  DFMA R78, -R44, R80, R78 ;  /* 0x000000502c4e722b */ /* 0x000208000000014e */
[----:B------:R1:W0:Y:S01]  /*1a40*/  DFMA R80, -R42, R80, R12 ;  /* 0x000000502a50722b */ /* 0x000222000000010c */
[----:B------:R-:W-:Y:S05]  /*1a50*/  @P0 BRA `(.L_x_114) ;  /* 0x0000007000000947 */ /* 0x000fea0003800000 */
[----:B-1234-:R-:W-:Y:S01]  /*1a60*/  LOP3.LUT R6, R17, 0x7fffffff, RZ, 0xc0, !PT ;  /* 0x7fffffff11067812 */ /* 0x01efe200078ec0ff */
[----:B0-----:R-:W-:Y:S01]  /*1a70*/  IMAD.MOV.U32 R4, RZ, RZ, R16 ;  /* 0x000000ffff047224 */ /* 0x001fe200078e0010 */
[----:B------:R-:W-:Y:S01]  /*1a80*/  MOV R20, 32@lo((nvkernel__Z4butsiiiiiiid_F1L323_8 + .L_x_114@srel)) ;  /* 0x0000000000147802 */ /* 0x000fe20000000f00 */
[----:B------:R-:W-:Y:S01]  /*1a90*/  IMAD.MOV.U32 R5, RZ, RZ, R17 ;  /* 0x000000ffff057224 */ /* 0x000fe200078e0011 */
[----:B------:R-:W-:Y:S02]  /*1aa0*/  IADD3 R6, R6, -0x100000, RZ ;  /* 0xfff0000006067810 */ /* 0x000fe40007ffe0ff */
[----:B------:R-:W-:-:S04]  /*1ab0*/  MOV R21, 32@hi((nvkernel__Z4butsiiiiiiid_F1L323_8 + .L_x_114@srel)) ;  /* 0x0000000000157802 */ /* 0x000fc80000000f00 */
[----:B------:R-:W-:Y:S05]  /*1ac0*/  CALL.ABS.NOINC `(__cuda_sm20_dblrcp_rn_slowpath_v3) ;  /* 0x0000000000007943 */ /* 0x000fea0003c00000 */
.L_x_114:
[----:B--234-:R-:W-:Y:S05]  /*1ad0*/  BSYNC B6 ;  /* 0x0000000000067941 */ /* 0x01cfea0003800000 */
.L_x_448:
[----:B------:R-:W2:Y:S02]  /*1ae0*/  LDG.E.64 R100, [R100.64] ;  /* 0x0000002464647981 */ /* 0x000ea4000c1e1b00 */
[----:B012---:R-:W0:-:S06]  /*1af0*/  DMUL R2, R100, R4 ;  /* 0x0000000464027228 */ /* 0x007e0c0000000000 */
[----:B0-----:R-:W0:-:S04]  /*1b00*/  DFMA R18, -R60, R2, R18 ;  /* 0x000000023c12722b */ /* 0x001e080000000112 */
[----:B------:R-:W1:-:S03]  /*1b10*/  DFMA R68, -R58, R2, R68 ;  /* 0x000000023a44722b */ /* 0x000e460000000144 */
[----:B0-----:R-:W-:Y:S01]  /*1b20*/  STG.E.64 [R86.64], R18 ;  /* 0x0000001256007986 */ /* 0x001fe2000c101b24 */
[----:B------:R-:W0:-:S03]  /*1b30*/  DFMA R70, -R56, R2, R70 ;  /* 0x000000023846722b */ /* 0x000e060000000146 */
[----:B-1----:R-:W-:Y:S04]  /*1b40*/  STG.E.64 [R84.64], R68 ;  /* 0x0000004454007986 */ /* 0x002fe8000c101b24 */
[----:B0-----:R0:W-:Y:S04]  /*1b50*/  STG.E.64 [R72.64], R70 ;  /* 0x0000004648007986 */ /* 0x0011e8000c101b24 */
[----:B------:R-:W2:Y:S01]  /*1b60*/  LDG.E.64 R88, [R88.64] ;  /* 0x0000002458587981 */ /* 0x000ea2000c1e1b00 */
[----:B------:R-:W1:Y:S01]  /*1b70*/  MUFU.RCP64H R11, R19 ;  /* 0x00000013000b7308 */ /* 0x000e620000001800 */
[----:B--2---:R-:W2:-:S06]  /*1b80*/  DMUL R6, R88, R4 ;  /* 0x0000000458067228 */ /* 0x004e8c0000000000 */
[----:B--2---:R-:W2:-:S07]  /*1b90*/  DFMA R96, -R60, R6, R96 ;  /* 0x000000063c60722b */ /* 0x004e8e0000000160 */
[----:B--2---:R2:W-:Y:S04]  /*1ba0*/  STG.E.64 [R90.64], R96 ;  /* 0x000000605a007986 */ /* 0x0045e8000c101b24 */
[----:B------:R-:W3:Y:S01]  /*1bb0*/  LDG.E.64 R82, [R82.64] ;  /* 0x0000002452527981 */ /* 0x000ee2000c1e1b00 */
[----:B------:R-:W-:Y:S01]  /*1bc0*/  IADD3 R10, R19, 0x300402, RZ ;  /* 0x00300402130a7810 */ /* 0x000fe20007ffe0ff */
[----:B------:R-:W-:Y:S01]  /*1bd0*/  BSSY B6, `(.L_x_449) ;  /* 0x0000019000067945 */ /* 0x000fe20003800000 */
[----:B0-----:R-:W-:Y:S02]  /*1be0*/  DFMA R72, -R64, R2, R94 ;  /* 0x000000024048722b */ /* 0x001fe4000000015e */
[----:B------:R-:W-:Y:S02]  /*1bf0*/  FSETP.GEU.AND P0, PT, |R10|, 5.8789094863358348022e-39, PT ;  /* 0x004004020a00780b */ /* 0x000fe40003f0e200 */
[----:B-1----:R-:W0:-:S04]  /*1c00*/  DFMA R8, -R18, R10, 1 ;  /* 0x3ff000001208742b */ /* 0x002e08000000010a */
[----:B------:R-:W-:-:S04]  /*1c10*/  DFMA R22, -R58, R6, R22 ;  /* 0x000000063a16722b */ /* 0x000fc80000000116 */
[----:B0-----:R-:W0:-:S04]  /*1c20*/  DFMA R12, R8, R8, R8 ;  /* 0x00000008080c722b */ /* 0x001e080000000008 */
[----:B------:R-:W-:-:S04]  /*1c30*/  DFMA R32, -R56, R6, R32 ;  /* 0x000000063820722b */ /* 0x000fc80000000120 */
[----:B0-----:R-:W0:-:S04]  /*1c40*/  DFMA R12, R10, R12, R10 ;  /* 0x0000000c0a0c722b */ /* 0x001e08000000000a */
[----:B---3--:R-:W1:-:S04]  /*1c50*/  DMUL R8, R82, R4 ;  /* 0x0000000452087228 */ /* 0x008e480000000000 */
[----:B0-----:R-:W0:-:S04]  /*1c60*/  DFMA R4, -R18, R12, 1 ;  /* 0x3ff000001204742b */ /* 0x001e08000000010c */
[----:B-1----:R-:W1:-:S04]  /*1c70*/  DFMA R98, -R60, R8, R98 ;  /* 0x000000083c62722b */ /* 0x002e480000000162 */
[----:B0-----:R2:W0:-:S03]  /*1c80*/  DFMA R4, R12, R4, R12 ;  /* 0x000000040c04722b */ /* 0x001406000000000c */
[----:B-1----:R2:W-:Y:S01]  /*1c90*/  STG.E.64 [R92.64], R98 ;  /* 0x000000625c007986 */ /* 0x0025e2000c101b24 */
[----:B------:R2:W1:-:S04]  /*1ca0*/  DFMA R82, -R64, R6, R34 ;  /* 0x000000064052722b */ /* 0x0004480000000122 */
[----:B------:R2:W3:-:S04]  /*1cb0*/  DFMA R76, -R58, R8, R76 ;  /* 0x000000083a4c722b */ /* 0x0004c8000000014c */
[----:B------:R2:W4:-:S04]  /*1cc0*/  DFMA R78, -R56, R8, R78 ;  /* 0x00000008384e722b */ /* 0x000508000000014e */
        /* <DEDUP_REMOVED lines=9> */
.L_x_115:
[----:B-1-34-:R-:W-:Y:S05]  /*1d60*/  BSYNC B6 ;  /* 0x0000000000067941 */ /* 0x01afea0003800000 */
.L_x_449:
[-C--:B0-2---:R-:W0:Y:S01]  /*1d70*/  DMUL R96, R96, R4.reuse ;  /* 0x0000000460607228 */ /* 0x085e220000000000 */
[----:B------:R-:W-:Y:S03]  /*1d80*/  BSSY B6, `(.L_x_450) ;  /* 0x000001b000067945 */ /* 0x000fe60003800000 */
[----:B------:R-:W-:-:S04]  /*1d90*/  DMUL R4, R98, R4 ;  /* 0x0000000462047228 */ /* 0x000fc80000000000 */
[----:B0-----:R-:W0:-:S04]  /*1da0*/  DFMA R22, -R68, R96, R22 ;  /* 0x000000604416722b */ /* 0x001e080000000116 */
[----:B------:R-:W1:Y:S02]  /*1db0*/  DFMA R34, -R70, R96, R32 ;  /* 0x000000604622722b */ /* 0x000e640000000120 */
[----:B0-----:R-:W0:Y:S01]  /*1dc0*/  MUFU.RCP64H R3, R23 ;  /* 0x0000001700037308 */ /* 0x001e220000001800 */
[----:B------:R2:W-:Y:S01]  /*1dd0*/  STG.E.64 [R30.64], R22 ;  /* 0x000000161e007986 */ /* 0x0005e2000c101b24 */
[-C--:B------:R-:W3:Y:S02]  /*1de0*/  DFMA R76, -R68, R4.reuse, R76 ;  /* 0x00000004444c722b */ /* 0x080ee4000000014c */
[----:B------:R-:W-:Y:S01]  /*1df0*/  IADD3 R2, R23, 0x300402, RZ ;  /* 0x0030040217027810 */ /* 0x000fe20007ffe0ff */
[----:B-1----:R2:W-:Y:S01]  /*1e00*/  STG.E.64 [R28.64], R34 ;  /* 0x000000221c007986 */ /* 0x0025e2000c101b24 */
[-C--:B------:R-:W-:Y:S02]  /*1e10*/  DFMA R78, -R70, R4.reuse, R78 ;  /* 0x00000004464e722b */ /* 0x080fe4000000014e */
[----:B------:R-:W-:Y:S01]  /*1e20*/  FSETP.GEU.AND P0, PT, |R2|, 5.8789094863358348022e-39, PT ;  /* 0x004004020200780b */ /* 0x000fe20003f0e200 */
[----:B---3--:R2:W-:Y:S01]  /*1e30*/  STG.E.64 [R26.64], R76 ;  /* 0x0000004c1a007986 */ /* 0x0085e2000c101b24 */
[----:B------:R-:W-:-:S04]  /*1e40*/  DFMA R80, -R72, R4, R80 ;  /* 0x000000044850722b */ /* 0x000fc80000000150 */
[----:B------:R-:W-:-:S04]  /*1e50*/  DFMA R82, -R72, R96, R82 ;  /* 0x000000604852722b */ /* 0x000fc80000000152 */
[----:B0-----:R-:W0:-:S06]  /*1e60*/  DFMA R6, -R22, R2, 1 ;  /* 0x3ff000001606742b */ /* 0x001e0c0000000102 */
[----:B0-----:R-:W0:-:S06]  /*1e70*/  DFMA R6, R6, R6, R6 ;  /* 0x000000060606722b */ /* 0x001e0c0000000006 */
[----:B0-----:R-:W0:-:S06]  /*1e80*/  DFMA R6, R2, R6, R2 ;  /* 0x000000060206722b */ /* 0x001e0c0000000002 */
[----:B0-----:R-:W0:-:S06]  /*1e90*/  DFMA R8, -R22, R6, 1 ;  /* 0x3ff000001608742b */ /* 0x001e0c0000000106 */
[----:B0-----:R2:W0:Y:S01]  /*1ea0*/  DFMA R4, R6, R8, R6 ;  /* 0x000000080604722b */ /* 0x0014220000000006 */
[----:B------:R-:W-:Y:S05]  /*1eb0*/  @P0 BRA `(.L_x_116) ;  /* 0x0000007000000947 */ /* 0x000fea0003800000 */
[----:B--2---:R-:W-:Y:S01]  /*1ec0*/  LOP3.LUT R6, R23, 0x7fffffff, RZ, 0xc0, !PT ;  /* 0x7fffffff17067812 */ /* 0x004fe200078ec0ff */
[----:B0-----:R-:W-:Y:S01]  /*1ed0*/  IMAD.MOV.U32 R4, RZ, RZ, R22 ;  /* 0x000000ffff047224 */ /* 0x001fe200078e0016 */
[----:B------:R-:W-:Y:S01]  /*1ee0*/  MOV R20, 32@lo((nvkernel__Z4butsiiiiiiid_F1L323_8 + .L_x_116@srel)) ;  /* 0x0000000000147802 */ /* 0x000fe20000000f00 */
[----:B------:R-:W-:Y:S01]  /*1ef0*/  IMAD.MOV.U32 R5, RZ, RZ, R23 ;  /* 0x000000ffff057224 */ /* 0x000fe200078e0017 */
[----:B------:R-:W-:Y:S02]  /*1f00*/  IADD3 R6, R6, -0x100000, RZ ;  /* 0xfff0000006067810 */ /* 0x000fe40007ffe0ff */
[----:B------:R-:W-:-:S04]  /*1f10*/  MOV R21, 32@hi((nvkernel__Z4butsiiiiiiid_F1L323_8 + .L_x_116@srel)) ;  /* 0x0000000000157802 */ /* 0x000fc80000000f00 */
[----:B------:R-:W-:Y:S05]  /*1f20*/  CALL.ABS.NOINC `(__cuda_sm20_dblrcp_rn_slowpath_v3) ;  /* 0x0000000000007943 */ /* 0x000fea0003c00000 */
.L_x_116:
[----:B------:R-:W-:Y:S05]  /*1f30*/  BSYNC B6 ;  /* 0x0000000000067941 */ /* 0x000fea0003800000 */
.L_x_450:
[----:B0-----:R-:W0:Y:S01]  /*1f40*/  DMUL R4, R76, R4 ;  /* 0x000000044c047228 */ /* 0x001e220000000000 */
[----:B------:R-:W-:Y:S01]  /*1f50*/  MOV R2, 0x1 ;  /* 0x0000000100027802 */ /* 0x000fe20000000f00 */
[----:B------:R-:W-:Y:S04]  /*1f60*/  BSSY B6, `(.L_x_451) ;  /* 0x0000016000067945 */ /* 0x000fe80003800000 */
[----:B0-2---:R-:W0:-:S04]  /*1f70*/  DFMA R6, -R34, R4, R78 ;  /* 0x000000042206722b */ /* 0x005e08000000014e */
[----:B------:R-:W1:Y:S02]  /*1f80*/  DFMA R4, -R82, R4, R80 ;  /* 0x000000045204722b */ /* 0x000e640000000150 */
[----:B0-----:R-:W0:Y:S01]  /*1f90*/  MUFU.RCP64H R3, R7 ;  /* 0x0000000700037308 */ /* 0x001e220000001800 */
[----:B------:R2:W-:Y:S07]  /*1fa0*/  STG.E.64 [R24.64], R6 ;  /* 0x0000000618007986 */ /* 0x0005ee000c101b24 */
[----:B-1----:R-:W-:Y:S01]  /*1fb0*/  FSETP.GEU.AND P1, PT, |R5|, 6.5827683646048100446e-37, PT ;  /* 0x036000000500780b */ /* 0x002fe20003f2e200 */
[----:B0-----:R-:W0:-:S06]  /*1fc0*/  DFMA R8, -R6, R2, 1 ;  /* 0x3ff000000608742b */ /* 0x001e0c0000000102 */
[----:B0-----:R-:W0:-:S06]  /*1fd0*/  DFMA R8, R8, R8, R8 ;  /* 0x000000080808722b */ /* 0x001e0c0000000008 */
[----:B0-----:R-:W0:-:S06]  /*1fe0*/  DFMA R8, R2, R8, R2 ;  /* 0x000000080208722b */ /* 0x001e0c0000000002 */
[----:B0-----:R-:W0:-:S06]  /*1ff0*/  DFMA R2, -R6, R8, 1 ;  /* 0x3ff000000602742b */ /* 0x001e0c0000000108 */
[----:B0-----:R-:W0:-:S06]  /*2000*/  DFMA R2, R8, R2, R8 ;  /* 0x000000020802722b */ /* 0x001e0c0000000008 */
[----:B0-----:R-:W0:-:S06]  /*2010*/  DMUL R32, R4, R2 ;  /* 0x0000000204207228 */ /* 0x001e0c0000000000 */
[----:B0-----:R-:W0:-:S06]  /*2020*/  DFMA R8, -R6, R32, R4 ;  /* 0x000000200608722b */ /* 0x001e0c0000000104 */
[----:B0-----:R-:W0:-:S10]  /*2030*/  DFMA R32, R2, R8, R32 ;  /* 0x000000080220722b */ /* 0x001e140000000020 */
[----:B0-----:R-:W-:-:S05]  /*2040*/  FFMA R0, RZ, R7, R33 ;  /* 0x00000007ff007223 */ /* 0x001fca0000000021 */
[----:B------:R-:W-:-:S13]  /*2050*/  FSETP.GT.AND P0, PT, |R0|, 1.469367938527859385e-39, PT ;  /* 0x001000000000780b */ /* 0x000fda0003f04200 */
[----:B------:R-:W-:Y:S05]  /*2060*/  @P0 BRA P1, `(.L_x_452) ;  /* 0x0000005000000947 */ /* 0x000fea0000800000 */
[----:B--2---:R-:W-:Y:S02]  /*2070*/  MOV R20, 32@lo((nvkernel__Z4butsiiiiiiid_F1L323_8 + .L_x_117@srel)) ;  /* 0x0000000000147802 */ /* 0x004fe40000000f00 */
[----:B------:R-:W-:-:S04]  /*2080*/  MOV R21, 32@hi((nvkernel__Z4butsiiiiiiid_F1L323_8 + .L_x_117@srel)) ;  /* 0x0000000000157802 */ /* 0x000fc80000000f00 */
[----:B------:R-:W-:Y:S05]  /*2090*/  CALL.ABS.NOINC `(__cuda_sm20_div_rn_f64_full) ;  /* 0x0000000000007943 */ /* 0x000fea0003c00000 */
.L_x_117:
[----:B------:R-:W-:Y:S02]  /*20a0*/  MOV R32, R4 ;  /* 0x0000000400207202 */ /* 0x000fe40000000f00 */
[----:B------:R-:W-:Y:S02]  /*20b0*/  MOV R33, R5 ;  /* 0x0000000500217202 */ /* 0x000fe40000000f00 */
.L_x_452:
[----:B--2---:R-:W-:Y:S05]  /*20c0*/  BSYNC B6 ;  /* 0x0000000000067941 */ /* 0x004fea0003800000 */
.L_x_451:
[----:B------:R-:W0:Y:S01]  /*20d0*/  MUFU.RCP64H R3, R23 ;  /* 0x0000001700037308 */ /* 0x000e220000001800 */
[----:B------:R-:W-:Y:S01]  /*20e0*/  MOV R2, 0x1 ;  /* 0x0000000100027802 */ /* 0x000fe20000000f00 */
[----:B------:R1:W-:Y:S01]  /*20f0*/  STG.E.64 [R66.64], R32 ;  /* 0x0000002042007986 */ /* 0x0003e2000c101b24 */
[----:B------:R-:W-:Y:S04]  /*2100*/  BSSY B6, `(.L_x_453) ;  /* 0x0000015000067945 */ /* 0x000fe80003800000 */
[----:B0-----:R-:W0:-:S06]  /*2110*/  DFMA R4, -R22, R2, 1 ;  /* 0x3ff000001604742b */ /* 0x001e0c0000000102 */
[----:B0-----:R-:W0:-:S06]  /*2120*/  DFMA R4, R4, R4, R4 ;  /* 0x000000040404722b */ /* 0x001e0c0000000004 */
[----:B0-----:R-:W0:-:S04]  /*2130*/  DFMA R2, R2, R4, R2 ;  /* 0x000000040202722b */ /* 0x001e080000000002 */
[----:B------:R-:W-:-:S04]  /*2140*/  DFMA R4, R34, -R32, R82 ;  /* 0x800000202204722b */ /* 0x000fc80000000052 */
[----:B0-----:R-:W0:-:S06]  /*2150*/  DFMA R6, -R22, R2, 1 ;  /* 0x3ff000001606742b */ /* 0x001e0c0000000102 */
[----:B0-----:R-:W0:Y:S01]  /*2160*/  DFMA R6, R2, R6, R2 ;  /* 0x000000060206722b */ /* 0x001e220000000002 */
[----:B------:R-:W-:-:S05]  /*2170*/  FSETP.GEU.AND P1, PT, |R5|, 6.5827683646048100446e-37, PT ;  /* 0x036000000500780b */ /* 0x000fca0003f2e200 */
[----:B0-----:R-:W0:-:S06]  /*2180*/  DMUL R34, R4, R6 ;  /* 0x0000000604227228 */ /* 0x001e0c0000000000 */
[----:B0-----:R-:W0:-:S06]  /*2190*/  DFMA R2, -R22, R34, R4 ;  /* 0x000000221602722b */ /* 0x001e0c0000000104 */
[----:B0-----:R-:W0:-:S10]  /*21a0*/  DFMA R34, R6, R2, R34 ;  /* 0x000000020622722b */ /* 0x001e140000000022 */
[----:B0-----:R-:W-:-:S05]  /*21b0*/  FFMA R0, RZ, R23, R35 ;  /* 0x00000017ff007223 */ /* 0x001fca0000000023 */
[----:B------:R-:W-:-:S13]  /*21c0*/  FSETP.GT.AND P0, PT, |R0|, 1.469367938527859385e-39, PT ;  /* 0x001000000000780b */ /* 0x000fda0003f04200 */
[----:B------:R-:W-:Y:S05]  /*21d0*/  @P0 BRA P1, `(.L_x_454) ;  /* 0x0000007000000947 */ /* 0x000fea0000800000 */
[----:B-1----:R-:W-:Y:S01]  /*21e0*/  IMAD.MOV.U32 R6, RZ, RZ, R22 ;  /* 0x000000ffff067224 */ /* 0x002fe200078e0016 */
[----:B------:R-:W-:Y:S01]  /*21f0*/  MOV R20, 32@lo((nvkernel__Z4butsiiiiiiid_F1L323_8 + .L_x_118@srel)) ;  /* 0x0000000000147802 */ /* 0x000fe20000000f00 */
[----:B------:R-:W-:Y:S01]  /*2200*/  IMAD.MOV.U32 R7, RZ, RZ, R23 ;  /* 0x000000ffff077224 */ /* 0x000fe200078e0017 */
[----:B------:R-:W-:-:S04]  /*2210*/  MOV R21, 32@hi((nvkernel__Z4butsiiiiiiid_F1L323_8 + .L_x_118@srel)) ;  /* 0x0000000000157802 */ /* 0x000fc80000000f00 */
[----:B------:R-:W-:Y:S05]  /*2220*/  CALL.ABS.NOINC `(__cuda_sm20_div_rn_f64_full) ;  /* 0x0000000000007943 */ /* 0x000fea0003c00000 */
.L_x_118:
[----:B------:R-:W-:Y:S02]  /*2230*/  MOV R34, R4 ;  /* 0x0000000400227202 */ /* 0x000fe40000000f00 */
[----:B------:R-:W-:Y:S02]  /*2240*/  MOV R35, R5 ;  /* 0x0000000500237202 */ /* 0x000fe40000000f00 */
.L_x_454:
[----:B-1----:R-:W-:Y:S05]  /*2250*/  BSYNC B6 ;  /* 0x0000000000067941 */ /* 0x002fea0003800000 */
.L_x_453:
[----:B------:R-:W0:Y:S01]  /*2260*/  MUFU.RCP64H R3, R19 ;  /* 0x0000001300037308 */ /* 0x000e220000001800 */
[----:B------:R-:W-:Y:S01]  /*2270*/  MOV R2, 0x1 ;  /* 0x0000000100027802 */ /* 0x000fe20000000f00 */
[----:B------:R1:W-:Y:S01]  /*2280*/  STG.E.64 [R62.64], R34 ;  /* 0x000000223e007986 */ /* 0x0003e2000c101b24 */
[----:B------:R-:W-:Y:S04]  /*2290*/  BSSY B6, `(.L_x_455) ;  /* 0x0000016000067945 */ /* 0x000fe80003800000 */
[----:B0-----:R-:W0:-:S06]  /*22a0*/  DFMA R4, -R18, R2, 1 ;  /* 0x3ff000001204742b */ /* 0x001e0c0000000102 */
[----:B0-----:R-:W0:-:S06]  /*22b0*/  DFMA R4, R4, R4, R4 ;  /* 0x000000040404722b */ /* 0x001e0c0000000004 */
[----:B0-----:R-:W0:-:S04]  /*22c0*/  DFMA R2, R2, R4, R2 ;  /* 0x000000040202722b */ /* 0x001e080000000002 */
[----:B------:R-:W2:-:S04]  /*22d0*/  DFMA R4, R68, -R34, R72 ;  /* 0x800000224404722b */ /* 0x000e880000000048 */
[----:B0-----:R-:W0:-:S04]  /*22e0*/  DFMA R6, -R18, R2, 1 ;  /* 0x3ff000001206742b */ /* 0x001e080000000102 */
[----:B--2---:R-:W-:-:S04]  /*22f0*/  DFMA R4, R70, -R32, R4 ;  /* 0x800000204604722b */ /* 0x004fc80000000004 */
[----:B0-----:R-:W0:-:S06]  /*2300*/  DFMA R6, R2, R6, R2 ;  /* 0x000000060206722b */ /* 0x001e0c0000000002 */
[----:B0-----:R-:W0:Y:S01]  /*2310*/  DMUL R22, R4, R6 ;  /* 0x0000000604167228 */ /* 0x001e220000000000 */
[----:B------:R-:W-:-:S05]  /*2320*/  FSETP.GEU.AND P1, PT, |R5|, 6.5827683646048100446e-37, PT ;  /* 0x036000000500780b */ /* 0x000fca0003f2e200 */
        /* <DEDUP_REMOVED lines=10> */
.L_x_119:
[----:B------:R-:W-:Y:S02]  /*23d0*/  MOV R22, R4 ;  /* 0x0000000400167202 */ /* 0x000fe40000000f00 */
[----:B------:R-:W-:Y:S02]  /*23e0*/  MOV R23, R5 ;  /* 0x0000000500177202 */ /* 0x000fe40000000f00 */
.L_x_456:
[----:B-1----:R-:W-:Y:S05]  /*23f0*/  BSYNC B6 ;  /* 0x0000000000067941 */ /* 0x002fea0003800000 */
.L_x_455:
[----:B------:R-:W0:Y:S01]  /*2400*/  MUFU.RCP64H R3, R17 ;  /* 0x0000001100037308 */ /* 0x000e220000001800 */
[----:B------:R-:W-:Y:S01]  /*2410*/  MOV R2, 0x1 ;  /* 0x0000000100027802 */ /* 0x000fe20000000f00 */
[----:B------:R-:W-:Y:S01]  /*2420*/  DFMA R60, R60, -R22, R64 ;  /* 0x800000163c3c722b */ /* 0x000fe20000000040 */
[----:B------:R1:W-:Y:S01]  /*2430*/  STG.E.64 [R54.64], R22 ;  /* 0x0000001636007986 */ /* 0x0003e2000c101b24 */
[----:B------:R-:W-:Y:S03]  /*2440*/  BSSY B6, `(.L_x_457) ;  /* 0x0000016000067945 */ /* 0x000fe60003800000 */
        /* <DEDUP_REMOVED lines=19> */
.L_x_120:
[----:B------:R-:W-:Y:S02]  /*2580*/  MOV R18, R4 ;  /* 0x0000000400127202 */ /* 0x000fe40000000f00 */
[----:B------:R-:W-:Y:S02]  /*2590*/  MOV R19, R5 ;  /* 0x0000000500137202 */ /* 0x000fe40000000f00 */
.L_x_458:
[----:B-1----:R-:W-:Y:S05]  /*25a0*/  BSYNC B6 ;  /* 0x0000000000067941 */ /* 0x002fea0003800000 */
.L_x_457:
[----:B------:R0:W-:Y:S04]  /*25b0*/  STG.E.64 [R52.64], R18 ;  /* 0x0000001234007986 */ /* 0x0001e8000c101b24 */
[----:B------:R-:W2:Y:S01]  /*25c0*/  LDG.E.64 R6, [R40.64] ;  /* 0x0000002428067981 */ /* 0x000ea2000c1e1b00 */
[----:B------:R-:W-:Y:S01]  /*25d0*/  MOV R2, 0x1 ;  /* 0x0000000100027802 */ /* 0x000fe20000000f00 */
[----:B------:R-:W1:Y:S01]  /*25e0*/  DFMA R42, R50, -R18, R42 ;  /* 0x80000012322a722b */ /* 0x000e62000000002a */
[----:B------:R-:W-:Y:S05]  /*25f0*/  BSSY B6, `(.L_x_459) ;  /* 0x0000016000067945 */ /* 0x000fea0003800000 */
[----:B-1----:R-:W-:Y:S01]  /*2600*/  DFMA R42, R48, -R22, R42 ;  /* 0x80000016302a722b */ /* 0x002fe2000000002a */
[----:B--2---:R-:W1:Y:S03]  /*2610*/  MUFU.RCP64H R3, R7 ;  /* 0x0000000700037308 */ /* 0x004e660000001800 */
[----:B-1----:R-:W1:-:S06]  /*2620*/  DFMA R4, -R6, R2, 1 ;  /* 0x3ff000000604742b */ /* 0x002e4c0000000102 */
[----:B-1----:R-:W1:-:S06]  /*2630*/  DFMA R4, R4, R4, R4 ;  /* 0x000000040404722b */ /* 0x002e4c0000000004 */
[----:B-1----:R-:W1:-:S04]  /*2640*/  DFMA R4, R2, R4, R2 ;  /* 0x000000040204722b */ /* 0x002e480000000002 */
[----:B------:R-:W2:-:S04]  /*2650*/  DFMA R2, R46, -R34, R42 ;  /* 0x800000222e02722b */ /* 0x000e88000000002a */
[----:B-1----:R-:W1:-:S04]  /*2660*/  DFMA R8, -R6, R4, 1 ;  /* 0x3ff000000608742b */ /* 0x002e480000000104 */
[----:B--2---:R-:W-:-:S04]  /*2670*/  DFMA R2, R44, -R32, R2 ;  /* 0x800000202c02722b */ /* 0x004fc80000000002 */
[----:B-1----:R-:W1:-:S06]  /*2680*/  DFMA R4, R4, R8, R4 ;  /* 0x000000080404722b */ /* 0x002e4c0000000004 */
[----:B-1----:R-:W1:Y:S01]  /*2690*/  DMUL R8, R2, R4 ;  /* 0x0000000402087228 */ /* 0x002e620000000000 */
[----:B------:R-:W-:-:S05]  /*26a0*/  FSETP.GEU.AND P1, PT, |R3|, 6.5827683646048100446e-37, PT ;  /* 0x036000000300780b */ /* 0x000fca0003f2e200 */
[----:B-1----:R-:W1:-:S06]  /*26b0*/  DFMA R10, -R6, R8, R2 ;  /* 0x00000008060a722b */ /* 0x002e4c0000000102 */
[----:B-1----:R-:W1:-:S10]  /*26c0*/  DFMA R4, R4, R10, R8 ;  /* 0x0000000a0404722b */ /* 0x002e540000000008 */
[----:B-1----:R-:W-:-:S05]  /*26d0*/  FFMA R0, RZ, R7, R5 ;  /* 0x00000007ff007223 */ /* 0x002fca0000000005 */
[----:B------:R-:W-:-:S13]  /*26e0*/  FSETP.GT.AND P0, PT, |R0|, 1.469367938527859385e-39, PT ;  /* 0x001000000000780b */ /* 0x000fda0003f04200 */
[----:B------:R-:W-:Y:S05]  /*26f0*/  @P0 BRA P1, `(.L_x_121) ;  /* 0x0000005000000947 */ /* 0x000fea0000800000 */
[----:B0-----:R-:W-:Y:S01]  /*2700*/  IMAD.MOV.U32 R4, RZ, RZ, R2 ;  /* 0x000000ffff047224 */ /* 0x001fe200078e0002 */
[----:B------:R-:W-:Y:S01]  /*2710*/  MOV R20, 32@lo((nvkernel__Z4butsiiiiiiid_F1L323_8 + .L_x_121@srel)) ;  /* 0x0000000000147802 */ /* 0x000fe20000000f00 */
[----:B------:R-:W-:Y:S01]  /*2720*/  IMAD.MOV.U32 R5, RZ, RZ, R3 ;  /* 0x000000ffff057224 */ /* 0x000fe200078e0003 */
[----:B------:R-:W-:-:S05]  /*2730*/  MOV R21, 32@hi((nvkernel__Z4butsiiiiiiid_F1L323_8 + .L_x_121@srel)) ;  /* 0x0000000000157802 */ /* 0x000fca0000000f00 */
[----:B------:R-:W-:Y:S05]  /*2740*/  CALL.ABS.NOINC `(__cuda_sm20_div_rn_f64_full) ;  /* 0x0000000000007943 */ /* 0x000fea0003c00000 */
.L_x_121:
[----:B0-----:R-:W-:Y:S05]  /*2750*/  BSYNC B6 ;  /* 0x0000000000067941 */ /* 0x001fea0003800000 */
.L_x_459:
[----:B------:R0:W-:Y:S04]  /*2760*/  STG.E.64 [R36.64], R4 ;  /* 0x0000000424007986 */ /* 0x0001e8000c101b24 */
[----:B------:R-:W2:Y:S01]  /*2770*/  LDG.E.64 R2, [R38.64] ;  /* 0x0000002426027981 */ /* 0x000ea2000c1e1b00 */
[----:B------:R-:W-:-:S05]  /*2780*/  IADD3 R12, P0, R38, 0x1000000, RZ ;  /* 0x01000000260c7810 */ /* 0x000fca0007f1e0ff */
[----:B------:R-:W-:Y:S01]  /*2790*/  IMAD.X R13, RZ, RZ, R39, P0 ;  /* 0x000000ffff0d7224 */ /* 0x000fe200000e0627 */
[----:B--2---:R-:W1:-:S07]  /*27a0*/  DADD R2, R2, -R4 ;  /* 0x0000000002027229 */ /* 0x004e4e0000000804 */
[----:B-1----:R1:W-:Y:S04]  /*27b0*/  STG.E.64 [R38.64], R2 ;  /* 0x0000000226007986 */ /* 0x0023e8000c101b24 */
[----:B------:R-:W2:Y:S04]  /*27c0*/  LDG.E.64 R6, [R12.64+-0x7be7d0] ;  /* 0x841830240c067981 */ /* 0x000ea8000c1e1b00 */
[----:B------:R-:W3:Y:S01]  /*27d0*/  LDG.E.64 R8, [R12.64+0x83060] ;  /* 0x083060240c087981 */ /* 0x000ee2000c1e1b00 */
[----:B------:R-:W-:-:S05]  /*27e0*/  IADD3 R14, P0, R38, 0x2000000, RZ ;  /* 0x02000000260e7810 */ /* 0x000fca0007f1e0ff */
[----:B------:R-:W-:Y:S01]  /*27f0*/  IMAD.X R15, RZ, RZ, R39, P0 ;  /* 0x000000ffff0f7224 */ /* 0x000fe200000e0627 */
[----:B--2---:R-:W2:-:S04]  /*2800*/  DADD R6, R6, -R18 ;  /* 0x0000000006067229 */ /* 0x004e880000000812 */
[----:B---3--:R-:W3:-:S03]  /*2810*/  DADD R8, R8, -R22 ;  /* 0x0000000008087229 */ /* 0x008ec60000000816 */
[----:B--2---:R1:W-:Y:S04]  /*2820*/  STG.E.64 [R12.64+-0x7be7d0], R6 ;  /* 0x841830060c007986 */ /* 0x0043e8000c101b24 */
[----:B---3--:R1:W-:Y:S04]  /*2830*/  STG.E.64 [R12.64+0x83060], R8 ;  /* 0x083060080c007986 */ /* 0x0083e8000c101b24 */
[----:B0-----:R-:W2:Y:S04]  /*2840*/  LDG.E.64 R4, [R14.64+-0x73b770] ;  /* 0x8c4890240e047981 */ /* 0x001ea8000c1e1b00 */
[----:B------:R-:W3:Y:S01]  /*2850*/  LDG.E.64 R10, [R14.64+0x1060c0] ;  /* 0x1060c0240e0a7981 */ /* 0x000ee2000c1e1b00 */
[----:B--2---:R-:W0:-:S04]  /*2860*/  DADD R4, R4, -R34 ;  /* 0x0000000004047229 */ /* 0x004e080000000822 */
[----:B---3--:R-:W2:-:S03]  /*2870*/  DADD R10, R10, -R32 ;  /* 0x000000000a0a7229 */ /* 0x008e860000000820 */
[----:B0-----:R1:W-:Y:S04]  /*2880*/  STG.E.64 [R14.64+-0x73b770], R4 ;  /* 0x8c4890040e007986 */ /* 0x0013e8000c101b24 */
[----:B--2---:R1:W-:Y:S04]  /*2890*/  STG.E.64 [R14.64+0x1060c0], R10 ;  /* 0x1060c00a0e007986 */ /* 0x0043e8000c101b24 */
.L_x_446:
[----:B------:R-:W-:Y:S05]  /*28a0*/  BSYNC B7 ;  /* 0x0000000000077941 */ /* 0x000fea0003800000 */
.L_x_445:
[C---:B------:R-:W-:Y:S02]  /*28b0*/  IADD3 R0, R75.reuse, UR38, RZ ;  /* 0x000000264b007c10 */ /* 0x040fe4000fffe0ff */
[----:B------:R-:W-:Y:S02]  /*28c0*/  IADD3 R75, R75, UR38, RZ ;  /* 0x000000264b4b7c10 */ /* 0x000fe4000fffe0ff */
[----:B------:R-:W-:-:S13]  /*28d0*/  ISETP.GE.U32.AND P0, PT, R0, c[0x0][0x160], PT ;  /* 0x0000580000007a0c */ /* 0x000fda0003f06070 */
[----:B------:R-:W-:Y:S01]  /*28e0*/  @P0 CALL.REL.NOINC `(.L_x_460) ;  /* 0x0000001000000944 */ /* 0x000fe20003c00000 */
[----:B------:R-:W-:Y:S05]  /*28f0*/  BRA `(.L_x_461) ;  /* 0xffffd78000007947 */ /* 0x000fea000383ffff */
.L_x_460:
[----:B------:R-:W-:Y:S05]  /*2900*/  EXIT ;  /* 0x000000000000794d */ /* 0x000fea0003800000 */
.L_x_462:
        /* <DEDUP_REMOVED lines=15> */
.L_x_521:


//--------------------- .text.nvkernel__Z4butsiiiiiiid_F1L307_6 --------------------------
	.section	.text.nvkernel__Z4butsiiiiiiid_F1L307_6,"ax",@progbits
	.sectioninfo	@"SHI_REGISTERS=36"
	.align	128
        .global         nvkernel__Z4butsiiiiiiid_F1L307_6
        .type           nvkernel__Z4butsiiiiiiid_F1L307_6,@function
        .size           nvkernel__Z4butsiiiiiiid_F1L307_6,(.L_x_522 - nvkernel__Z4butsiiiiiiid_F1L307_6)
        .other          nvkernel__Z4butsiiiiiiid_F1L307_6,@"STO_CUDA_ENTRY STV_DEFAULT"
nvkernel__Z4butsiiiiiiid_F1L307_6:
.text.nvkernel__Z4butsiiiiiiid_F1L307_6:
[----:B------:R-:W-:Y:S02]  /*0000*/  MOV R1, c[0x0][0x28] ;  /* 0x00000a0000017a02 */ /* 0x000fe40000000f00 */
[----:B------:R-:W0:Y:S01]  /*0010*/  S2R R3, SR_CTAID.X ;  /* 0x0000000000037919 */ /* 0x000e220000002500 */
[----:B------:R-:W-:Y:S01]  /*0020*/  MOV R0, RZ ;  /* 0x000000ff00007202 */ /* 0x000fe20000000f00 */
[----:B------:R-:W-:Y:S02]  /*0030*/  ULDC UR4, c[0x0][0xc] ;  /* 0x0000030000047ab9 */ /* 0x000fe40000000800 */
[----:B------:R-:W0:Y:S01]  /*0040*/  S2R R2, SR_TID.X ;  /* 0x0000000000027919 */ /* 0x000e220000002100 */
[----:B------:R-:W-:Y:S02]  /*0050*/  USHF.L.U32 UR4, UR4, 0x7, URZ ;  /* 0x0000000704047899 */ /* 0x000fe4000800063f */
[----:B------:R-:W-:Y:S01]  /*0060*/  ULDC.64 UR6, c[0x0][0x118] ;  /* 0x0000460000067ab9 */ /* 0x000fe20000000a00 */
[----:B0-----:R-:W-:-:S05]  /*0070*/  LEA R3, R3, R2, 0x7 ;  /* 0x0000000203037211 */ /* 0x001fca00078e38ff */
.L_x_465:
[----:B-1----:R-:W-:Y:S01]  /*0080*/  IMAD.IADD R16, R3, 0x1, R0 ;  /* 0x0000000103107824 */ /* 0x002fe200078e0200 */
[----:B------:R-:W-:Y:S01]  /*0090*/  IADD3 R2, R0, UR4, RZ ;  /* 0x0000000400027c10 */ /* 0x000fe2000fffe0ff */
[----:B------:R-:W-:Y:S03]  /*00a0*/  BSSY B0, `(.L_x_463) ;  /* 0x0000065000007945 */ /* 0x000fe60003800000 */
[----:B------:R-:W-:-:S02]  /*00b0*/  ISETP.GE.U32.AND P1, PT, R16, c[0x0][0x160], PT ;  /* 0x0000580010007a0c */ /* 0x000fc40003f26070 */
[----:B------:R-:W-:-:S11]  /*00c0*/  ISETP.GE.U32.AND P0, PT, R2, c[0x0][0x160], PT ;  /* 0x0000580002007a0c */ /* 0x000fd60003f06070 */
[----:B------:R-:W-:Y:S05]  /*00d0*/  @P1 BRA `(.L_x_464) ;  /* 0x0000061000001947 */ /* 0x000fea0003800000 */
        /* <DEDUP_REMOVED lines=15> */
[----:B------:R-:W-:Y:S02]  /*01d0*/  IADD3 R6, P2, R2, c[0x0][0x180], RZ ;  /* 0x0000600002067a10 */ /* 0x000fe40007f5e0ff */
[----:B--2---:R-:W-:-:S02]  /*01e0*/  SHF.R.S32.HI R5, RZ, 0x1f, R4 ;  /* 0x0000001fff057819 */ /* 0x004fc40000011404 */
[----:B---3--:R-:W-:Y:S02]  /*01f0*/  IADD3 R7, -R12, c[0x0][0x190], -R4 ;  /* 0x000064000c077a10 */ /* 0x008fe40007ffe904 */
[----:B------:R-:W-:-:S03]  /*0200*/  SHF.R.S32.HI R13, RZ, 0x1f, R12 ;  /* 0x0000001fff0d7819 */ /* 0x000fc6000001140c */
[----:B------:R-:W-:Y:S01]  /*0210*/  IMAD.WIDE R4, R7, 0x67, R4 ;  /* 0x0000006707047825 */ /* 0x000fe200078e0204 */
[----:B------:R-:W-:-:S03]  /*0220*/  IADD3.X R7, R16, c[0x0][0x184], RZ, P2, !PT ;  /* 0x0000610010077a10 */ /* 0x000fc600017fe4ff */
[----:B------:R-:W-:Y:S02]  /*0230*/  IMAD R5, R5, 0x67, RZ ;  /* 0x0000006705057824 */ /* 0x000fe400078e02ff */
[----:B------:R-:W-:Y:S01]  /*0240*/  IMAD.WIDE.U32 R12, R4, 0x67, R12 ;  /* 0x00000067040c7825 */ /* 0x000fe200078e000c */
[----:B------:R-:W2:Y:S03]  /*0250*/  LDG.E.64 R28, [R6.64] ;  /* 0x00000006061c7981 */ /* 0x000ea6000c1e1b00 */
[----:B------:R-:W-:Y:S01]  /*0260*/  IMAD.IADD R5, R13, 0x1, R5 ;  /* 0x000000010d057824 */ /* 0x000fe200078e0205 */
[C---:B------:R-:W-:Y:S01]  /*0270*/  LEA R26, P1, R12.reuse, c[0x0][0x178], 0x3 ;  /* 0x00005e000c1a7a11 */ /* 0x040fe200078218ff */
[----:B------:R-:W3:Y:S03]  /*0280*/  LDG.E.64 R22, [R6.64+0x659a0] ;  /* 0x0659a00606167981 */ /* 0x000ee6000c1e1b00 */
[----:B------:R-:W-:Y:S01]  /*0290*/  LEA.HI.X R27, R12, c[0x0][0x17c], R5, 0x3, P1 ;  /* 0x00005f000c1b7a11 */ /* 0x000fe200008f1c05 */
[----:B------:R-:W4:Y:S01]  /*02a0*/  LDG.E.64 R20, [R6.64+0xcb340] ;  /* 0x0cb3400606147981 */ /* 0x000f22000c1e1b00 */
[----:B------:R-:W-:-:S03]  /*02b0*/  IADD3 R30, P1, R26, 0x1000000, RZ ;  /* 0x010000001a1e7810 */ /* 0x000fc60007f3e0ff */
[----:B------:R-:W2:Y:S02]  /*02c0*/  LDG.E.64 R8, [R26.64+0x14b88] ;  /* 0x014b88061a087981 */ /* 0x000ea4000c1e1b00 */
[--C-:B------:R-:W-:Y:S01]  /*02d0*/  IMAD.X R31, RZ, RZ, R27.reuse, P1 ;  /* 0x000000ffff1f7224 */ /* 0x100fe200008e061b */
[----:B------:R-:W-:Y:S01]  /*02e0*/  IADD3 R32, P1, R26, 0x2000000, RZ ;  /* 0x020000001a207810 */ /* 0x000fe20007f3e0ff */
[----:B------:R-:W5:Y:S04]  /*02f0*/  LDG.E.64 R24, [R6.64+0x130ce0] ;  /* 0x130ce00606187981 */ /* 0x000f68000c1e1b00 */
[----:B------:R-:W3:Y:S01]  /*0300*/  LDG.E.64 R4, [R30.64+-0x7a9c48] ;  /* 0x8563b8061e047981 */ /* 0x000ee2000c1e1b00 */
[----:B------:R-:W-:-:S03]  /*0310*/  IMAD.X R33, RZ, RZ, R27, P1 ;  /* 0x000000ffff217224 */ /* 0x000fc600008e061b */
[----:B------:R-:W4:Y:S04]  /*0320*/  LDG.E.64 R14, [R30.64+0x97be8] ;  /* 0x097be8061e0e7981 */ /* 0x000f28000c1e1b00 */
[----:B------:R-:W5:Y:S04]  /*0330*/  LDG.E.64 R12, [R32.64+-0x726be8] ;  /* 0x8d941806200c7981 */ /* 0x000f68000c1e1b00 */
[----:B------:R-:W5:Y:S04]  /*0340*/  LDG.E.64 R18, [R6.64+0x196680] ;  /* 0x1966800606127981 */ /* 0x000f68000c1e1b00 */
[----:B------:R-:W5:Y:S01]  /*0350*/  LDG.E.64 R10, [R32.64+0x11ac48] ;  /* 0x11ac4806200a7981 */ /* 0x000f62000c1e1b00 */
[----:B--2---:R-:W3:-:S06]  /*0360*/  DMUL R28, R28, R8 ;  /* 0x000000081c1c7228 */ /* 0x004ecc0000000000 */
[----:B---3--:R-:W4:-:S06]  /*0370*/  DFMA R22, R22, R4, R28 ;  /* 0x000000041616722b */ /* 0x008f0c000000001c */
[----:B----4-:R-:W5:-:S06]  /*0380*/  DFMA R20, R20, R14, R22 ;  /* 0x0000000e1414722b */ /* 0x010f4c0000000016 */
[----:B-----5:R-:W0:-:S06]  /*0390*/  DFMA R20, R24, R12, R20 ;  /* 0x0000000c1814722b */ /* 0x020e0c0000000014 */
[----:B0-----:R0:W1:Y:S02]  /*03a0*/  DFMA R20, R18, R10, R20 ;  /* 0x0000000a1214722b */ /* 0x0010640000000014 */
[----:B0-----:R-:W-:-:S04]  /*03b0*/  IADD3 R18, P1, R2, c[0x0][0x188], RZ ;  /* 0x0000620002127a10 */ /* 0x001fc80007f3e0ff */
[----:B-1----:R-:W0:Y:S01]  /*03c0*/  DMUL R20, R20, c[0x0][0x198] ;  /* 0x0000660014147a28 */ /* 0x002e220000000000 */
[----:B------:R-:W-:-:S06]  /*03d0*/  IADD3.X R19, R16, c[0x0][0x18c], RZ, P1, !PT ;  /* 0x0000630010137a10 */ /* 0x000fcc0000ffe4ff */
[----:B0-----:R0:W-:Y:S04]  /*03e0*/  STG.E.64 [R18.64], R20 ;  /* 0x0000001412007986 */ /* 0x0011e8000c101b06 */
[----:B------:R-:W2:Y:S04]  /*03f0*/  LDG.E.64 R16, [R6.64+0x14520] ;  /* 0x0145200606107981 */ /* 0x000ea8000c1e1b00 */
[----:B------:R-:W3:Y:S04]  /*0400*/  LDG.E.64 R22, [R6.64+0x79ec0] ;  /* 0x079ec00606167981 */ /* 0x000ee8000c1e1b00 */
[----:B------:R-:W4:Y:S04]  /*0410*/  LDG.E.64 R24, [R6.64+0xdf860] ;  /* 0x0df8600606187981 */ /* 0x000f28000c1e1b00 */
[----:B------:R-:W5:Y:S04]  /*0420*/  LDG.E.64 R26, [R6.64+0x145200] ;  /* 0x14520006061a7981 */ /* 0x000f68000c1e1b00 */
[----:B------:R-:W5:Y:S01]  /*0430*/  LDG.E.64 R28, [R6.64+0x1aaba0] ;  /* 0x1aaba006061c7981 */ /* 0x000f62000c1e1b00 */
[----:B--2---:R-:W3:-:S06]  /*0440*/  DMUL R16, R8, R16 ;  /* 0x0000001008107228 */ /* 0x004ecc0000000000 */
[----:B---3--:R-:W4:-:S06]  /*0450*/  DFMA R16, R4, R22, R16 ;  /* 0x000000160410722b */ /* 0x008f0c0000000010 */
[----:B----4-:R-:W5:-:S06]  /*0460*/  DFMA R16, R14, R24, R16 ;  /* 0x000000180e10722b */ /* 0x010f4c0000000010 */
[----:B-----5:R-:W1:-:S06]  /*0470*/  DFMA R16, R12, R26, R16 ;  /* 0x0000001a0c10722b */ /* 0x020e4c0000000010 */
[----:B-1----:R-:W1:-:S06]  /*0480*/  DFMA R16, R10, R28, R16 ;  /* 0x0000001c0a10722b */ /* 0x002e4c0000000010 */
[----:B-1----:R-:W1:-:S07]  /*0490*/  DMUL R16, R16, c[0x0][0x198] ;  /* 0x0000660010107a28 */ /* 0x002e4e0000000000 */
[----:B-1----:R1:W-:Y:S04]  /*04a0*/  STG.E.64 [R18.64+0xf3d8], R16 ;  /* 0x00f3d81012007986 */ /* 0x0023e8000c101b06 */
[----:B0-----:R-:W2:Y:S04]  /*04b0*/  LDG.E.64 R20, [R6.64+0x28a40] ;  /* 0x028a400606147981 */ /* 0x001ea8000c1e1b00 */
[----:B------:R-:W3:Y:S04]  /*04c0*/  LDG.E.64 R22, [R6.64+0x8e3e0] ;  /* 0x08e3e00606167981 */ /* 0x000ee8000c1e1b00 */
[----:B------:R-:W4:Y:S04]  /*04d0*/  LDG.E.64 R24, [R6.64+0xf3d80] ;  /* 0x0f3d800606187981 */ /* 0x000f28000c1e1b00 */
[----:B------:R-:W5:Y:S04]  /*04e0*/  LDG.E.64 R26, [R6.64+0x159720] ;  /* 0x15972006061a7981 */ /* 0x000f68000c1e1b00 */
[----:B------:R-:W5:Y:S01]  /*04f0*/  LDG.E.64 R28, [R6.64+0x1bf0c0] ;  /* 0x1bf0c006061c7981 */ /* 0x000f62000c1e1b00 */
[----:B--2---:R-:W3:-:S06]  /*0500*/  DMUL R20, R8, R20 ;  /* 0x0000001408147228 */ /* 0x004ecc0000000000 */
[----:B---3--:R-:W4:-:S06]  /*0510*/  DFMA R20, R4, R22, R20 ;  /* 0x000000160414722b */ /* 0x008f0c0000000014 */
[----:B----4-:R-:W5:-:S06]  /*0520*/  DFMA R20, R14, R24, R20 ;  /* 0x000000180e14722b */ /* 0x010f4c0000000014 */
[----:B-----5:R-:W0:-:S06]  /*0530*/  DFMA R20, R12, R26, R20 ;  /* 0x0000001a0c14722b */ /* 0x020e0c0000000014 */
[----:B0-----:R-:W0:-:S06]  /*0540*/  DFMA R20, R10, R28, R20 ;  /* 0x0000001c0a14722b */ /* 0x001e0c0000000014 */
[----:B0-----:R-:W0:-:S07]  /*0550*/  DMUL R20, R20, c[0x0][0x198] ;  /* 0x0000660014147a28 */ /* 0x001e0e0000000000 */
[----:B0-----:R0:W-:Y:S04]  /*0560*/  STG.E.64 [R18.64+0x1e7b0], R20 ;  /* 0x01e7b01412007986 */ /* 0x0011e8000c101b06 */
[----:B-1----:R-:W2:Y:S04]  /*0570*/  LDG.E.64 R16, [R6.64+0x3cf60] ;  /* 0x03cf600606107981 */ /* 0x002ea8000c1e1b00 */
        /* <DEDUP_REMOVED lines=23> */
.L_x_464:
[----:B------:R-:W-:Y:S05]  /*06f0*/  BSYNC B0 ;  /* 0x0000000000007941 */ /* 0x000fea0003800000 */
.L_x_463:
[----:B------:R-:W-:Y:S01]  /*0700*/  IADD3 R0, R0, UR4, RZ ;  /* 0x0000000400007c10 */ /* 0x000fe2000fffe0ff */
[----:B------:R-:W-:Y:S05]  /*0710*/  @!P0 BRA `(.L_x_465) ;  /* 0xfffff96000008947 */ /* 0x000fea000383ffff */
[----:B------:R-:W-:Y:S05]  /*0720*/  EXIT ;  /* 0x000000000000794d */ /* 0x000fea0003800000 */
.L_x_466:
        /* <DEDUP_REMOVED lines=13> */
.L_x_522:


//--------------------- .text.nvkernel__Z4bltsiiiiiiid_F1L179_4 --------------------------
	.section	.text.nvkernel__Z4bltsiiiiiiid_F1L179_4,"ax",@progbits
	.sectioninfo	@"SHI_REGISTERS=104"
	.align	128
        .global         nvkernel__Z4bltsiiiiiiid_F1L179_4
        .type           nvkernel__Z4bltsiiiiiiid_F1L179_4,@function
        .size           nvkernel__Z4bltsiiiiiiid_F1L179_4,(.L_x_523 - nvkernel__Z4bltsiiiiiiid_F1L179_4)
        .other          nvkernel__Z4bltsiiiiiiid_F1L179_4,@"STO_CUDA_ENTRY STV_DEFAULT"
nvkernel__Z4bltsiiiiiiid_F1L179_4:
.text.nvkernel__Z4bltsiiiiiiid_F1L179_4:
[----:B------:R-:W-:Y:S02]  /*0000*/  MOV R1, c[0x0][0x28] ;  /* 0x00000a0000017a02 */ /* 0x000fe40000000f00 */
[----:B------:R-:W0:Y:S01]  /*0010*/  S2R R72, SR_CTAID.X ;  /* 0x0000000000487919 */ /* 0x000e220000002500 */
[----:B------:R-:W-:Y:S01]  /*0020*/  MOV R73, c[0x0][0x160] ;  /* 0x0000580000497a02 */ /* 0x000fe20000000f00 */
[----:B------:R-:W-:Y:S02]  /*0030*/  ULDC.64 UR36, c[0x0][0x118] ;  /* 0x0000460000247ab9 */ /* 0x000fe40000000a00 */
[----:B------:R-:W0:Y:S02]  /*0040*/  S2R R3, SR_TID.X ;  /* 0x0000000000037919 */ /* 0x000e240000002100 */
[----:B0-----:R-:W-:-:S05]  /*0050*/  IMAD R72, R72, 0x80, R3 ;  /* 0x0000008048487824 */ /* 0x001fca00078e0203 */
.L_x_482:
[----:B------:R-:W-:Y:S01]  /*0060*/  ISETP.GE.AND P0, PT, R72, c[0x0][0x160], PT ;  /* 0x0000580048007a0c */ /* 0x000fe20003f06270 */
[----:B------:R-:W-:-:S12]  /*0070*/  BSSY B7, `(.L_x_467) ;  /* 0x000027a000077945 */ /* 0x000fd80003800000 */
[----:B0-----:R-:W-:Y:S05]  /*0080*/  @P0 BRA `(.L_x_468) ;  /* 0x0000278000000947 */ /* 0x001fea0003800000 */
        /* <DEDUP_REMOVED lines=15> */
[----:B------:R-:W-:-:S04]  /*0180*/  IADD3 R12, P1, R38, c[0x0][0x190], RZ ;  /* 0x00006400260c7a10 */ /* 0x000fc80007f3e0ff */
[----:B------:R-:W-:-:S05]  /*0190*/  IADD3.X R13, R0, c[0x0][0x194], RZ, P1, !PT ;  /* 0x00006500000d7a10 */ /* 0x000fca0000ffe4ff */
[----:B------:R-:W4:Y:S04]  /*01a0*/  LDG.E.64 R32, [R12.64] ;  /* 0x000000240c207981 */ /* 0x000f28000c1e1b00 */
[----:B------:R-:W5:Y:S04]  /*01b0*/  LDG.E.64 R40, [R12.64+0x659a0] ;  /* 0x0659a0240c287981 */ /* 0x000f68000c1e1b00 */
[----:B------:R-:W4:Y:S04]  /*01c0*/  LDG.E.64 R44, [R12.64+0xcb340] ;  /* 0x0cb340240c2c7981 */ /* 0x000f28000c1e1b00 */
[----:B------:R-:W4:Y:S04]  /*01d0*/  LDG.E.64 R48, [R12.64+0x130ce0] ;  /* 0x130ce0240c307981 */ /* 0x000f28000c1e1b00 */
[----:B------:R-:W4:Y:S01]  /*01e0*/  LDG.E.64 R52, [R12.64+0x196680] ;  /* 0x196680240c347981 */ /* 0x000f22000c1e1b00 */
[----:B--2---:R-:W-:Y:S01]  /*01f0*/  IMAD.WIDE R2, R8, 0x338, RZ ;  /* 0x0000033808027825 */ /* 0x004fe200078e02ff */
[----:B---3--:R-:W-:-:S05]  /*0200*/  IADD3 R5, -R11, c[0x0][0x1a8], -R8 ;  /* 0x00006a000b057a10 */ /* 0x008fca0007ffe908 */
[----:B------:R-:W-:-:S06]  /*0210*/  IMAD.WIDE R2, R11, 0x8, R2 ;  /* 0x000000080b027825 */ /* 0x000fcc00078e0202 */
[----:B------:R-:W-:Y:S01]  /*0220*/  IMAD.WIDE R4, R5, 0x14b88, R2 ;  /* 0x00014b8805047825 */ /* 0x000fe200078e0202 */
[----:B------:R-:W-:-:S04]  /*0230*/  IADD3 R2, P2, R38, c[0x0][0x198], RZ ;  /* 0x0000660026027a10 */ /* 0x000fc80007f5e0ff */
[----:B------:R-:W-:Y:S02]  /*0240*/  IADD3 R36, P0, R4, c[0x0][0x188], RZ ;  /* 0x0000620004247a10 */ /* 0x000fe40007f1e0ff */
[----:B------:R-:W-:Y:S02]  /*0250*/  IADD3.X R3, R0, c[0x0][0x19c], RZ, P2, !PT ;  /* 0x0000670000037a10 */ /* 0x000fe400017fe4ff */
[----:B------:R-:W-:-:S03]  /*0260*/  IADD3.X R37, R5, c[0x0][0x18c], RZ, P0, !PT ;  /* 0x0000630005257a10 */ /* 0x000fc600007fe4ff */
[----:B------:R-:W2:Y:S01]  /*0270*/  LDG.E.64 R30, [R2.64] ;  /* 0x00000024021e7981 */ /* 0x000ea2000c1e1b00 */
[----:B------:R-:W-:-:S03]  /*0280*/  IADD3 R28, P0, R36, 0x1000000, RZ ;  /* 0x01000000241c7810 */ /* 0x000fc60007f1e0ff */
[----:B------:R-:W2:Y:S02]  /*0290*/  LDG.E.64 R18, [R36.64+-0x338] ;  /* 0xfffcc82424127981 */ /* 0x000ea4000c1e1b00 */
[----:B------:R-:W-:Y:S02]  /*02a0*/  IMAD.X R29, RZ, RZ, R37, P0 ;  /* 0x000000ffff1d7224 */ /* 0x000fe400000e0625 */
[----:B------:R-:W4:Y:S04]  /*02b0*/  LDG.E.64 R26, [R36.64+-0x8] ;  /* 0xfffff824241a7981 */ /* 0x000f28000c1e1b00 */
[----:B------:R-:W3:Y:S04]  /*02c0*/  LDG.E.64 R34, [R2.64+0x659a0] ;  /* 0x0659a02402227981 */ /* 0x000ee8000c1e1b00 */
[----:B------:R-:W3:Y:S04]  /*02d0*/  LDG.E.64 R22, [R28.64+-0x7beb08] ;  /* 0x8414f8241c167981 */ /* 0x000ee8000c1e1b00 */
[----:B------:R-:W5:Y:S01]  /*02e0*/  LDG.E.64 R4, [R28.64+-0x7be7d8] ;  /* 0x841828241c047981 */ /* 0x000f62000c1e1b00 */
[----:B------:R-:W-:-:S03]  /*02f0*/  IADD3 R8, P0, R36, 0x2000000, RZ ;  /* 0x0200000024087810 */ /* 0x000fc60007f1e0ff */
[----:B------:R-:W5:Y:S04]  /*0300*/  LDG.E.64 R42, [R2.64+0xcb340] ;  /* 0x0cb34024022a7981 */ /* 0x000f68000c1e1b00 */
[----:B------:R-:W5:Y:S01]  /*0310*/  LDG.E.64 R24, [R28.64+0x82d28] ;  /* 0x082d28241c187981 */ /* 0x000f62000c1e1b00 */
[----:B------:R-:W-:-:S03]  /*0320*/  IMAD.X R9, RZ, RZ, R37, P0 ;  /* 0x000000ffff097224 */ /* 0x000fc600000e0625 */
[----:B------:R-:W5:Y:S04]  /*0330*/  LDG.E.64 R20, [R28.64+0x83058] ;  /* 0x083058241c147981 */ /* 0x000f68000c1e1b00 */
[----:B------:R-:W5:Y:S04]  /*0340*/  LDG.E.64 R46, [R2.64+0x130ce0] ;  /* 0x130ce024022e7981 */ /* 0x000f68000c1e1b00 */
[----:B------:R-:W5:Y:S04]  /*0350*/  LDG.E.64 R16, [R8.64+-0x73baa8] ;  /* 0x8c45582408107981 */ /* 0x000f68000c1e1b00 */
[----:B------:R-:W5:Y:S04]  /*0360*/  LDG.E.64 R14, [R8.64+-0x73b778] ;  /* 0x8c488824080e7981 */ /* 0x000f68000c1e1b00 */
[----:B------:R-:W5:Y:S04]  /*0370*/  LDG.E.64 R50, [R2.64+0x196680] ;  /* 0x1966802402327981 */ /* 0x000f68000c1e1b00 */
[----:B------:R-:W5:Y:S04]  /*0380*/  LDG.E.64 R10, [R8.64+0x105d88] ;  /* 0x105d8824080a7981 */ /* 0x000f68000c1e1b00 */
[----:B------:R-:W5:Y:S04]  /*0390*/  LDG.E.64 R6, [R8.64+0x1060b8] ;  /* 0x1060b82408067981 */ /* 0x000f68000c1e1b00 */
[----:B------:R-:W5:Y:S01]  /*03a0*/  LDG.E.64 R54, [R36.64] ;  /* 0x0000002424367981 */ /* 0x000f62000c1e1b00 */
[----:B--2---:R-:W4:-:S06]  /*03b0*/  DMUL R30, R30, R18 ;  /* 0x000000121e1e7228 */ /* 0x004f0c0000000000 */
[----:B----4-:R-:W3:-:S06]  /*03c0*/  DFMA R30, R32, R26, R30 ;  /* 0x0000001a201e722b */ /* 0x010ecc000000001e */
[----:B---3--:R-:W5:-:S06]  /*03d0*/  DFMA R30, R34, R22, R30 ;  /* 0x00000016221e722b */ /* 0x008f4c000000001e */
        /* <DEDUP_REMOVED lines=9> */
[----:B0-----:R-:W0:-:S07]  /*0470*/  DFMA R30, -R30, c[0x0][0x1b0], R54 ;  /* 0x00006c001e1e7a2b */ /* 0x001e0e0000000136 */
        /* <DEDUP_REMOVED lines=11> */
[----:B0-----:R-:W5:Y:S01]  /*0530*/  LDG.E.64 R30, [R28.64+-0x7be7d0] ;  /* 0x841830241c1e7981 */ /* 0x001f62000c1e1b00 */
        /* <DEDUP_REMOVED lines=10> */
[----:B0-----:R-:W0:-:S07]  /*05e0*/  DFMA R30, -R32, c[0x0][0x1b0], R30 ;  /* 0x00006c00201e7a2b */ /* 0x001e0e000000011e */
        /* <DEDUP_REMOVED lines=11> */
[----:B------:R-:W5:Y:S01]  /*06a0*/  LDG.E.64 R28, [R28.64+0x83060] ;  /* 0x083060241c1c7981 */ /* 0x000f62000c1e1b00 */
[----:B--2---:R-:W3:-:S06]  /*06b0*/  DMUL R32, R18, R32 ;  /* 0x0000002012207228 */ /* 0x004ecc0000000000 */
[----:B---3--:R-:W4:-:S06]  /*06c0*/  DFMA R32, R26, R34, R32 ;  /* 0x000000221a20722b */ /* 0x008f0c0000000020 */
[----:B----4-:R-:W5:-:S06]  /*06d0*/  DFMA R32, R22, R42, R32 ;  /* 0x0000002a1620722b */ /* 0x010f4c0000000020 */
[----:B-----5:R-:W1:-:S06]  /*06e0*/  DFMA R32, R4, R44, R32 ;  /* 0x0000002c0420722b */ /* 0x020e4c0000000020 */
[----:B-1----:R-:W1:-:S06]  /*06f0*/  DFMA R32, R24, R46, R32 ;  /* 0x0000002e1820722b */ /* 0x002e4c0000000020 */
[----:B-1----:R-:W1:-:S06]  /*0700*/  DFMA R32, R20, R48, R32 ;  /* 0x000000301420722b */ /* 0x002e4c0000000020 */
[----:B-1----:R-:W1:-:S06]  /*0710*/  DFMA R32, R16, R50, R32 ;  /* 0x000000321020722b */ /* 0x002e4c0000000020 */
[----:B-1----:R-:W1:-:S06]  /*0720*/  DFMA R32, R14, R52, R32 ;  /* 0x000000340e20722b */ /* 0x002e4c0000000020 */
[----:B-1----:R-:W1:-:S06]  /*0730*/  DFMA R32, R10, R54, R32 ;  /* 0x000000360a20722b */ /* 0x002e4c0000000020 */
[----:B-1----:R-:W1:-:S06]  /*0740*/  DFMA R32, R6, R56, R32 ;  /* 0x000000380620722b */ /* 0x002e4c0000000020 */
[----:B-1----:R-:W1:-:S07]  /*0750*/  DFMA R28, -R32, c[0x0][0x1b0], R28 ;  /* 0x00006c00201c7a2b */ /* 0x002e4e000000011c */
[----:B-1----:R1:W-:Y:S04]  /*0760*/  STG.E.64 [R40.64+0x1e7b0], R28 ;  /* 0x01e7b01c28007986 */ /* 0x0023e8000c101b24 */
[----:B0-----:R-:W2:Y:S04]  /*0770*/  LDG.E.64 R30, [R2.64+0x3cf60] ;  /* 0x03cf6024021e7981 */ /* 0x001ea8000c1e1b00 */
        /* <DEDUP_REMOVED lines=9> */
[----:B-1----:R-:W5:Y:S01]  /*0810*/  LDG.E.64 R28, [R8.64+-0x73b770] ;  /* 0x8c489024081c7981 */ /* 0x002f62000c1e1b00 */
        /* <DEDUP_REMOVED lines=11> */
[----:B0-----:R-:W-:Y:S04]  /*08d0*/  STG.E.64 [R40.64+0x2db88], R28 ;  /* 0x02db881c28007986 */ /* 0x001fe8000c101b24 */
        /* <DEDUP_REMOVED lines=20> */
[----:B0-----:R0:W1:Y:S02]  /*0a20*/  DFMA R30, R6, R54, R30 ;  /* 0x00000036061e722b */ /* 0x001064000000001e */
[----:B0-----:R-:W-:-:S04]  /*0a30*/  IADD3 R6, P0, R38, c[0x0][0x1a0], RZ ;  /* 0x0000680026067a10 */ /* 0x001fc80007f1e0ff */
[----:B-1----:R-:W0:Y:S01]  /*0a40*/  DFMA R8, -R30, c[0x0][0x1b0], R8 ;  /* 0x00006c001e087a2b */ /* 0x002e220000000108 */
[----:B------:R-:W-:-:S06]  /*0a50*/  IADD3.X R7, R0, c[0x0][0x1a4], RZ, P0, !PT ;  /* 0x0000690000077a10 */ /* 0x000fcc00007fe4ff */
[----:B0-----:R0:W-:Y:S04]  /*0a60*/  STG.E.64 [R40.64+0x3cf60], R8 ;  /* 0x03cf600828007986 */ /* 0x0011e8000c101b24 */
        /* <DEDUP_REMOVED lines=8> */
[----:B------:R-:W3:Y:S04]  /*0af0*/  LDG.E.64 R12, [R6.64+0x130ce0] ;  /* 0x130ce024060c7981 */ /* 0x000ee8000c1e1b00 */
[----:B---3--:R3:W-:Y:S04]  /*0b00*/  STG.E.64 [R38.64+0x2db88], R12 ;  /* 0x02db880c26007986 */ /* 0x0087e8000c101b24 */
[----:B0-----:R-:W4:Y:S04]  /*0b10*/  LDG.E.64 R8, [R6.64+0x196680] ;  /* 0x1966802406087981 */ /* 0x001f28000c1e1b00 */
[----:B----4-:R0:W-:Y:S04]  /*0b20*/  STG.E.64 [R38.64+0x3cf60], R8 ;  /* 0x03cf600826007986 */ /* 0x0101e8000c101b24 */
[----:B------:R-:W4:Y:S04]  /*0b30*/  LDG.E.64 R14, [R6.64+0x14520] ;  /* 0x01452024060e7981 */ /* 0x000f28000c1e1b00 */
[----:B----4-:R4:W-:Y:S04]  /*0b40*/  STG.E.64 [R38.64+0x4c338], R14 ;  /* 0x04c3380e26007986 */ /* 0x0109e8000c101b24 */
[----:B------:R-:W5:Y:S04]  /*0b50*/  LDG.E.64 R16, [R6.64+0x79ec0] ;  /* 0x079ec02406107981 */ /* 0x000f68000c1e1b00 */
[----:B-----5:R5:W-:Y:S04]  /*0b60*/  STG.E.64 [R38.64+0x5b710], R16 ;  /* 0x05b7101026007986 */ /* 0x020be8000c101b24 */
[----:B-1----:R-:W2:Y:S04]  /*0b70*/  LDG.E.64 R4, [R6.64+0xdf860] ;  /* 0x0df8602406047981 */ /* 0x002ea8000c1e1b00 */
[----:B--2---:R1:W-:Y:S04]  /*0b80*/  STG.E.64 [R38.64+0x6aae8], R4 ;  /* 0x06aae80426007986 */ /* 0x0043e8000c101b24 */
[----:B------:R-:W2:Y:S04]  /*0b90*/  LDG.E.64 R10, [R6.64+0x145200] ;  /* 0x14520024060a7981 */ /* 0x000ea8000c1e1b00 */
[----:B--2---:R2:W-:Y:S04]  /*0ba0*/  STG.E.64 [R38.64+0x79ec0], R10 ;  /* 0x079ec00a26007986 */ /* 0x0045e8000c101b24 */
[----:B---3--:R-:W3:Y:S04]  /*0bb0*/  LDG.E.64 R12, [R6.64+0x1aaba0] ;  /* 0x1aaba024060c7981 */ /* 0x008ee8000c1e1b00 */
[----:B---3--:R3:W-:Y:S04]  /*0bc0*/  STG.E.64 [R38.64+0x89298], R12 ;  /* 0x0892980c26007986 */ /* 0x0087e8000c101b24 */
[----:B0-----:R-:W2:Y:S04]  /*0bd0*/  LDG.E.64 R8, [R6.64+0x28a40] ;  /* 0x028a402406087981 */ /* 0x001ea8000c1e1b00 */
[----:B--2---:R0:W-:Y:S04]  /*0be0*/  STG.E.64 [R38.64+0x98670], R8 ;  /* 0x0986700826007986 */ /* 0x0041e8000c101b24 */
[----:B----4-:R-:W2:Y:S04]  /*0bf0*/  LDG.E.64 R14, [R6.64+0x8e3e0] ;  /* 0x08e3e024060e7981 */ /* 0x010ea8000c1e1b00 */
[----:B--2---:R2:W-:Y:S04]  /*0c00*/  STG.E.64 [R38.64+0xa7a48], R14 ;  /* 0x0a7a480e26007986 */ /* 0x0045e8000c101b24 */
[----:B-----5:R-:W4:Y:S04]  /*0c10*/  LDG.E.64 R16, [R6.64+0xf3d80] ;  /* 0x0f3d802406107981 */ /* 0x020f28000c1e1b00 */
[----:B----4-:R4:W-:Y:S04]  /*0c20*/  STG.E.64 [R38.64+0xb6e20], R16 ;  /* 0x0b6e201026007986 */ /* 0x0109e8000c101b24 */
[----:B-1----:R-:W5:Y:S04]  /*0c30*/  LDG.E.64 R4, [R6.64+0x159720] ;  /* 0x1597202406047981 */ /* 0x002f68000c1e1b00 */
[----:B-----5:R1:W-:Y:S04]  /*0c40*/  STG.E.64 [R38.64+0xc61f8], R4 ;  /* 0x0c61f80426007986 */ /* 0x0203e8000c101b24 */
[----:B------:R-:W5:Y:S04]  /*0c50*/  LDG.E.64 R10, [R6.64+0x1bf0c0] ;  /* 0x1bf0c024060a7981 */ /* 0x000f68000c1e1b00 */
[----:B-----5:R5:W-:Y:S04]  /*0c60*/  STG.E.64 [R38.64+0xd55d0], R10 ;  /* 0x0d55d00a26007986 */ /* 0x020be8000c101b24 */
[----:B---3--:R-:W3:Y:S04]  /*0c70*/  LDG.E.64 R12, [R6.64+0x3cf60] ;  /* 0x03cf6024060c7981 */ /* 0x008ee8000c1e1b00 */
[----:B---3--:R3:W-:Y:S04]  /*0c80*/  STG.E.64 [R38.64+0xe49a8], R12 ;  /* 0x0e49a80c26007986 */ /* 0x0087e8000c101b24 */
[----:B0-----:R-:W2:Y:S04]  /*0c90*/  LDG.E.64 R8, [R6.64+0xa2900] ;  /* 0x0a29002406087981 */ /* 0x001ea8000c1e1b00 */
[----:B--2---:R0:W-:Y:S04]  /*0ca0*/  STG.E.64 [R38.64+0xf3d80], R8 ;  /* 0x0f3d800826007986 */ /* 0x0041e8000c101b24 */
[----:B------:R-:W2:Y:S04]  /*0cb0*/  LDG.E.64 R14, [R6.64+0x1082a0] ;  /* 0x1082a024060e7981 */ /* 0x000ea8000c1e1b00 */
[----:B--2---:R2:W-:Y:S04]  /*0cc0*/  STG.E.64 [R38.64+0x103158], R14 ;  /* 0x1031580e26007986 */ /* 0x0045e8000c101b24 */
[----:B----4-:R-:W4:Y:S04]  /*0cd0*/  LDG.E.64 R16, [R6.64+0x16dc40] ;  /* 0x16dc402406107981 */ /* 0x010f28000c1e1b00 */
[----:B----4-:R4:W-:Y:S04]  /*0ce0*/  STG.E.64 [R38.64+0x112530], R16 ;  /* 0x1125301026007986 */ /* 0x0109e8000c101b24 */
[----:B-1----:R-:W2:Y:S04]  /*0cf0*/  LDG.E.64 R4, [R6.64+0x1d35e0] ;  /* 0x1d35e02406047981 */ /* 0x002ea8000c1e1b00 */
[----:B--2---:R1:W-:Y:S04]  /*0d00*/  STG.E.64 [R38.64+0x121908], R4 ;  /* 0x1219080426007986 */ /* 0x0043e8000c101b24 */
[----:B-----5:R-:W2:Y:S04]  /*0d10*/  LDG.E.64 R10, [R6.64+0x51480] ;  /* 0x05148024060a7981 */ /* 0x020ea8000c1e1b00 */
[----:B--2---:R2:W-:Y:S04]  /*0d20*/  STG.E.64 [R38.64+0x130ce0], R10 ;  /* 0x130ce00a26007986 */ /* 0x0045e8000c101b24 */
[----:B---3--:R-:W3:Y:S04]  /*0d30*/  LDG.E.64 R12, [R6.64+0xb6e20] ;  /* 0x0b6e2024060c7981 */ /* 0x008ee8000c1e1b00 */
[----:B---3--:R3:W-:Y:S04]  /*0d40*/  STG.E.64 [R38.64+0x1400b8], R12 ;  /* 0x1400b80c26007986 */ /* 0x0087e8000c101b24 */
[----:B0-----:R-:W5:Y:S04]  /*0d50*/  LDG.E.64 R8, [R6.64+0x11c7c0] ;  /* 0x11c7c02406087981 */ /* 0x001f68000c1e1b00 */
[----:B-----5:R3:W-:Y:S04]  /*0d60*/  STG.E.64 [R38.64+0x14f490], R8 ;  /* 0x14f4900826007986 */ /* 0x0207e8000c101b24 */
[----:B------:R-:W5:Y:S01]  /*0d70*/  LDG.E.64 R14, [R6.64+0x182160] ;  /* 0x18216024060e7981 */ /* 0x000f62000c1e1b00 */
[----:B------:R-:W1:Y:S01]  /*0d80*/  MUFU.RCP64H R19, R3 ;  /* 0x0000000300137308 */ /* 0x000e620000001800 */
[----:B------:R-:W-:-:S02]  /*0d90*/  IADD3 R18, R3, 0x300402, RZ ;  /* 0x0030040203127810 */ /* 0x000fc40007ffe0ff */
[----:B-----5:R3:W-:Y:S04]  /*0da0*/  STG.E.64 [R38.64+0x15e868], R14 ;  /* 0x15e8680e26007986 */ /* 0x0207e8000c101b24 */
[----:B----4-:R-:W4:Y:S01]  /*0db0*/  LDG.E.64 R16, [R6.64+0x1e7b00] ;  /* 0x1e7b002406107981 */ /* 0x010f22000c1e1b00 */
[----:B-1----:R-:W0:Y:S01]  /*0dc0*/  DFMA R4, -R2, R18, 1 ;  /* 0x3ff000000204742b */ /* 0x002e220000000112 */
[----:B------:R-:W-:-:S05]  /*0dd0*/  FSETP.GEU.AND P0, PT, |R18|, 5.8789094863358348022e-39, PT ;  /* 0x004004021200780b */ /* 0x000fca0003f0e200 */
[----:B0-----:R-:W0:-:S06]  /*0de0*/  DFMA R4, R4, R4, R4 ;  /* 0x000000040404722b */ /* 0x001e0c0000000004 */
[----:B0-----:R-:W2:Y:S01]  /*0df0*/  DFMA R4, R18, R4, R18 ;  /* 0x000000041204722b */ /* 0x001ea20000000012 */
[----:B------:R-:W-:Y:S05]  /*0e00*/  BSSY B6, `(.L_x_469) ;  /* 0x000000c000067945 */ /* 0x000fea0003800000 */
[----:B--2---:R-:W0:-:S06]  /*0e10*/  DFMA R10, -R2, R4, 1 ;  /* 0x3ff00000020a742b */ /* 0x004e0c0000000104 */
[----:B0-----:R3:W0:Y:S01]  /*0e20*/  DFMA R4, R4, R10, R4 ;  /* 0x0000000a0404722b */ /* 0x0016220000000004 */
[----:B----4-:R3:W-:Y:S01]  /*0e30*/  STG.E.64 [R38.64+0x16dc40], R16 ;  /* 0x16dc401026007986 */ /* 0x0107e2000c101b24 */
[----:B------:R-:W-:Y:S05]  /*0e40*/  @P0 BRA `(.L_x_122) ;  /* 0x0000007000000947 */ /* 0x000fea0003800000 */
[----:B0-----:R-:W-:Y:S01]  /*0e50*/  LOP3.LUT R6, R3, 0x7fffffff, RZ, 0xc0, !PT ;  /* 0x7fffffff03067812 */ /* 0x001fe200078ec0ff */
[----:B------:R-:W-:Y:S01]  /*0e60*/  IMAD.MOV.U32 R4, RZ, RZ, R2 ;  /* 0x000000ffff047224 */ /* 0x000fe200078e0002 */
[----:B------:R-:W-:Y:S01]  /*0e70*/  MOV R20, 32@lo((nvkernel__Z4bltsiiiiiiid_F1L179_4 + .L_x_122@srel)) ;  /* 0x0000000000147802 */ /* 0x000fe20000000f00 */
[----:B------:R-:W-:Y:S01]  /*0e80*/  IMAD.MOV.U32 R5, RZ, RZ, R3 ;  /* 0x000000ffff057224 */ /* 0x000fe200078e0003 */
[----:B------:R-:W-:Y:S02]  /*0e90*/  IADD3 R6, R6, -0x100000, RZ ;  /* 0xfff0000006067810 */ /* 0x000fe40007ffe0ff */
[----:B------:R-:W-:-:S04]  /*0ea0*/  MOV R21, 32@hi((nvkernel__Z4bltsiiiiiiid_F1L179_4 + .L_x_122@srel)) ;  /* 0x0000000000157802 */ /* 0x000fc80000000f00 */
[----:B---3--:R-:W-:Y:S05]  /*0eb0*/  CALL.ABS.NOINC `(__cuda_sm20_dblrcp_rn_slowpath_v3) ;  /* 0x0000000000007943 */ /* 0x008fea0003c00000 */
.L_x_122:
[----:B0-----:R-:W-:Y:S05]  /*0ec0*/  BSYNC B6 ;  /* 0x0000000000067941 */ /* 0x001fea0003800000 */
.L_x_469:
[----:B---3--:R-:W-:-:S04]  /*0ed0*/  IADD3 R9, P0, RZ, RZ, RZ ;  /* 0x000000ffff097210 */ /* 0x008fc80007f1e0ff */
        /* <DEDUP_REMOVED lines=101> */
[----:B------:R-:W-:Y:S01]  /*1530*/  IADD3.X R55, R15, c[0x0][0x184], RZ, P4, !PT ;  /* 0x000061000f377a10 */ /* 0x000fe200027fe4ff */
[----:B------:R-:W5:Y:S01]  /*1540*/  LDG.E.64 R18, [R82.64] ;  /* 0x0000002452127981 */ /* 0x000f62000c1e1b00 */
[----:B------:R-:W-:Y:S02]  /*1550*/  LEA.HI.X.SX32 R15, R12, c[0x0][0x17c], 0x3, P5 ;  /* 0x00005f000c0f7a11 */ /* 0x000fe400028f1eff */
[----:B------:R-:W-:Y:S01]  /*1560*/  IADD3.X R12, R72, 0x28018, RZ, P0, !PT ;  /* 0x00028018480c7810 */ /* 0x000fe200007fe4ff */
[----:B------:R-:W3:Y:S04]  /*1570*/  LDG.E.64 R66, [R84.64] ;  /* 0x0000002454427981 */ /* 0x000ee8000c1e1b00 */
[----:B------:R-:W3:Y:S01]  /*1580*/  LDG.E.64 R68, [R86.64] ;  /* 0x0000002456447981 */ /* 0x000ee2000c1e1b00 */
[----:B------:R-:W-:-:S03]  /*1590*/  SHF.R.S64 R88, R9, 0x1d, R12 ;  /* 0x0000001d09587819 */ /* 0x000fc6000000100c */
[----:B0-----:R-:W3:Y:S01]  /*15a0*/  LDG.E.64 R2, [R54.64] ;  /* 0x0000002436027981 */ /* 0x001ee2000c1e1b00 */
[----:B------:R-:W-:-:S04]  /*15b0*/  IADD3 R88, P1, R88, c[0x0][0x178], RZ ;  /* 0x00005e0058587a10 */ /* 0x000fc80007f3e0ff */
[----:B------:R-:W-:Y:S01]  /*15c0*/  LEA.HI.X.SX32 R89, R12, c[0x0][0x17c], 0x3, P1 ;  /* 0x00005f000c597a11 */ /* 0x000fe200008f1eff */
[----:B--2---:R-:W4:-:S06]  /*15d0*/  DMUL R74, R74, R4 ;  /* 0x000000044a4a7228 */ /* 0x004f0c0000000000 */
[----:B----4-:R-:W0:-:S07]  /*15e0*/  DFMA R10, R52, -R74, R10 ;  /* 0x8000004a340a722b */ /* 0x010e0e000000000a */
[----:B0-----:R0:W-:Y:S04]  /*15f0*/  STG.E.64 [R70.64], R10 ;  /* 0x0000000a46007986 */ /* 0x0011e8000c101b24 */
[----:B------:R-:W2:Y:S04]  /*1600*/  LDG.E.64 R80, [R14.64] ;  /* 0x000000240e507981 */ /* 0x000ea8000c1e1b00 */
[----:B------:R-:W4:Y:S01]  /*1610*/  LDG.E.64 R12, [R88.64] ;  /* 0x00000024580c7981 */ /* 0x000f22000c1e1b00 */
[C---:B------:R-:W-:Y:S02]  /*1620*/  IADD3.X R76, R72.reuse, 0x2062c, RZ, P0, !PT ;  /* 0x0002062c484c7810 */ /* 0x040fe400007fe4ff */
[----:B------:R-:W-:-:S02]  /*1630*/  IADD3.X R34, R72, 0x224a7, RZ, P0, !PT ;  /* 0x000224a748227810 */ /* 0x000fc400007fe4ff */
[C---:B------:R-:W-:Y:S02]  /*1640*/  IADD3.X R22, R72.reuse, 0x24322, RZ, P0, !PT ;  /* 0x0002432248167810 */ /* 0x040fe400007fe4ff */
[C---:B------:R-:W-:Y:S02]  /*1650*/  IADD3.X R20, R72.reuse, 0x29e93, RZ, P0, !PT ;  /* 0x00029e9348147810 */ /* 0x040fe400007fe4ff */
[----:B0-----:R-:W-:Y:S02]  /*1660*/  IADD3.X R10, R72, 0x2bd0e, RZ, P0, !PT ;  /* 0x0002bd0e480a7810 */ /* 0x001fe400007fe4ff */
[C---:B------:R-:W-:Y:S02]  /*1670*/  SHF.R.S64 R92, R9.reuse, 0x1d, R76 ;  /* 0x0000001d095c7819 */ /* 0x040fe4000000104c */
[C---:B------:R-:W-:Y:S02]  /*1680*/  SHF.R.S64 R32, R9.reuse, 0x1d, R34 ;  /* 0x0000001d09207819 */ /* 0x040fe40000001022 */
[----:B------:R-:W-:-:S02]  /*1690*/  SHF.R.S64 R30, R9, 0x1d, R22 ;  /* 0x0000001d091e7819 */ /* 0x000fc40000001016 */
[C---:B------:R-:W-:Y:S02]  /*16a0*/  SHF.R.S64 R90, R9.reuse, 0x1d, R20 ;  /* 0x0000001d095a7819 */ /* 0x040fe40000001014 */
[----:B------:R-:W-:Y:S02]  /*16b0*/  SHF.R.S64 R28, R9, 0x1d, R10 ;  /* 0x0000001d091c7819 */ /* 0x000fe4000000100a */
[----:B------:R-:W-:Y:S02]  /*16c0*/  IADD3 R92, P6, R92, c[0x0][0x178], RZ ;  /* 0x00005e005c5c7a10 */ /* 0x000fe40007fde0ff */
[----:B------:R-:W-:Y:S02]  /*16d0*/  IADD3 R32, P5, R32, c[0x0][0x178], RZ ;  /* 0x00005e0020207a10 */ /* 0x000fe40007fbe0ff */
[----:B------:R-:W-:Y:S02]  /*16e0*/  IADD3 R30, P4, R30, c[0x0][0x178], RZ ;  /* 0x00005e001e1e7a10 */ /* 0x000fe40007f9e0ff */
[----:B------:R-:W-:-:S02]  /*16f0*/  IADD3 R64, P3, R64, c[0x0][0x180], RZ ;  /* 0x0000600040407a10 */ /* 0x000fc40007f7e0ff */
[----:B------:R-:W-:Y:S02]  /*1700*/  IADD3 R90, P2, R90, c[0x0][0x178], RZ ;  /* 0x00005e005a5a7a10 */ /* 0x000fe40007f5e0ff */
[----:B------:R-:W-:Y:S02]  /*1710*/  IADD3 R28, P1, R28, c[0x0][0x178], RZ ;  /* 0x00005e001c1c7a10 */ /* 0x000fe40007f3e0ff */
[----:B------:R-:W-:Y:S02]  /*1720*/  LEA.HI.X.SX32 R93, R76, c[0x0][0x17c], 0x3, P6 ;  /* 0x00005f004c5d7a11 */ /* 0x000fe400030f1eff */
[----:B------:R-:W-:Y:S02]  /*1730*/  IADD3 R26, P6, R26, c[0x0][0x180], RZ ;  /* 0x000060001a1a7a10 */ /* 0x000fe40007fde0ff */
[----:B------:R-:W-:Y:S01]  /*1740*/  LEA.HI.X.SX32 R33, R34, c[0x0][0x17c], 0x3, P5 ;  /* 0x00005f0022217a11 */ /* 0x000fe200028f1eff */
[----:B------:R-:W3:Y:S01]  /*1750*/  LDG.E.64 R96, [R92.64] ;  /* 0x000000245c607981 */ /* 0x000ee2000c1e1b00 */
[----:B------:R-:W-:-:S02]  /*1760*/  LEA.HI.X.SX32 R31, R22, c[0x0][0x17c], 0x3, P4 ;  /* 0x00005f00161f7a11 */ /* 0x000fc400020f1eff */
[----:B------:R-:W-:Y:S01]  /*1770*/  IADD3.X R65, R8, c[0x0][0x184], RZ, P3, !PT ;  /* 0x0000610008417a10 */ /* 0x000fe20001ffe4ff */
[----:B------:R-:W3:Y:S01]  /*1780*/  LDG.E.64 R22, [R32.64] ;  /* 0x0000002420167981 */ /* 0x000ee2000c1e1b00 */
[----:B------:R-:W-:Y:S02]  /*1790*/  LEA.HI.X.SX32 R91, R20, c[0x0][0x17c], 0x3, P2 ;  /* 0x00005f00145b7a11 */ /* 0x000fe400010f1eff */
[----:B------:R-:W-:Y:S01]  /*17a0*/  LEA.HI.X.SX32 R29, R10, c[0x0][0x17c], 0x3, P1 ;  /* 0x00005f000a1d7a11 */ /* 0x000fe200008f1eff */
[----:B------:R-:W3:Y:S01]  /*17b0*/  LDG.E.64 R34, [R30.64] ;  /* 0x000000241e227981 */ /* 0x000ee2000c1e1b00 */
[----:B------:R-:W-:Y:S01]  /*17c0*/  IADD3.X R27, R0, c[0x0][0x184], RZ, P6, !PT ;  /* 0x00006100001b7a10 */ /* 0x000fe200037fe4ff */
[----:B--2---:R0:W4:Y:S02]  /*17d0*/  DMUL R80, R80, R4 ;  /* 0x0000000450507228 */ /* 0x0041240000000000 */
[----:B0-----:R-:W-:-:S04]  /*17e0*/  IADD3.X R4, R72, 0x2db89, RZ, P0, !PT ;  /* 0x0002db8948047810 */ /* 0x001fc800007fe4ff */
[----:B------:R-:W-:-:S04]  /*17f0*/  SHF.R.S64 R9, R9, 0x1d, R4 ;  /* 0x0000001d09097819 */ /* 0x000fc80000001004 */
[----:B------:R-:W-:-:S04]  /*1800*/  IADD3 R24, P0, R9, c[0x0][0x178], RZ ;  /* 0x00005e0009187a10 */ /* 0x000fc80007f1e0ff */
[----:B------:R-:W-:Y:S01]  /*1810*/  LEA.HI.X.SX32 R25, R4, c[0x0][0x17c], 0x3, P0 ;  /* 0x00005f0004197a11 */ /* 0x000fe200000f1eff */
[----:B----4-:R0:W1:Y:S02]  /*1820*/  DFMA R4, R52, -R80, R12 ;  /* 0x800000503404722b */ /* 0x010064000000000c */
[----:B0-----:R-:W2:Y:S05]  /*1830*/  LDG.E.64 R12, [R64.64] ;  /* 0x00000024400c7981 */ /* 0x001eaa000c1e1b00 */
[----:B-1----:R0:W-:Y:S04]  /*1840*/  STG.E.64 [R88.64], R4 ;  /* 0x0000000458007986 */ /* 0x0021e8000c101b24 */
[----:B------:R-:W4:Y:S04]  /*1850*/  LDG.E.64 R98, [R90.64] ;  /* 0x000000245a627981 */ /* 0x000f28000c1e1b00 */
[----:B------:R-:W4:Y:S04]  /*1860*/  LDG.E.64 R76, [R28.64] ;  /* 0x000000241c4c7981 */ /* 0x000f28000c1e1b00 */
[----:B------:R-:W4:Y:S04]  /*1870*/  LDG.E.64 R78, [R24.64] ;  /* 0x00000024184e7981 */ /* 0x000f28000c1e1b00 */
[----:B------:R-:W4:Y:S01]  /*1880*/  LDG.E.64 R10, [R26.64] ;  /* 0x000000241a0a7981 */ /* 0x000f22000c1e1b00 */
[----:B------:R-:W1:Y:S01]  /*1890*/  MUFU.RCP64H R9, R17 ;  /* 0x0000001100097308 */ /* 0x000e620000001800 */
[----:B------:R-:W-:-:S04]  /*18a0*/  IADD3 R8, R17, 0x300402, RZ ;  /* 0x0030040211087810 */ /* 0x000fc80007ffe0ff */
[----:B------:R-:W-:Y:S02]  /*18b0*/  FSETP.GEU.AND P0, PT, |R8|, 5.8789094863358348022e-39, PT ;  /* 0x004004020800780b */ /* 0x000fe40003f0e200 */
[----:B-1----:R-:W1:-:S06]  /*18c0*/  DFMA R14, -R16, R8, 1 ;  /* 0x3ff00000100e742b */ /* 0x002e4c0000000108 */
[----:B-1----:R-:W1:-:S06]  /*18d0*/  DFMA R14, R14, R14, R14 ;  /* 0x0000000e0e0e722b */ /* 0x002e4c000000000e */
[----:B-1----:R-:W0:Y:S01]  /*18e0*/  DFMA R14, R8, R14, R8 ;  /* 0x0000000e080e722b */ /* 0x002e220000000008 */
[----:B------:R-:W-:Y:S05]  /*18f0*/  BSSY B6, `(.L_x_470) ;  /* 0x0000018000067945 */ /* 0x000fea0003800000 */
[----:B0-----:R-:W0:-:S04]  /*1900*/  DFMA R4, -R16, R14, 1 ;  /* 0x3ff000001004742b */ /* 0x001e08000000010e */
[----:B-----5:R1:W0:-:S04]  /*1910*/  DFMA R18, -R50, R94, R18 ;  /* 0x0000005e3212722b */ /* 0x0202080000000112 */
[----:B---3--:R1:W3:-:S04]  /*1920*/  DFMA R66, -R48, R94, R66 ;  /* 0x0000005e3042722b */ /* 0x0082c80000000142 */
[----:B------:R1:W0:-:S04]  /*1930*/  DFMA R68, -R46, R94, R68 ;  /* 0x0000005e2e44722b */ /* 0x0002080000000144 */
[----:B------:R1:W0:-:S04]  /*1940*/  DFMA R96, -R50, R74, R96 ;  /* 0x0000004a3260722b */ /* 0x0002080000000160 */
[----:B------:R1:W0:-:S04]  /*1950*/  DFMA R22, -R48, R74, R22 ;  /* 0x0000004a3016722b */ /* 0x0002080000000116 */
[----:B------:R1:W0:-:S04]  /*1960*/  DFMA R34, -R46, R74, R34 ;  /* 0x0000004a2e22722b */ /* 0x0002080000000122 */
[----:B0-----:R1:W0:-:S04]  /*1970*/  DFMA R4, R14, R4, R14 ;  /* 0x000000040e04722b */ /* 0x001208000000000e */
        /* <DEDUP_REMOVED lines=10> */
[----:B------:R-:W-:Y:S01]  /*1a20*/  MOV R20, 32@lo((nvkernel__Z4bltsiiiiiiid_F1L179_4 + .L_x_123@srel)) ;  /* 0x0000000000147802 */ /* 0x000fe20000000f00 */
[----:B------:R-:W-:Y:S01]  /*1a30*/  IMAD.MOV.U32 R5, RZ, RZ, R17 ;  /* 0x000000ffff057224 */ /* 0x000fe200078e0011 */
[----:B------:R-:W-:Y:S02]  /*1a40*/  IADD3 R6, R6, -0x100000, RZ ;  /* 0xfff0000006067810 */ /* 0x000fe40007ffe0ff */
[----:B------:R-:W-:-:S04]  /*1a50*/  MOV R21, 32@hi((nvkernel__Z4bltsiiiiiiid_F1L179_4 + .L_x_123@srel)) ;  /* 0x0000000000157802 */ /* 0x000fc80000000f00 */
[----:B------:R-:W-:Y:S05]  /*1a60*/  CALL.ABS.NOINC `(__cuda_sm20_dblrcp_rn_slowpath_v3) ;  /* 0x0000000000007943 */ /* 0x000fea0003c00000 */
.L_x_123:
[----:B--234-:R-:W-:Y:S05]  /*1a70*/  BSYNC B6 ;  /* 0x0000000000067941 */ /* 0x01cfea0003800000 */
.L_x_470:
[----:B------:R-:W2:Y:S02]  /*1a80*/  LDG.E.64 R100, [R100.64] ;  /* 0x0000002464647981 */ /* 0x000ea4000c1e1b00 */
[----:B012---:R-:W0:-:S06]  /*1a90*/  DMUL R2, R100, R4 ;  /* 0x0000000464027228 */ /* 0x007e0c0000000000 */
[----:B0-----:R-:W0:-:S04]  /*1aa0*/  DFMA R18, -R60, R2, R18 ;  /* 0x000000023c12722b */ /* 0x001e080000000112 */
[----:B------:R-:W1:-:S03]  /*1ab0*/  DFMA R66, -R58, R2, R66 ;  /* 0x000000023a42722b */ /* 0x000e460000000142 */
[----:B0-----:R0:W-:Y:S01]  /*1ac0*/  STG.E.64 [R82.64], R18 ;  /* 0x0000001252007986 */ /* 0x0011e2000c101b24 */
[----:B------:R-:W2:-:S03]  /*1ad0*/  DFMA R68, -R56, R2, R68 ;  /* 0x000000023844722b */ /* 0x000e860000000144 */
[----:B-1----:R0:W-:Y:S04]  /*1ae0*/  STG.E.64 [R84.64], R66 ;  /* 0x0000004254007986 */ /* 0x0021e8000c101b24 */
[----:B--2---:R0:W-:Y:S04]  /*1af0*/  STG.E.64 [R86.64], R68 ;  /* 0x0000004456007986 */ /* 0x0041e8000c101b24 */
[----:B------:R-:W2:Y:S01]  /*1b00*/  LDG.E.64 R70, [R70.64] ;  /* 0x0000002446467981 */ /* 0x000ea2000c1e1b00 */
[----:B------:R-:W1:Y:S01]  /*1b10*/  MUFU.RCP64H R11, R19 ;  /* 0x00000013000b7308 */ /* 0x000e620000001800 */
[----:B--2---:R-:W2:-:S06]  /*1b20*/  DMUL R6, R70, R4 ;  /* 0x0000000446067228 */ /* 0x004e8c0000000000 */
[----:B--2---:R-:W2:-:S07]  /*1b30*/  DFMA R96, -R60, R6, R96 ;  /* 0x000000063c60722b */ /* 0x004e8e0000000160 */
[----:B--2---:R0:W-:Y:S04]  /*1b40*/  STG.E.64 [R92.64], R96 ;  /* 0x000000605c007986 */ /* 0x0041e8000c101b24 */
[----:B------:R-:W2:Y:S01]  /*1b50*/  LDG.E.64 R88, [R88.64] ;  /* 0x0000002458587981 */ /* 0x000ea2000c1e1b00 */
[----:B------:R-:W-:Y:S01]  /*1b60*/  IADD3 R10, R19, 0x300402, RZ ;  /* 0x00300402130a7810 */ /* 0x000fe20007ffe0ff */
[----:B------:R-:W-:Y:S01]  /*1b70*/  BSSY B6, `(.L_x_471) ;  /* 0x0000019000067945 */ /* 0x000fe20003800000 */
[----:B------:R-:W-:Y:S02]  /*1b80*/  DFMA R70, -R62, R2, R94 ;  /* 0x000000023e46722b */ /* 0x000fe4000000015e */
[----:B------:R-:W-:Y:S02]  /*1b90*/  FSETP.GEU.AND P0, PT, |R10|, 5.8789094863358348022e-39, PT ;  /* 0x004004020a00780b */ /* 0x000fe40003f0e200 */
[----:B-1----:R-:W1:-:S04]  /*1ba0*/  DFMA R8, -R18, R10, 1 ;  /* 0x3ff000001208742b */ /* 0x002e48000000010a */
[----:B------:R-:W-:-:S04]  /*1bb0*/  DFMA R22, -R58, R6, R22 ;  /* 0x000000063a16722b */ /* 0x000fc80000000116 */
[----:B-1----:R-:W1:-:S04]  /*1bc0*/  DFMA R12, R8, R8, R8 ;  /* 0x00000008080c722b */ /* 0x002e480000000008 */
[----:B------:R-:W-:-:S04]  /*1bd0*/  DFMA R34, -R56, R6, R34 ;  /* 0x000000063822722b */ /* 0x000fc80000000122 */
[----:B-1----:R-:W1:-:S04]  /*1be0*/  DFMA R12, R10, R12, R10 ;  /* 0x0000000c0a0c722b */ /* 0x002e48000000000a */
[----:B------:R-:W-:-:S04]  /*1bf0*/  DFMA R74, -R62, R6, R74 ;  /* 0x000000063e4a722b */ /* 0x000fc8000000014a */
[----:B--2---:R-:W2:-:S04]  /*1c00*/  DMUL R8, R88, R4 ;  /* 0x0000000458087228 */ /* 0x004e880000000000 */
[----:B-1----:R-:W1:-:S04]  /*1c10*/  DFMA R4, -R18, R12, 1 ;  /* 0x3ff000001204742b */ /* 0x002e48000000010c */
[----:B--2---:R-:W2:-:S04]  /*1c20*/  DFMA R98, -R60, R8, R98 ;  /* 0x000000083c62722b */ /* 0x004e880000000162 */
[----:B-1----:R0:W1:-:S03]  /*1c30*/  DFMA R4, R12, R4, R12 ;  /* 0x000000040c04722b */ /* 0x002046000000000c */
[----:B--2---:R0:W-:Y:S01]  /*1c40*/  STG.E.64 [R90.64], R98 ;  /* 0x000000625a007986 */ /* 0x0041e2000c101b24 */
[----:B------:R0:W2:-:S04]  /*1c50*/  DFMA R76, -R58, R8, R76 ;  /* 0x000000083a4c722b */ /* 0x000088000000014c */
[----:B------:R0:W3:-:S04]  /*1c60*/  DFMA R78, -R56, R8, R78 ;  /* 0x00000008384e722b */ /* 0x0000c8000000014e */
[----:B------:R0:W4:Y:S01]  /*1c70*/  DFMA R80, -R62, R8, R80 ;  /* 0x000000083e50722b */ /* 0x0001220000000150 */
[----:B------:R-:W-:Y:S05]  /*1c80*/  @P0 BRA `(.L_x_124) ;  /* 0x0000007000000947 */ /* 0x000fea0003800000 */
[----:B-123--:R-:W-:Y:S01]  /*1c90*/  LOP3.LUT R6, R19, 0x7fffffff, RZ, 0xc0, !PT ;  /* 0x7fffffff13067812 */ /* 0x00efe200078ec0ff */
[----:B------:R-:W-:Y:S01]  /*1ca0*/  IMAD.MOV.U32 R4, RZ, RZ, R18 ;  /* 0x000000ffff047224 */ /* 0x000fe200078e0012 */
[----:B------:R-:W-:Y:S01]  /*1cb0*/  MOV R20, 32@lo((nvkernel__Z4bltsiiiiiiid_F1L179_4 + .L_x_124@srel)) ;  /* 0x0000000000147802 */ /* 0x000fe20000000f00 */
[----:B------:R-:W-:Y:S01]  /*1cc0*/  IMAD.MOV.U32 R5, RZ, RZ, R19 ;  /* 0x000000ffff057224 */ /* 0x000fe200078e0013 */
[----:B------:R-:W-:Y:S02]  /*1cd0*/  IADD3 R6, R6, -0x100000, RZ ;  /* 0xfff0000006067810 */ /* 0x000fe40007ffe0ff */
[----:B------:R-:W-:-:S04]  /*1ce0*/  MOV R21, 32@hi((nvkernel__Z4bltsiiiiiiid_F1L179_4 + .L_x_124@srel)) ;  /* 0x0000000000157802 */ /* 0x000fc80000000f00 */
[----:B0---4-:R-:W-:Y:S05]  /*1cf0*/  CALL.ABS.NOINC `(__cuda_sm20_dblrcp_rn_slowpath_v3) ;  /* 0x0000000000007943 */ /* 0x011fea0003c00000 */
.L_x_124:
[----:B-123--:R-:W-:Y:S05]  /*1d00*/  BSYNC B6 ;  /* 0x0000000000067941 */ /* 0x00efea0003800000 */
.L_x_471:
[-C--:B0-----:R-:W0:Y:S01]  /*1d10*/  DMUL R96, R96, R4.reuse ;  /* 0x0000000460607228 */ /* 0x081e220000000000 */
        /* <DEDUP_REMOVED lines=12> */
[----:B----4-:R-:W-:-:S04]  /*1de0*/  DFMA R80, -R70, R4, R80 ;  /* 0x000000044650722b */ /* 0x010fc80000000150 */
        /* <DEDUP_REMOVED lines=9> */
[----:B------:R-:W-:Y:S01]  /*1e80*/  MOV R20, 32@lo((nvkernel__Z4bltsiiiiiiid_F1L179_4 + .L_x_125@srel)) ;  /* 0x0000000000147802 */ /* 0x000fe20000000f00 */
[----:B------:R-:W-:Y:S01]  /*1e90*/  IMAD.MOV.U32 R5, RZ, RZ, R23 ;  /* 0x000000ffff057224 */ /* 0x000fe200078e0017 */
[----:B------:R-:W-:Y:S02]  /*1ea0*/  IADD3 R6, R6, -0x100000, RZ ;  /* 0xfff0000006067810 */ /* 0x000fe40007ffe0ff */
[----:B------:R-:W-:-:S04]  /*1eb0*/  MOV R21, 32@hi((nvkernel__Z4bltsiiiiiiid_F1L179_4 + .L_x_125@srel)) ;  /* 0x0000000000157802 */ /* 0x000fc80000000f00 */
[----:B------:R-:W-:Y:S05]  /*1ec0*/  CALL.ABS.NOINC `(__cuda_sm20_dblrcp_rn_slowpath_v3) ;  /* 0x0000000000007943 */ /* 0x000fea0003c00000 */
.L_x_125:
[----:B------:R-:W-:Y:S05]  /*1ed0*/  BSYNC B6 ;  /* 0x0000000000067941 */ /* 0x000fea0003800000 */
.L_x_472:
[----:B0-----:R-:W0:Y:S01]  /*1ee0*/  DMUL R4, R76, R4 ;  /* 0x000000044c047228 */ /* 0x001e220000000000 */
[----:B------:R-:W-:Y:S01]  /*1ef0*/  MOV R2, 0x1 ;  /* 0x0000000100027802 */ /* 0x000fe20000000f00 */
[----:B------:R-:W-:Y:S04]  /*1f00*/  BSSY B6, `(.L_x_473) ;  /* 0x0000017000067945 */ /* 0x000fe80003800000 */
[----:B0-2---:R-:W0:-:S04]  /*1f10*/  DFMA R6, -R34, R4, R78 ;  /* 0x000000042206722b */ /* 0x005e08000000014e */
[----:B------:R-:W1:Y:S02]  /*1f20*/  DFMA R4, -R74, R4, R80 ;  /* 0x000000044a04722b */ /* 0x000e640000000150 */
[----:B0-----:R-:W0:Y:S01]  /*1f30*/  MUFU.RCP64H R3, R7 ;  /* 0x0000000700037308 */ /* 0x001e220000001800 */
[----:B------:R2:W-:Y:S04]  /*1f40*/  STG.E.64 [R24.64], R6 ;  /* 0x0000000618007986 */ /* 0x0005e8000c101b24 */
[----:B-1----:R2:W-:Y:S03]  /*1f50*/  STG.E.64 [R26.64], R4 ;  /* 0x000000041a007986 */ /* 0x0025e6000c101b24 */
[----:B------:R-:W-:Y:S01]  /*1f60*/  FSETP.GEU.AND P1, PT, |R5|, 6.5827683646048100446e-37, PT ;  /* 0x036000000500780b */ /* 0x000fe20003f2e200 */
        /* <DEDUP_REMOVED lines=11> */
[----:B--2---:R-:W-:Y:S02]  /*2020*/  MOV R20, 32@lo((nvkernel__Z4bltsiiiiiiid_F1L179_4 + .L_x_126@srel)) ;  /* 0x0000000000147802 */ /* 0x004fe40000000f00 */
[----:B------:R-:W-:-:S04]  /*2030*/  MOV R21, 32@hi((nvkernel__Z4bltsiiiiiiid_F1L179_4 + .L_x_126@srel)) ;  /* 0x0000000000157802 */ /* 0x000fc80000000f00 */
[----:B------:R-:W-:Y:S05]  /*2040*/  CALL.ABS.NOINC `(__cuda_sm20_div_rn_f64_full) ;  /* 0x0000000000007943 */ /* 0x000fea0003c00000 */
.L_x_126:
[----:B------:R-:W-:Y:S02]  /*2050*/  MOV R32, R4 ;  /* 0x0000000400207202 */ /* 0x000fe40000000f00 */
[----:B------:R-:W-:Y:S02]  /*2060*/  MOV R33, R5 ;  /* 0x0000000500217202 */ /* 0x000fe40000000f00 */
.L_x_474:
[----:B--2---:R-:W-:Y:S05]  /*2070*/  BSYNC B6 ;  /* 0x0000000000067941 */ /* 0x004fea0003800000 */
.L_x_473:
[----:B------:R-:W0:Y:S01]  /*2080*/  MUFU.RCP64H R3, R23 ;  /* 0x0000001700037308 */ /* 0x000e220000001800 */
[----:B------:R-:W-:Y:S01]  /*2090*/  IMAD.MOV.U32 R2, RZ, RZ, 0x1 ;  /* 0x00000001ff027424 */ /* 0x000fe200078e00ff */
[----:B------:R-:W-:Y:S01]  /*20a0*/  IADD3 R8, P0, R36, 0x2000000, RZ ;  /* 0x0200000024087810 */ /* 0x000fe20007f1e0ff */
[----:B------:R-:W-:Y:S04]  /*20b0*/  BSSY B6, `(.L_x_475) ;  /* 0x0000018000067945 */ /* 0x000fe80003800000 */
[----:B------:R-:W-:-:S05]  /*20c0*/  IMAD.X R9, RZ, RZ, R37, P0 ;  /* 0x000000ffff097224 */ /* 0x000fca00000e0625 */
[----:B------:R1:W-:Y:S01]  /*20d0*/  STG.E.64 [R8.64+0x1060c0], R32 ;  /* 0x1060c02008007986 */ /* 0x0003e2000c101b24 */
[----:B0-----:R-:W0:-:S06]  /*20e0*/  DFMA R4, -R22, R2, 1 ;  /* 0x3ff000001604742b */ /* 0x001e0c0000000102 */
[----:B0-----:R-:W0:-:S06]  /*20f0*/  DFMA R4, R4, R4, R4 ;  /* 0x000000040404722b */ /* 0x001e0c0000000004 */
[----:B0-----:R-:W0:-:S04]  /*2100*/  DFMA R2, R2, R4, R2 ;  /* 0x000000040202722b */ /* 0x001e080000000002 */
[----:B------:R-:W2:-:S04]  /*2110*/  DFMA R4, R34, -R32, R74 ;  /* 0x800000202204722b */ /* 0x000e88000000004a */
[----:B0-----:R-:W0:-:S03]  /*2120*/  DFMA R6, -R22, R2, 1 ;  /* 0x3ff000001606742b */ /* 0x001e060000000102 */
[----:B--2---:R1:W-:Y:S03]  /*2130*/  STG.E.64 [R64.64], R4 ;  /* 0x0000000440007986 */ /* 0x0043e6000c101b24 */
        /* <DEDUP_REMOVED lines=9> */
[----:B------:R-:W-:Y:S01]  /*21d0*/  MOV R20, 32@lo((nvkernel__Z4bltsiiiiiiid_F1L179_4 + .L_x_127@srel)) ;  /* 0x0000000000147802 */ /* 0x000fe20000000f00 */
[----:B------:R-:W-:Y:S01]  /*21e0*/  IMAD.MOV.U32 R7, RZ, RZ, R23 ;  /* 0x000000ffff077224 */ /* 0x000fe200078e0017 */
[----:B------:R-:W-:-:S04]  /*21f0*/  MOV R21, 32@hi((nvkernel__Z4bltsiiiiiiid_F1L179_4 + .L_x_127@srel)) ;  /* 0x0000000000157802 */ /* 0x000fc80000000f00 */
[----:B------:R-:W-:Y:S05]  /*2200*/  CALL.ABS.NOINC `(__cuda_sm20_div_rn_f64_full) ;  /* 0x0000000000007943 */ /* 0x000fea0003c00000 */
.L_x_127:
[----:B------:R-:W-:Y:S02]  /*2210*/  MOV R34, R4 ;  /* 0x0000000400227202 */ /* 0x000fe40000000f00 */
[----:B------:R-:W-:Y:S02]  /*2220*/  MOV R35, R5 ;  /* 0x0000000500237202 */ /* 0x000fe40000000f00 */
.L_x_476:
[----:B-1----:R-:W-:Y:S05]  /*2230*/  BSYNC B6 ;  /* 0x0000000000067941 */ /* 0x002fea0003800000 */
.L_x_475:
[----:B------:R-:W0:Y:S01]  /*2240*/  MUFU.RCP64H R3, R19 ;  /* 0x0000001300037308 */ /* 0x000e220000001800 */
[----:B------:R-:W-:Y:S01]  /*2250*/  IMAD.MOV.U32 R2, RZ, RZ, 0x1 ;  /* 0x00000001ff027424 */ /* 0x000fe200078e00ff */
[----:B------:R-:W-:Y:S01]  /*2260*/  IADD3 R10, P0, R36, 0x2000000, RZ ;  /* 0x02000000240a7810 */ /* 0x000fe20007f1e0ff */
[----:B------:R-:W-:Y:S04]  /*2270*/  BSSY B6, `(.L_x_477) ;  /* 0x0000019000067945 */ /* 0x000fe80003800000 */
[----:B------:R-:W-:-:S05]  /*2280*/  IMAD.X R11, RZ, RZ, R37, P0 ;  /* 0x000000ffff0b7224 */ /* 0x000fca00000e0625 */
[----:B------:R1:W-:Y:S01]  /*2290*/  STG.E.64 [R10.64+-0x73b770], R34 ;  /* 0x8c4890220a007986 */ /* 0x0003e2000c101b24 */
[----:B0-----:R-:W0:-:S06]  /*22a0*/  DFMA R4, -R18, R2, 1 ;  /* 0x3ff000001204742b */ /* 0x001e0c0000000102 */
[----:B0-----:R-:W0:-:S06]  /*22b0*/  DFMA R4, R4, R4, R4 ;  /* 0x000000040404722b */ /* 0x001e0c0000000004 */
[----:B0-----:R-:W0:-:S04]  /*22c0*/  DFMA R4, R2, R4, R2 ;  /* 0x000000040204722b */ /* 0x001e080000000002 */
[----:B------:R-:W2:-:S04]  /*22d0*/  DFMA R2, R66, -R34, R70 ;  /* 0x800000224202722b */ /* 0x000e880000000046 */
[----:B0-----:R-:W0:-:S04]  /*22e0*/  DFMA R6, -R18, R4, 1 ;  /* 0x3ff000001206742b */ /* 0x001e080000000104 */
[----:B--2---:R-:W2:-:S04]  /*22f0*/  DFMA R2, R68, -R32, R2 ;  /* 0x800000204402722b */ /* 0x004e880000000002 */
[----:B0-----:R-:W0:-:S03]  /*2300*/  DFMA R4, R4, R6, R4 ;  /* 0x000000060404722b */ /* 0x001e060000000004 */
[----:B--2---:R1:W-:Y:S03]  /*2310*/  STG.E.64 [R54.64], R2 ;  /* 0x0000000236007986 */ /* 0x0043e6000c101b24 */
        /* <DEDUP_REMOVED lines=8> */
[----:B------:R-:W-:Y:S01]  /*23a0*/  MOV R6, R18 ;  /* 0x0000001200067202 */ /* 0x000fe20000000f00 */
[----:B------:R-:W-:Y:S01]  /*23b0*/  IMAD.MOV.U32 R5, RZ, RZ, R3 ;  /* 0x000000ffff057224 */ /* 0x000fe200078e0003 */
[----:B------:R-:W-:Y:S01]  /*23c0*/  MOV R20, 32@lo((nvkernel__Z4bltsiiiiiiid_F1L179_4 + .L_x_128@srel)) ;  /* 0x0000000000147802 */ /* 0x000fe20000000f00 */
[----:B------:R-:W-:Y:S01]  /*23d0*/  IMAD.MOV.U32 R7, RZ, RZ, R19 ;  /* 0x000000ffff077224 */ /* 0x000fe200078e0013 */
[----:B------:R-:W-:-:S04]  /*23e0*/  MOV R21, 32@hi((nvkernel__Z4bltsiiiiiiid_F1L179_4 + .L_x_128@srel)) ;  /* 0x0000000000157802 */ /* 0x000fc80000000f00 */
[----:B------:R-:W-:Y:S05]  /*23f0*/  CALL.ABS.NOINC `(__cuda_sm20_div_rn_f64_full) ;  /* 0x0000000000007943 */ /* 0x000fea0003c00000 */
.L_x_128:
[----:B-1----:R-:W-:Y:S05]  /*2400*/  BSYNC B6 ;  /* 0x0000000000067941 */ /* 0x002fea0003800000 */
.L_x_477:
[----:B------:R-:W0:Y:S01]  /*2410*/  MUFU.RCP64H R3, R17 ;  /* 0x0000001100037308 */ /* 0x000e220000001800 */
[----:B------:R-:W-:Y:S01]  /*2420*/  IMAD.MOV.U32 R2, RZ, RZ, 0x1 ;  /* 0x00000001ff027424 */ /* 0x000fe200078e00ff */
[----:B------:R-:W-:Y:S01]  /*2430*/  DFMA R60, R60, -R4, R62 ;  /* 0x800000043c3c722b */ /* 0x000fe2000000003e */
        /* <DEDUP_REMOVED lines=26> */
.L_x_129:
[----:B------:R-:W-:Y:S02]  /*25e0*/  MOV R2, R4 ;  /* 0x0000000400027202 */ /* 0x000fe40000000f00 */
[----:B------:R-:W-:Y:S02]  /*25f0*/  MOV R3, R5 ;  /* 0x0000000500037202 */ /* 0x000fe40000000f00 */
.L_x_479:
[----:B-1----:R-:W-:Y:S05]  /*2600*/  BSYNC B6 ;  /* 0x0000000000067941 */ /* 0x002fea0003800000 */
.L_x_478:
[----:B------:R-:W-:-:S05]  /*2610*/  IADD3 R10, P0, R36, 0x1000000, RZ ;  /* 0x01000000240a7810 */ /* 0x000fca0007f1e0ff */
[----:B------:R-:W-:-:S05]  /*2620*/  IMAD.X R11, RZ, RZ, R37, P0 ;  /* 0x000000ffff0b7224 */ /* 0x000fca00000e0625 */
[----:B------:R-:W2:Y:S01]  /*2630*/  LDG.E.64 R4, [R10.64+0x83060] ;  /* 0x083060240a047981 */ /* 0x000ea2000c1e1b00 */
[----:B------:R-:W2:-:S03]  /*2640*/  DFMA R42, R52, -R2, R42 ;  /* 0x80000002342a722b */ /* 0x000e86000000002a */
[----:B------:R0:W-:Y:S03]  /*2650*/  STG.E.64 [R10.64+-0x7be7d0], R2 ;  /* 0x841830020a007986 */ /* 0x0001e6000c101b24 */
[----:B--2---:R-:W1:-:S06]  /*2660*/  DFMA R4, R50, -R4, R42 ;  /* 0x800000043204722b */ /* 0x004e4c000000002a */
[----:B-1----:R-:W1:-:S06]  /*2670*/  DFMA R4, R48, -R34, R4 ;  /* 0x800000223004722b */ /* 0x002e4c0000000004 */
[----:B-1----:R-:W1:-:S07]  /*2680*/  DFMA R32, R46, -R32, R4 ;  /* 0x800000202e20722b */ /* 0x002e4e0000000004 */
[----:B-1----:R1:W-:Y:S04]  /*2690*/  STG.E.64 [R40.64], R32 ;  /* 0x0000002028007986 */ /* 0x0023e8000c101b24 */
[----:B------:R-:W2:Y:S01]  /*26a0*/  LDG.E.64 R6, [R38.64] ;  /* 0x0000002426067981 */ /* 0x000ea2000c1e1b00 */
[----:B------:R-:W-:Y:S01]  /*26b0*/  IMAD.MOV.U32 R4, RZ, RZ, 0x1 ;  /* 0x00000001ff047424 */ /* 0x000fe200078e00ff */
[----:B------:R-:W-:Y:S01]  /*26c0*/  FSETP.GEU.AND P1, PT, |R33|, 6.5827683646048100446e-37, PT ;  /* 0x036000002100780b */ /* 0x000fe20003f2e200 */
[----:B------:R-:W-:Y:S01]  /*26d0*/  BSSY B6, `(.L_x_480) ;  /* 0x0000012000067945 */ /* 0x000fe20003800000 */
[----:B--2---:R-:W2:Y:S03]  /*26e0*/  MUFU.RCP64H R5, R7 ;  /* 0x0000000700057308 */ /* 0x004ea60000001800 */
[----:B--2---:R-:W2:-:S06]  /*26f0*/  DFMA R8, -R6, R4, 1 ;  /* 0x3ff000000608742b */ /* 0x004e8c0000000104 */
[----:B--2---:R-:W2:-:S06]  /*2700*/  DFMA R8, R8, R8, R8 ;  /* 0x000000080808722b */ /* 0x004e8c0000000008 */
[----:B--2---:R-:W2:-:S06]  /*2710*/  DFMA R8, R4, R8, R4 ;  /* 0x000000080408722b */ /* 0x004e8c0000000004 */
[----:B--2---:R-:W2:-:S06]  /*2720*/  DFMA R4, -R6, R8, 1 ;  /* 0x3ff000000604742b */ /* 0x004e8c0000000108 */
[----:B--2---:R-:W2:-:S06]  /*2730*/  DFMA R4, R8, R4, R8 ;  /* 0x000000040804722b */ /* 0x004e8c0000000008 */
[----:B--2---:R-:W0:-:S06]  /*2740*/  DMUL R8, R32, R4 ;  /* 0x0000000420087228 */ /* 0x004e0c0000000000 */
        /* <DEDUP_REMOVED lines=8> */
[----:B------:R-:W-:-:S05]  /*27d0*/  MOV R21, 32@hi((nvkernel__Z4bltsiiiiiiid_F1L179_4 + .L_x_130@srel)) ;  /* 0x0000000000157802 */ /* 0x000fca0000000f00 */
[----:B------:R-:W-:Y:S05]  /*27e0*/  CALL.ABS.NOINC `(__cuda_sm20_div_rn_f64_full) ;  /* 0x0000000000007943 */ /* 0x000fea0003c00000 */
.L_x_130:
[----:B-1----:R-:W-:Y:S05]  /*27f0*/  BSYNC B6 ;  /* 0x0000000000067941 */ /* 0x002fea0003800000 */
.L_x_480:
[----:B------:R0:W-:Y:S02]  /*2800*/  STG.E.64 [R36.64], R4 ;  /* 0x0000000424007986 */ /* 0x0001e4000c101b24 */
.L_x_468:
[----:B------:R-:W-:Y:S05]  /*2810*/  BSYNC B7 ;  /* 0x0000000000077941 */ /* 0x000fea0003800000 */
.L_x_467:
[----:B------:R-:W-:Y:S02]  /*2820*/  ULDC UR4, c[0x0][0xc] ;  /* 0x0000030000047ab9 */ /* 0x000fe40000000800 */
[----:B------:R-:W-:-:S06]  /*2830*/  USHF.L.U32 UR4, UR4, 0x7, URZ ;  /* 0x0000000704047899 */ /* 0x000fcc000800063f */
[----:B------:R-:W-:Y:S02]  /*2840*/  IADD3 R73, R73, -UR4, RZ ;  /* 0x8000000449497c10 */ /* 0x000fe4000fffe0ff */
[----:B------:R-:W-:Y:S02]  /*2850*/  IADD3 R72, R72, UR4, RZ ;  /* 0x0000000448487c10 */ /* 0x000fe4000fffe0ff */
[----:B------:R-:W-:-:S13]  /*2860*/  ISETP.GT.AND P0, PT, R73, RZ, PT ;  /* 0x000000ff4900720c */ /* 0x000fda0003f04270 */
[----:B------:R-:W-:Y:S01]  /*2870*/  @!P0 CALL.REL.NOINC `(.L_x_481) ;  /* 0x0000001000008944 */ /* 0x000fe20003c00000 */
[----:B------:R-:W-:Y:S05]  /*2880*/  BRA `(.L_x_482) ;  /* 0xffffd7d000007947 */ /* 0x000fea000383ffff */
.L_x_481:
[----:B------:R-:W-:Y:S05]  /*2890*/  EXIT ;  /* 0x000000000000794d */ /* 0x000fea0003800000 */
.L_x_483:
        /* <DEDUP_REMOVED lines=14> */
.L_x_523:


//--------------------- .text.nvkernel__Z4bltsiiiiiiid_F1L163_2 --------------------------
	.section	.text.nvkernel__Z4bltsiiiiiiid_F1L163_2,"ax",@progbits
	.sectioninfo	@"SHI_REGISTERS=36"
	.align	128
        .global         nvkernel__Z4bltsiiiiiiid_F1L163_2
        .type           nvkernel__Z4bltsiiiiiiid_F1L163_2,@function
        .size           nvkernel__Z4bltsiiiiiiid_F1L163_2,(.L_x_524 - nvkernel__Z4bltsiiiiiiid_F1L163_2)
        .other          nvkernel__Z4bltsiiiiiiid_F1L163_2,@"STO_CUDA_ENTRY STV_DEFAULT"
nvkernel__Z4bltsiiiiiiid_F1L163_2:
.text.nvkernel__Z4bltsiiiiiiid_F1L163_2:
[----:B------:R-:W-:Y:S02]  /*0000*/  MOV R1, c[0x0][0x28] ;  /* 0x00000a0000017a02 */ /* 0x000fe40000000f00 */
[----:B------:R-:W0:Y:S01]  /*0010*/  S2R R0, SR_CTAID.X ;  /* 0x0000000000007919 */ /* 0x000e220000002500 */
[----:B------:R-:W-:Y:S02]  /*0020*/  ULDC UR4, c[0x0][0xc] ;  /* 0x0000030000047ab9 */ /* 0x000fe40000000800 */
[----:B------:R-:W-:Y:S01]  /*0030*/  USHF.L.U32 UR4, UR4, 0x7, URZ ;  /* 0x0000000704047899 */ /* 0x000fe2000800063f */
[----:B------:R-:W0:Y:S01]  /*0040*/  S2R R3, SR_TID.X ;  /* 0x0000000000037919 */ /* 0x000e220000002100 */
[----:B------:R-:W-:Y:S02]  /*0050*/  ULDC.64 UR6, c[0x0][0x118] ;  /* 0x0000460000067ab9 */ /* 0x000fe40000000a00 */
[----:B------:R-:W-:Y:S01]  /*0060*/  ULDC UR5, c[0x0][0x160] ;  /* 0x0000580000057ab9 */ /* 0x000fe20000000800 */
[----:B0-----:R-:W-:-:S05]  /*0070*/  IMAD R0, R0, 0x80, R3 ;  /* 0x0000008000007824 */ /* 0x001fca00078e0203 */
.L_x_486:
[----:B------:R-:W-:Y:S01]  /*0080*/  ISETP.GE.AND P1, PT, R0, c[0x0][0x160], PT ;  /* 0x0000580000007a0c */ /* 0x000fe20003f26270 */
[----:B------:R-:W-:Y:S01]  /*0090*/  UIADD3 UR5, -UR4, UR5, URZ ;  /* 0x0000000504057290 */ /* 0x000fe2000fffe13f */
[----:B------:R-:W-:Y:S05]  /*00a0*/  BSSY B0, `(.L_x_484) ;  /* 0x0000063000007945 */ /* 0x000fea0003800000 */
[----:B------:R-:W-:-:S06]  /*00b0*/  ISETP.LT.AND P0, PT, RZ, UR5, PT ;  /* 0x00000005ff007c0c */ /* 0x000fcc000bf01270 */
        /* <DEDUP_REMOVED lines=14> */
[----:B------:R-:W-:Y:S01]  /*01a0*/  SHF.R.S64 R7, R13, 0x1d, R6 ;  /* 0x0000001d0d077819 */ /* 0x000fe20000001006 */
[----:B--2---:R-:W-:Y:S01]  /*01b0*/  IMAD.WIDE R2, R8, 0x338, RZ ;  /* 0x0000033808027825 */ /* 0x004fe200078e02ff */
[----:B---3--:R-:W-:-:S05]  /*01c0*/  IADD3 R5, -R11, c[0x0][0x188], -R8 ;  /* 0x000062000b057a10 */ /* 0x008fca0007ffe908 */
[----:B------:R-:W-:-:S06]  /*01d0*/  IMAD.WIDE R2, R11, 0x8, R2 ;  /* 0x000000080b027825 */ /* 0x000fcc00078e0202 */
[----:B------:R-:W-:Y:S01]  /*01e0*/  IMAD.WIDE R4, R5, 0x14b88, R2 ;  /* 0x00014b8805047825 */ /* 0x000fe200078e0202 */
[----:B------:R-:W-:-:S04]  /*01f0*/  IADD3 R2, P2, R7, c[0x0][0x180], RZ ;  /* 0x0000600007027a10 */ /* 0x000fc80007f5e0ff */
[----:B------:R-:W-:Y:S02]  /*0200*/  IADD3 R18, P1, R4, c[0x0][0x178], RZ ;  /* 0x00005e0004127a10 */ /* 0x000fe40007f3e0ff */
[----:B------:R-:W-:Y:S02]  /*0210*/  LEA.HI.X.SX32 R3, R6, c[0x0][0x184], 0x3, P2 ;  /* 0x0000610006037a11 */ /* 0x000fe400010f1eff */
[----:B------:R-:W-:Y:S02]  /*0220*/  IADD3.X R19, R5, c[0x0][0x17c], RZ, P1, !PT ;  /* 0x00005f0005137a10 */ /* 0x000fe40000ffe4ff */
[C---:B------:R-:W-:Y:S01]  /*0230*/  IADD3 R16, P1, R18.reuse, 0x1000000, RZ ;  /* 0x0100000012107810 */ /* 0x040fe20007f3e0ff */
[----:B------:R-:W2:Y:S04]  /*0240*/  LDG.E.64 R26, [R2.64] ;  /* 0x00000006021a7981 */ /* 0x000ea8000c1e1b00 */
[----:B------:R-:W2:Y:S01]  /*0250*/  LDG.E.64 R4, [R18.64+-0x14b88] ;  /* 0xfeb4780612047981 */ /* 0x000ea2000c1e1b00 */
[----:B------:R-:W-:Y:S01]  /*0260*/  IMAD.X R17, RZ, RZ, R19, P1 ;  /* 0x000000ffff117224 */ /* 0x000fe200008e0613 */
[----:B------:R-:W-:-:S02]  /*0270*/  IADD3 R8, P1, R18, 0x2000000, RZ ;  /* 0x0200000012087810 */ /* 0x000fc40007f3e0ff */
[----:B------:R-:W3:Y:S04]  /*0280*/  LDG.E.64 R28, [R2.64+0x659a0] ;  /* 0x0659a006021c7981 */ /* 0x000ee8000c1e1b00 */
[----:B------:R-:W3:Y:S01]  /*0290*/  LDG.E.64 R6, [R16.64+-0x7d3358] ;  /* 0x82cca80610067981 */ /* 0x000ee2000c1e1b00 */
[----:B------:R-:W-:-:S03]  /*02a0*/  IMAD.X R9, RZ, RZ, R19, P1 ;  /* 0x000000ffff097224 */ /* 0x000fc600008e0613 */
[----:B------:R-:W4:Y:S04]  /*02b0*/  LDG.E.64 R30, [R2.64+0xcb340] ;  /* 0x0cb34006021e7981 */ /* 0x000f28000c1e1b00 */
[----:B------:R-:W4:Y:S04]  /*02c0*/  LDG.E.64 R10, [R16.64+0x6e4d8] ;  /* 0x06e4d806100a7981 */ /* 0x000f28000c1e1b00 */
[----:B------:R-:W5:Y:S04]  /*02d0*/  LDG.E.64 R24, [R2.64+0x130ce0] ;  /* 0x130ce00602187981 */ /* 0x000f68000c1e1b00 */
[----:B------:R-:W5:Y:S04]  /*02e0*/  LDG.E.64 R12, [R8.64+-0x7502f8] ;  /* 0x8afd0806080c7981 */ /* 0x000f68000c1e1b00 */
[----:B------:R-:W5:Y:S04]  /*02f0*/  LDG.E.64 R22, [R2.64+0x196680] ;  /* 0x1966800602167981 */ /* 0x000f68000c1e1b00 */
[----:B------:R-:W5:Y:S04]  /*0300*/  LDG.E.64 R14, [R8.64+0xf1538] ;  /* 0x0f153806080e7981 */ /* 0x000f68000c1e1b00 */
[----:B------:R-:W5:Y:S01]  /*0310*/  LDG.E.64 R20, [R18.64] ;  /* 0x0000000612147981 */ /* 0x000f62000c1e1b00 */
[----:B--2---:R-:W3:-:S06]  /*0320*/  DMUL R26, R26, R4 ;  /* 0x000000041a1a7228 */ /* 0x004ecc0000000000 */
[----:B---3--:R-:W4:-:S06]  /*0330*/  DFMA R26, R28, R6, R26 ;  /* 0x000000061c1a722b */ /* 0x008f0c000000001a */
[----:B----4-:R-:W5:-:S06]  /*0340*/  DFMA R26, R30, R10, R26 ;  /* 0x0000000a1e1a722b */ /* 0x010f4c000000001a */
[----:B-----5:R-:W0:-:S06]  /*0350*/  DFMA R24, R24, R12, R26 ;  /* 0x0000000c1818722b */ /* 0x020e0c000000001a */
[----:B0-----:R-:W0:-:S06]  /*0360*/  DFMA R22, R22, R14, R24 ;  /* 0x0000000e1616722b */ /* 0x001e0c0000000018 */
[----:B0-----:R-:W0:-:S07]  /*0370*/  DFMA R24, R22, -c[0x0][0x190], R20 ;  /* 0x8000640016187a2b */ /* 0x001e0e0000000014 */
[----:B0-----:R0:W-:Y:S04]  /*0380*/  STG.E.64 [R18.64], R24 ;  /* 0x0000001812007986 */ /* 0x0011e8000c101b06 */
[----:B------:R-:W2:Y:S04]  /*0390*/  LDG.E.64 R26, [R2.64+0x14520] ;  /* 0x01452006021a7981 */ /* 0x000ea8000c1e1b00 */
[----:B------:R-:W3:Y:S04]  /*03a0*/  LDG.E.64 R28, [R2.64+0x79ec0] ;  /* 0x079ec006021c7981 */ /* 0x000ee8000c1e1b00 */
[----:B------:R-:W4:Y:S04]  /*03b0*/  LDG.E.64 R30, [R2.64+0xdf860] ;  /* 0x0df86006021e7981 */ /* 0x000f28000c1e1b00 */
[----:B------:R-:W5:Y:S04]  /*03c0*/  LDG.E.64 R32, [R2.64+0x145200] ;  /* 0x1452000602207981 */ /* 0x000f68000c1e1b00 */
[----:B------:R-:W5:Y:S04]  /*03d0*/  LDG.E.64 R22, [R2.64+0x1aaba0] ;  /* 0x1aaba00602167981 */ /* 0x000f68000c1e1b00 */
[----:B------:R-:W5:Y:S04]  /*03e0*/  LDG.E.64 R20, [R16.64+-0x7be7d0] ;  /* 0x8418300610147981 */ /* 0x000f68000c1e1b00 */
[----:B0-----:R-:W5:Y:S01]  /*03f0*/  LDG.E.64 R18, [R16.64+0x83060] ;  /* 0x0830600610127981 */ /* 0x001f62000c1e1b00 */
[----:B--2---:R-:W3:-:S06]  /*0400*/  DMUL R26, R4, R26 ;  /* 0x0000001a041a7228 */ /* 0x004ecc0000000000 */
[----:B---3--:R-:W4:-:S06]  /*0410*/  DFMA R26, R6, R28, R26 ;  /* 0x0000001c061a722b */ /* 0x008f0c000000001a */
[----:B----4-:R-:W5:-:S06]  /*0420*/  DFMA R26, R10, R30, R26 ;  /* 0x0000001e0a1a722b */ /* 0x010f4c000000001a */
[----:B-----5:R-:W0:-:S06]  /*0430*/  DFMA R26, R12, R32, R26 ;  /* 0x000000200c1a722b */ /* 0x020e0c000000001a */
[----:B0-----:R-:W0:-:S06]  /*0440*/  DFMA R22, R14, R22, R26 ;  /* 0x000000160e16722b */ /* 0x001e0c000000001a */
[----:B0-----:R-:W0:-:S07]  /*0450*/  DFMA R22, R22, -c[0x0][0x190], R20 ;  /* 0x8000640016167a2b */ /* 0x001e0e0000000014 */
[----:B0-----:R0:W-:Y:S04]  /*0460*/  STG.E.64 [R16.64+-0x7be7d0], R22 ;  /* 0x8418301610007986 */ /* 0x0011e8000c101b06 */
        /* <DEDUP_REMOVED lines=10> */
[----:B-1----:R-:W1:-:S07]  /*0510*/  DFMA R20, R20, -c[0x0][0x190], R18 ;  /* 0x8000640014147a2b */ /* 0x002e4e0000000012 */
[----:B-1----:R1:W-:Y:S04]  /*0520*/  STG.E.64 [R16.64+0x83060], R20 ;  /* 0x0830601410007986 */ /* 0x0023e8000c101b06 */
[----:B0-----:R-:W2:Y:S04]  /*0530*/  LDG.E.64 R22, [R2.64+0x3cf60] ;  /* 0x03cf600602167981 */ /* 0x001ea8000c1e1b00 */
[----:B------:R-:W3:Y:S04]  /*0540*/  LDG.E.64 R24, [R2.64+0xa2900] ;  /* 0x0a29000602187981 */ /* 0x000ee8000c1e1b00 */
[----:B------:R-:W4:Y:S04]  /*0550*/  LDG.E.64 R26, [R2.64+0x1082a0] ;  /* 0x1082a006021a7981 */ /* 0x000f28000c1e1b00 */
[----:B------:R-:W5:Y:S04]  /*0560*/  LDG.E.64 R28, [R2.64+0x16dc40] ;  /* 0x16dc4006021c7981 */ /* 0x000f68000c1e1b00 */
[----:B------:R-:W5:Y:S04]  /*0570*/  LDG.E.64 R30, [R2.64+0x1d35e0] ;  /* 0x1d35e006021e7981 */ /* 0x000f68000c1e1b00 */
[----:B------:R-:W5:Y:S01]  /*0580*/  LDG.E.64 R18, [R8.64+-0x73b770] ;  /* 0x8c48900608127981 */ /* 0x000f62000c1e1b00 */
[----:B--2---:R-:W3:-:S06]  /*0590*/  DMUL R22, R4, R22 ;  /* 0x0000001604167228 */ /* 0x004ecc0000000000 */
[----:B---3--:R-:W4:-:S06]  /*05a0*/  DFMA R22, R6, R24, R22 ;  /* 0x000000180616722b */ /* 0x008f0c0000000016 */
[----:B----4-:R-:W5:-:S06]  /*05b0*/  DFMA R22, R10, R26, R22 ;  /* 0x0000001a0a16722b */ /* 0x010f4c0000000016 */
[----:B-----5:R0:W2:Y:S02]  /*05c0*/  DFMA R22, R12, R28, R22 ;  /* 0x0000001c0c16722b */ /* 0x0200a40000000016 */
[----:B0-----:R-:W3:Y:S04]  /*05d0*/  LDG.E.64 R28, [R8.64+0x1060c0] ;  /* 0x1060c006081c7981 */ /* 0x001ee8000c1e1b00 */
[----:B--2---:R-:W0:-:S06]  /*05e0*/  DFMA R22, R14, R30, R22 ;  /* 0x0000001e0e16722b */ /* 0x004e0c0000000016 */
[----:B0-----:R-:W0:-:S07]  /*05f0*/  DFMA R18, R22, -c[0x0][0x190], R18 ;  /* 0x8000640016127a2b */ /* 0x001e0e0000000012 */
[----:B0-----:R0:W-:Y:S04]  /*0600*/  STG.E.64 [R8.64+-0x73b770], R18 ;  /* 0x8c48901208007986 */ /* 0x0011e8000c101b06 */
[----:B-1----:R-:W2:Y:S04]  /*0610*/  LDG.E.64 R16, [R2.64+0x51480] ;  /* 0x0514800602107981 */ /* 0x002ea8000c1e1b00 */
[----:B------:R-:W4:Y:S04]  /*0620*/  LDG.E.64 R20, [R2.64+0xb6e20] ;  /* 0x0b6e200602147981 */ /* 0x000f28000c1e1b00 */
[----:B------:R-:W5:Y:S04]  /*0630*/  LDG.E.64 R22, [R2.64+0x11c7c0] ;  /* 0x11c7c00602167981 */ /* 0x000f68000c1e1b00 */
[----:B------:R-:W3:Y:S04]  /*0640*/  LDG.E.64 R24, [R2.64+0x182160] ;  /* 0x1821600602187981 */ /* 0x000ee8000c1e1b00 */
[----:B------:R-:W3:Y:S01]  /*0650*/  LDG.E.64 R26, [R2.64+0x1e7b00] ;  /* 0x1e7b0006021a7981 */ /* 0x000ee2000c1e1b00 */
[----:B--2---:R-:W4:-:S06]  /*0660*/  DMUL R16, R4, R16 ;  /* 0x0000001004107228 */ /* 0x004f0c0000000000 */
[----:B----4-:R-:W5:-:S06]  /*0670*/  DFMA R16, R6, R20, R16 ;  /* 0x000000140610722b */ /* 0x010f4c0000000010 */
[----:B-----5:R-:W3:-:S06]  /*0680*/  DFMA R16, R10, R22, R16 ;  /* 0x000000160a10722b */ /* 0x020ecc0000000010 */
[----:B---3--:R-:W1:-:S06]  /*0690*/  DFMA R16, R12, R24, R16 ;  /* 0x000000180c10722b */ /* 0x008e4c0000000010 */
[----:B-1----:R-:W1:-:S06]  /*06a0*/  DFMA R16, R14, R26, R16 ;  /* 0x0000001a0e10722b */ /* 0x002e4c0000000010 */
[----:B-1----:R-:W1:-:S07]  /*06b0*/  DFMA R16, R16, -c[0x0][0x190], R28 ;  /* 0x8000640010107a2b */ /* 0x002e4e000000001c */
[----:B-1----:R0:W-:Y:S04]  /*06c0*/  STG.E.64 [R8.64+0x1060c0], R16 ;  /* 0x1060c01008007986 */ /* 0x0021e8000c101b06 */
.L_x_485:
[----:B------:R-:W-:Y:S05]  /*06d0*/  BSYNC B0 ;  /* 0x0000000000007941 */ /* 0x000fea0003800000 */
.L_x_484:
[----:B------:R-:W-:Y:S01]  /*06e0*/  IADD3 R0, R0, UR4, RZ ;  /* 0x0000000400007c10 */ /* 0x000fe2000fffe0ff */
[----:B------:R-:W-:Y:S05]  /*06f0*/  @P0 BRA `(.L_x_486) ;  /* 0xfffff98000000947 */ /* 0x000fea000383ffff */
[----:B------:R-:W-:Y:S05]  /*0700*/  EXIT ;  /* 0x000000000000794d */ /* 0x000fea0003800000 */
.L_x_487:
        /* <DEDUP_REMOVED lines=15> */
.L_x_524:


//--------------------- .nv.global.init           --------------------------
	.section	.nv.global.init,"aw",@"SHT_CUDA_GLOBAL_INIT"
	.align	8
.nv.global.init:
	.type		_ZZ27__kmpc_threadprivate_cachedE21TP_CACHE_INITIALIZING,@"STT_CUDA_OBJECT"
	.size		_ZZ27__kmpc_threadprivate_cachedE21TP_CACHE_INITIALIZING,(_ZZN4cuda3std3__48__detail21__stronger_order_cudaEiiE7__xform - _ZZ27__kmpc_threadprivate_cachedE21TP_CACHE_INITIALIZING)
	.other		_ZZ27__kmpc_threadprivate_cachedE21TP_CACHE_INITIALIZING,@"STO_CUDA_GLOBAL STV_DEFAULT"
_ZZ27__kmpc_threadprivate_cachedE21TP_CACHE_INITIALIZING:
        /*0000*/ 	.byte	0xff, 0xff, 0xff, 0xff, 0xff, 0xff, 0xff, 0xff
	.weak		_ZZN4cuda3std3__48__detail21__stronger_order_cudaEiiE7__xform
	.type		_ZZN4cuda3std3__48__detail21__stronger_order_cudaEiiE7__xform,@"STT_CUDA_OBJECT"
	.size		_ZZN4cuda3std3__48__detail21__stronger_order_cudaEiiE7__xform,(.L_0 - _ZZN4cuda3std3__48__detail21__stronger_order_cudaEiiE7__xform)
	.other		_ZZN4cuda3std3__48__detail21__stronger_order_cudaEiiE7__xform,@"STO_CUDA_GLOBAL STV_DEFAULT"
_ZZN4cuda3std3__48__detail21__stronger_order_cudaEiiE7__xform:
        /*0008*/ 	.byte	0x03, 0x00, 0x00, 0x00, 0x04, 0x00, 0x00, 0x00, 0x04, 0x00, 0x00, 0x00, 0x03, 0x00, 0x00, 0x00
.L_0:


//--------------------- SYMBOLS --------------------------

	.type		S51_7,@"STT_CUDA_OBJECT"
	.other		S51_7,@"STO_CUDA_SHARED STV_DEFAULT"
